	.target	sm_90a

	.elftype	@"ET_EXEC"


//--------------------- .note.nv.tkinfo           --------------------------
	.section	.note.nv.tkinfo,"",@"SHT_NOTE"
	.sectionflags	@"SHF_NOTE_NV_TKINFO"
	.tkinfo
        /*0018*/ 	.word	0x00000002
        /*0030*/ 	.string	""
        /*0030*/ 	.string	"ptxas"
        /*0030*/ 	.string	"Cuda compilation tools, release 13.0, V13.0.88"
        /*0030*/ 	.string	"Build cuda_13.0.r13.0/compiler.36424714_0"
        /*0030*/ 	.string	"-v  -suppress-debug-info  -lineinfo  -arch sm_90a "



//--------------------- .note.nv.cuinfo           --------------------------
	.section	.note.nv.cuinfo,"",@"SHT_NOTE"
	.sectionflags	@"SHF_NOTE_NV_CUINFO"
        /*0018*/ 	.short	0x0002
        /*001a*/ 	.short	0x005a
        /*001c*/ 	.short	0x0082
	.zero		2


//--------------------- .nv.info                  --------------------------
	.section	.nv.info,"",@"SHT_CUDA_INFO"
	.align	4


	//----- nvinfo : EIATTR_REGCOUNT
	.align		4
        /*0000*/ 	.byte	0x04, 0x2f
        /*0002*/ 	.short	(.L_1 - .L_0)
	.align		4
.L_0:
        /*0004*/ 	.word	index@(matmul_kernel)
        /*0008*/ 	.word	0x00000020


	//----- nvinfo : EIATTR_FRAME_SIZE
	.align		4
.L_1:
        /*000c*/ 	.byte	0x04, 0x11
        /*000e*/ 	.short	(.L_3 - .L_2)
	.align		4
.L_2:
        /*0010*/ 	.word	index@(matmul_kernel)
        /*0014*/ 	.word	0x00001de0


	//----- nvinfo : EIATTR_MIN_STACK_SIZE
	.align		4
.L_3:
        /*0018*/ 	.byte	0x04, 0x12
        /*001a*/ 	.short	(.L_5 - .L_4)
	.align		4
.L_4:
        /*001c*/ 	.word	index@(matmul_kernel)
        /*0020*/ 	.word	0x00001de0
.L_5:


//--------------------- .nv.compat                --------------------------
	.section	.nv.compat,"",@"SHT_CUDA_COMPAT_INFO"
	.align	4
        /*0000*/ 	.byte	0x02, 0x09, 0x01, 0x00, 0x02, 0x02, 0x01, 0x00, 0x02, 0x05, 0x05, 0x00, 0x03, 0x07, 0x01, 0x01
        /*0010*/ 	.byte	0x02, 0x03, 0x00, 0x00, 0x02, 0x06, 0x01, 0x00, 0x04, 0x0b, 0x08, 0x00, 0x00, 0x00, 0x00, 0x00
        /*0020*/ 	.byte	0x00, 0x00, 0x00, 0x00


//--------------------- .nv.info.matmul_kernel    --------------------------
	.section	.nv.info.matmul_kernel,"",@"SHT_CUDA_INFO"
	.sectionflags	@""
	.align	4


	//----- nvinfo : EIATTR_CUDA_API_VERSION
	.align		4
        /*0000*/ 	.byte	0x04, 0x37
        /*0002*/ 	.short	(.L_7 - .L_6)
.L_6:
        /*0004*/ 	.word	0x00000082


	//----- nvinfo : EIATTR_KPARAM_INFO
	.align		4
.L_7:
        /*0008*/ 	.byte	0x04, 0x17
        /*000a*/ 	.short	(.L_9 - .L_8)
.L_8:
        /*000c*/ 	.word	0x00000000
        /*0010*/ 	.short	0x000d
        /*0012*/ 	.short	0x0048
        /*0014*/ 	.byte	0x00, 0xf4, 0x21, 0x00


	//----- nvinfo : EIATTR_KPARAM_INFO
	.align		4
.L_9:
        /*0018*/ 	.byte	0x04, 0x17
        /*001a*/ 	.short	(.L_11 - .L_10)
.L_10:
        /*001c*/ 	.word	0x00000000
        /*0020*/ 	.short	0x000c
        /*0022*/ 	.short	0x0040
        /*0024*/ 	.byte	0x00, 0xf4, 0x21, 0x00


	//----- nvinfo : EIATTR_KPARAM_INFO
	.align		4
.L_11:
        /*0028*/ 	.byte	0x04, 0x17
        /*002a*/ 	.short	(.L_13 - .L_12)
.L_12:
        /*002c*/ 	.word	0x00000000
        /*0030*/ 	.short	0x000b
        /*0032*/ 	.short	0x0038
        /*0034*/ 	.byte	0x00, 0xf0, 0x11, 0x00


	//----- nvinfo : EIATTR_KPARAM_INFO
	.align		4
.L_13:
        /*0038*/ 	.byte	0x04, 0x17
        /*003a*/ 	.short	(.L_15 - .L_14)
.L_14:
        /*003c*/ 	.word	0x00000000
        /*0040*/ 	.short	0x000a
        /*0042*/ 	.short	0x0034
        /*0044*/ 	.byte	0x00, 0xf0, 0x11, 0x00


	//----- nvinfo : EIATTR_KPARAM_INFO
	.align		4
.L_15:
        /*0048*/ 	.byte	0x04, 0x17
        /*004a*/ 	.short	(.L_17 - .L_16)
.L_16:
        /*004c*/ 	.word	0x00000000
        /*0050*/ 	.short	0x0009
        /*0052*/ 	.short	0x0030
        /*0054*/ 	.byte	0x00, 0xf0, 0x11, 0x00


	//----- nvinfo : EIATTR_KPARAM_INFO
	.align		4
.L_17:
        /*0058*/ 	.byte	0x04, 0x17
        /*005a*/ 	.short	(.L_19 - .L_18)
.L_18:
        /*005c*/ 	.word	0x00000000
        /*0060*/ 	.short	0x0008
        /*0062*/ 	.short	0x002c
        /*0064*/ 	.byte	0x00, 0xf0, 0x11, 0x00


	//----- nvinfo : EIATTR_KPARAM_INFO
	.align		4
.L_19:
        /*0068*/ 	.byte	0x04, 0x17
        /*006a*/ 	.short	(.L_21 - .L_20)
.L_20:
        /*006c*/ 	.word	0x00000000
        /*0070*/ 	.short	0x0007
        /*0072*/ 	.short	0x0028
        /*0074*/ 	.byte	0x00, 0xf0, 0x11, 0x00


	//----- nvinfo : EIATTR_KPARAM_INFO
	.align		4
.L_21:
        /*0078*/ 	.byte	0x04, 0x17
        /*007a*/ 	.short	(.L_23 - .L_22)
.L_22:
        /*007c*/ 	.word	0x00000000
        /*0080*/ 	.short	0x0006
        /*0082*/ 	.short	0x0024
        /*0084*/ 	.byte	0x00, 0xf0, 0x11, 0x00


	//----- nvinfo : EIATTR_KPARAM_INFO
	.align		4
.L_23:
        /*0088*/ 	.byte	0x04, 0x17
        /*008a*/ 	.short	(.L_25 - .L_24)
.L_24:
        /*008c*/ 	.word	0x00000000
        /*0090*/ 	.short	0x0005
        /*0092*/ 	.short	0x0020
        /*0094*/ 	.byte	0x00, 0xf0, 0x11, 0x00


	//----- nvinfo : EIATTR_KPARAM_INFO
	.align		4
.L_25:
        /*0098*/ 	.byte	0x04, 0x17
        /*009a*/ 	.short	(.L_27 - .L_26)
.L_26:
        /*009c*/ 	.word	0x00000000
        /*00a0*/ 	.short	0x0004
        /*00a2*/ 	.short	0x001c
        /*00a4*/ 	.byte	0x00, 0xf0, 0x11, 0x00


	//----- nvinfo : EIATTR_KPARAM_INFO
	.align		4
.L_27:
        /*00a8*/ 	.byte	0x04, 0x17
        /*00aa*/ 	.short	(.L_29 - .L_28)
.L_28:
        /*00ac*/ 	.word	0x00000000
        /*00b0*/ 	.short	0x0003
        /*00b2*/ 	.short	0x0018
        /*00b4*/ 	.byte	0x00, 0xf0, 0x11, 0x00


	//----- nvinfo : EIATTR_KPARAM_INFO
	.align		4
.L_29:
        /*00b8*/ 	.byte	0x04, 0x17
        /*00ba*/ 	.short	(.L_31 - .L_30)
.L_30:
        /*00bc*/ 	.word	0x00000000
        /*00c0*/ 	.short	0x0002
        /*00c2*/ 	.short	0x0010
        /*00c4*/ 	.byte	0x00, 0xf4, 0x21, 0x00


	//----- nvinfo : EIATTR_KPARAM_INFO
	.align		4
.L_31:
        /*00c8*/ 	.byte	0x04, 0x17
        /*00ca*/ 	.short	(.L_33 - .L_32)
.L_32:
        /*00cc*/ 	.word	0x00000000
        /*00d0*/ 	.short	0x0001
        /*00d2*/ 	.short	0x0008
        /*00d4*/ 	.byte	0x00, 0xf4, 0x21, 0x00


	//----- nvinfo : EIATTR_KPARAM_INFO
	.align		4
.L_33:
        /*00d8*/ 	.byte	0x04, 0x17
        /*00da*/ 	.short	(.L_35 - .L_34)
.L_34:
        /*00dc*/ 	.word	0x00000000
        /*00e0*/ 	.short	0x0000
        /*00e2*/ 	.short	0x0000
        /*00e4*/ 	.byte	0x00, 0xf4, 0x21, 0x00


	//----- nvinfo : EIATTR_SPARSE_MMA_MASK
	.align		4
.L_35:
        /*00e8*/ 	.byte	0x03, 0x50
        /*00ea*/ 	.short	0x0000


	//----- nvinfo : EIATTR_MAXREG_COUNT
	.align		4
        /*00ec*/ 	.byte	0x03, 0x1b
        /*00ee*/ 	.short	0x00ff


	//----- nvinfo : EIATTR_NUM_BARRIERS
	.align		4
        /*00f0*/ 	.byte	0x02, 0x4c
        /*00f2*/ 	.byte	0x01
	.zero		1


	//----- nvinfo : EIATTR_ANNOTATIONS
	.align		4
        /*00f4*/ 	.byte	0x04, 0x55
        /*00f6*/ 	.short	(.L_37 - .L_36)


	//   ....[0]....
.L_36:
        /*00f8*/ 	.word	0x00000001
        /*00fc*/ 	.byte	0xe0, 0x00, 0x00, 0x00, 0x01, 0x00, 0x00, 0x00, 0x00, 0x01, 0x00, 0x00, 0x01, 0x00, 0x00, 0x00
        /* <DEDUP_REMOVED lines=3154> */
        /*c62c*/ 	.byte	0xf0, 0xc7, 0x02, 0x00, 0x01, 0x00, 0x00, 0x00, 0x60, 0xc9, 0x02, 0x00


	//----- nvinfo : EIATTR_MERCURY_ISA_VERSION
	.align		4
.L_37:
        /*c638*/ 	.byte	0x03, 0x5f
        /*c63a*/ 	.short	0x0101


	//----- nvinfo : EIATTR_EXIT_INSTR_OFFSETS
	.align		4
        /*c63c*/ 	.byte	0x04, 0x1c
        /*c63e*/ 	.short	(.L_39 - .L_38)


	//   ....[0]....
.L_38:
        /*c640*/ 	.word	0x0002ca70


	//   ....[1]....
        /*c644*/ 	.word	0x0002caa0


	//----- nvinfo : EIATTR_REQNTID
	.align		4
.L_39:
        /*c648*/ 	.byte	0x04, 0x10
        /*c64a*/ 	.short	(.L_41 - .L_40)
.L_40:
        /*c64c*/ 	.word	0x00000040
        /*c650*/ 	.word	0x00000001
        /*c654*/ 	.word	0x00000001


	//----- nvinfo : EIATTR_CBANK_PARAM_SIZE
	.align		4
.L_41:
        /*c658*/ 	.byte	0x03, 0x19
        /*c65a*/ 	.short	0x0050


	//----- nvinfo : EIATTR_PARAM_CBANK
	.align		4
        /*c65c*/ 	.byte	0x04, 0x0a
        /*c65e*/ 	.short	(.L_43 - .L_42)
	.align		4
.L_42:
        /*c660*/ 	.word	index@(.nv.constant0.matmul_kernel)
        /*c664*/ 	.short	0x0210
        /*c666*/ 	.short	0x0050


	//----- nvinfo : EIATTR_SW_WAR
	.align		4
.L_43:
        /*c668*/ 	.byte	0x04, 0x36
        /*c66a*/ 	.short	(.L_45 - .L_44)
.L_44:
        /*c66c*/ 	.word	0x00000008
.L_45:


//--------------------- .nv.callgraph             --------------------------
	.section	.nv.callgraph,"",@"SHT_CUDA_CALLGRAPH"
	.align	4
	.sectionentsize	8
	.align		4
        /*0000*/ 	.word	0x00000000
	.align		4
        /*0004*/ 	.word	0xffffffff
	.align		4
        /*0008*/ 	.word	0x00000000
	.align		4
        /*000c*/ 	.word	0xfffffffe
	.align		4
        /*0010*/ 	.word	0x00000000
	.align		4
        /*0014*/ 	.word	0xfffffffd
	.align		4
        /*0018*/ 	.word	0x00000000
	.align		4
        /*001c*/ 	.word	0xfffffffc


//--------------------- .text.matmul_kernel       --------------------------
	.section	.text.matmul_kernel,"ax",@progbits
	.align	128
        .global         matmul_kernel
        .type           matmul_kernel,@function
        .size           matmul_kernel,(.L_x_3 - matmul_kernel)
        .other          matmul_kernel,@"STO_CUDA_ENTRY STV_DEFAULT"
matmul_kernel:
.text.matmul_kernel:
[----:B------:R-:W0:Y:S08]  /*0000*/  LDC R1, c[0x0][0x28] ;  /* 0x00000a00ff017b82 */ /* 0x000e300000000800 */
[----:B------:R-:W1:Y:S01]  /*0010*/  LDC.64 R2, c[0x0][0x228] ;  /* 0x00008a00ff027b82 */ /* 0x000e620000000a00 */
[----:B0-----:R-:W-:Y:S01]  /*0020*/  VIADD R1, R1, 0xffffe220 ;  /* 0xffffe22001017836 */ /* 0x001fe20000000000 */
[----:B------:R-:W-:Y:S01]  /*0030*/  UMOV UR4, 0x400 ;  /* 0x0000040000047882 */ /* 0x000fe20000000000 */
[----:B------:R-:W-:-:S02]  /*0040*/  CS2R R24, SRZ ;  /* 0x0000000000187805 */ /* 0x000fc4000001ff00 */
[----:B------:R-:W-:Y:S02]  /*0050*/  CS2R R26, SRZ ;  /* 0x00000000001a7805 */ /* 0x000fe4000001ff00 */
[----:B------:R-:W-:Y:S02]  /*0060*/  CS2R R20, SRZ ;  /* 0x0000000000147805 */ /* 0x000fe4000001ff00 */
[----:B------:R-:W-:Y:S02]  /*0070*/  CS2R R22, SRZ ;  /* 0x0000000000167805 */ /* 0x000fe4000001ff00 */
[----:B------:R-:W-:Y:S01]  /*0080*/  CS2R R16, SRZ ;  /* 0x0000000000107805 */ /* 0x000fe2000001ff00 */
[----:B------:R-:W0:Y:S01]  /*0090*/  LDC R29, c[0x0][0x230] ;  /* 0x00008c00ff1d7b82 */ /* 0x000e220000000800 */
[----:B------:R-:W-:Y:S02]  /*00a0*/  CS2R R18, SRZ ;  /* 0x0000000000127805 */ /* 0x000fe4000001ff00 */
[----:B------:R-:W-:-:S05]  /*00b0*/  CS2R R14, SRZ ;  /* 0x00000000000e7805 */ /* 0x000fca000001ff00 */
[----:B------:R-:W2:Y:S01]  /*00c0*/  S2UR UR5, SR_CgaCtaId ;  /* 0x00000000000579c3 */ /* 0x000ea20000008800 */
[----:B-1----:R-:W-:Y:S01]  /*00d0*/  VIADD R0, R3, 0x1f ;  /* 0x0000001f03007836 */ /* 0x002fe20000000000 */
[----:B------:R0:W-:Y:S04]  /*00e0*/  STL [R1+0x1078], R3 ;  /* 0x0010780301007387 */ /* 0x0001e80000100800 */
[----:B------:R-:W-:Y:S01]  /*00f0*/  SHF.R.S32.HI R5, RZ, 0x1f, R0 ;  /* 0x0000001fff057819 */ /* 0x000fe20000011400 */
[----:B------:R-:W-:Y:S03]  /*0100*/  STL [R1+0xa0], RZ ;  /* 0x0000a0ff01007387 */ /* 0x000fe60000100800 */
[----:B------:R-:W-:Y:S01]  /*0110*/  LEA.HI R5, R5, R0, RZ, 0x5 ;  /* 0x0000000005057211 */ /* 0x000fe200078f28ff */
[----:B------:R-:W-:Y:S01]  /*0120*/  STL [R1+0xa4], RZ ;  /* 0x0000a4ff01007387 */ /* 0x000fe20000100800 */
[----:B0-----:R-:W-:-:S02]  /*0130*/  VIADD R3, R29, 0x1f ;  /* 0x0000001f1d037836 */ /* 0x001fc40000000000 */
[----:B------:R-:W-:Y:S01]  /*0140*/  SHF.R.S32.HI R0, RZ, 0x5, R5 ;  /* 0x00000005ff007819 */ /* 0x000fe20000011405 */
[----:B------:R-:W-:Y:S01]  /*0150*/  STL [R1+0xa8], RZ ;  /* 0x0000a8ff01007387 */ /* 0x000fe20000100800 */
[----:B------:R-:W-:Y:S01]  /*0160*/  ULDC.64 UR8, c[0x0][0x208] ;  /* 0x0000820000087ab9 */ /* 0x000fe20000000a00 */
[----:B--2---:R-:W-:Y:S02]  /*0170*/  ULEA UR4, UR5, UR4, 0x18 ;  /* 0x0000000405047291 */ /* 0x004fe4000f8ec03f */
[----:B------:R-:W-:Y:S01]  /*0180*/  IMAD.SHL.U32 R0, R0, 0x8, RZ ;  /* 0x0000000800007824 */ /* 0x000fe200078e00ff */
[----:B------:R-:W0:Y:S04]  /*0190*/  S2R R5, SR_CTAID.X ;  /* 0x0000000000057919 */ /* 0x000e280000002500 */
[-C--:B------:R-:W-:Y:S01]  /*01a0*/  IABS R9, R0.reuse ;  /* 0x0000000000097213 */ /* 0x080fe20000000000 */
[----:B------:R-:W-:Y:S01]  /*01b0*/  STL [R1+0xac], RZ ;  /* 0x0000acff01007387 */ /* 0x000fe20000100800 */
[----:B------:R-:W-:-:S02]  /*01c0*/  IABS R12, R0 ;  /* 0x00000000000c7213 */ /* 0x000fc40000000000 */
[----:B------:R-:W1:Y:S01]  /*01d0*/  I2F.RP R4, R9 ;  /* 0x0000000900047306 */ /* 0x000e620000209400 */
[----:B------:R-:W-:Y:S04]  /*01e0*/  STL [R1+0x90], RZ ;  /* 0x000090ff01007387 */ /* 0x000fe80000100800 */
[----:B------:R-:W-:Y:S04]  /*01f0*/  STL [R1+0x94], RZ ;  /* 0x000094ff01007387 */ /* 0x000fe80000100800 */
[----:B------:R-:W-:Y:S04]  /*0200*/  STL [R1+0x98], RZ ;  /* 0x000098ff01007387 */ /* 0x000fe80000100800 */
[----:B------:R-:W-:Y:S01]  /*0210*/  STL [R1+0x9c], RZ ;  /* 0x00009cff01007387 */ /* 0x000fe20000100800 */
[----:B-1----:R-:W1:Y:S03]  /*0220*/  MUFU.RCP R4, R4 ;  /* 0x0000000400047308 */ /* 0x002e660000001000 */
[----:B------:R-:W-:Y:S04]  /*0230*/  STL [R1+0x80], RZ ;  /* 0x000080ff01007387 */ /* 0x000fe80000100800 */
[----:B------:R-:W-:Y:S01]  /*0240*/  STL [R1+0x84], RZ ;  /* 0x000084ff01007387 */ /* 0x000fe20000100800 */
[----:B0-----:R-:W-:-:S03]  /*0250*/  IABS R10, R5 ;  /* 0x00000005000a7213 */ /* 0x001fc60000000000 */
[----:B------:R-:W-:Y:S04]  /*0260*/  STL [R1+0x88], RZ ;  /* 0x000088ff01007387 */ /* 0x000fe80000100800 */
[----:B------:R-:W-:Y:S01]  /*0270*/  STL [R1+0x8c], RZ ;  /* 0x00008cff01007387 */ /* 0x000fe20000100800 */
[----:B-1----:R-:W-:-:S03]  /*0280*/  VIADD R6, R4, 0xffffffe ;  /* 0x0ffffffe04067836 */ /* 0x002fc60000000000 */
[----:B------:R-:W-:Y:S01]  /*0290*/  STL [R1+0x70], RZ ;  /* 0x000070ff01007387 */ /* 0x000fe20000100800 */
[----:B------:R-:W-:Y:S01]  /*02a0*/  IMAD.MOV R4, RZ, RZ, -R12 ;  /* 0x000000ffff047224 */ /* 0x000fe200078e0a0c */
[----:B------:R-:W-:Y:S01]  /*02b0*/  CS2R R12, SRZ ;  /* 0x00000000000c7805 */ /* 0x000fe2000001ff00 */
[----:B------:R0:W1:Y:S01]  /*02c0*/  F2I.FTZ.U32.TRUNC.NTZ R7, R6 ;  /* 0x0000000600077305 */ /* 0x000062000021f000 */
[----:B------:R-:W-:Y:S04]  /*02d0*/  STL [R1+0x74], RZ ;  /* 0x000074ff01007387 */ /* 0x000fe80000100800 */
[----:B------:R-:W-:Y:S01]  /*02e0*/  STL [R1+0x78], RZ ;  /* 0x000078ff01007387 */ /* 0x000fe20000100800 */
[----:B0-----:R-:W-:-:S03]  /*02f0*/  IMAD.MOV.U32 R6, RZ, RZ, RZ ;  /* 0x000000ffff067224 */ /* 0x001fc600078e00ff */
[----:B------:R-:W-:Y:S04]  /*0300*/  STL [R1+0x7c], RZ ;  /* 0x00007cff01007387 */ /* 0x000fe80000100800 */
[----:B------:R-:W-:Y:S01]  /*0310*/  STL [R1+0x60], RZ ;  /* 0x000060ff01007387 */ /* 0x000fe20000100800 */
[----:B-1----:R-:W-:-:S03]  /*0320*/  IMAD.MOV R8, RZ, RZ, -R7 ;  /* 0x000000ffff087224 */ /* 0x002fc600078e0a07 */
[----:B------:R-:W-:Y:S01]  /*0330*/  STL [R1+0x64], RZ ;  /* 0x000064ff01007387 */ /* 0x000fe20000100800 */
[----:B------:R-:W-:Y:S02]  /*0340*/  IMAD R11, R8, R9, RZ ;  /* 0x00000009080b7224 */ /* 0x000fe400078e02ff */
[----:B------:R-:W-:Y:S01]  /*0350*/  IMAD.MOV.U32 R8, RZ, RZ, R10 ;  /* 0x000000ffff087224 */ /* 0x000fe200078e000a */
[----:B------:R-:W-:Y:S01]  /*0360*/  STL [R1+0x68], RZ ;  /* 0x000068ff01007387 */ /* 0x000fe20000100800 */
[----:B------:R-:W-:-:S03]  /*0370*/  IMAD.HI.U32 R7, R7, R11, R6 ;  /* 0x0000000b07077227 */ /* 0x000fc600078e0006 */
[----:B------:R-:W-:Y:S03]  /*0380*/  STL [R1+0x6c], RZ ;  /* 0x00006cff01007387 */ /* 0x000fe60000100800 */
[----:B------:R-:W-:Y:S01]  /*0390*/  IMAD.HI.U32 R7, R7, R8, RZ ;  /* 0x0000000807077227 */ /* 0x000fe200078e00ff */
[----:B------:R-:W-:Y:S03]  /*03a0*/  STL [R1+0x50], RZ ;  /* 0x000050ff01007387 */ /* 0x000fe60000100800 */
[----:B------:R-:W-:Y:S01]  /*03b0*/  IMAD R4, R7, R4, R8 ;  /* 0x0000000407047224 */ /* 0x000fe200078e0208 */
[----:B------:R-:W-:Y:S04]  /*03c0*/  STL [R1+0x54], RZ ;  /* 0x000054ff01007387 */ /* 0x000fe80000100800 */
[----:B------:R-:W-:Y:S01]  /*03d0*/  ISETP.GT.U32.AND P1, PT, R9, R4, PT ;  /* 0x000000040900720c */ /* 0x000fe20003f24070 */
[----:B------:R-:W-:Y:S04]  /*03e0*/  STL [R1+0x58], RZ ;  /* 0x000058ff01007387 */ /* 0x000fe80000100800 */
[----:B------:R-:W-:Y:S04]  /*03f0*/  STL [R1+0x5c], RZ ;  /* 0x00005cff01007387 */ /* 0x000fe80000100800 */
[----:B------:R-:W-:Y:S04]  /*0400*/  STL [R1+0x40], RZ ;  /* 0x000040ff01007387 */ /* 0x000fe80000100800 */
[----:B------:R-:W-:Y:S01]  /*0410*/  @!P1 IMAD.IADD R4, R4, 0x1, -R9 ;  /* 0x0000000104049824 */ /* 0x000fe200078e0a09 */
[----:B------:R-:W-:Y:S01]  /*0420*/  STL [R1+0x44], RZ ;  /* 0x000044ff01007387 */ /* 0x000fe20000100800 */
[----:B------:R-:W-:Y:S01]  /*0430*/  @!P1 VIADD R7, R7, 0x1 ;  /* 0x0000000107079836 */ /* 0x000fe20000000000 */
[----:B------:R-:W-:-:S02]  /*0440*/  ISETP.NE.AND P1, PT, R0, RZ, PT ;  /* 0x000000ff0000720c */ /* 0x000fc40003f25270 */
[----:B------:R-:W-:Y:S01]  /*0450*/  ISETP.GE.U32.AND P0, PT, R4, R9, PT ;  /* 0x000000090400720c */ /* 0x000fe20003f06070 */
[----:B------:R-:W-:Y:S01]  /*0460*/  STL [R1+0x48], RZ ;  /* 0x000048ff01007387 */ /* 0x000fe20000100800 */
[----:B------:R-:W-:-:S03]  /*0470*/  LOP3.LUT R4, R5, R0, RZ, 0x3c, !PT ;  /* 0x0000000005047212 */ /* 0x000fc600078e3cff */
[----:B------:R-:W-:Y:S01]  /*0480*/  STL [R1+0x4c], RZ ;  /* 0x00004cff01007387 */ /* 0x000fe20000100800 */
[----:B------:R-:W-:Y:S01]  /*0490*/  ISETP.GE.AND P2, PT, R4, RZ, PT ;  /* 0x000000ff0400720c */ /* 0x000fe20003f46270 */
[----:B------:R-:W-:Y:S02]  /*04a0*/  VIADD R4, R2, 0x1ff ;  /* 0x000001ff02047836 */ /* 0x000fe40000000000 */
[----:B------:R-:W-:Y:S04]  /*04b0*/  STL [R1+0x30], RZ ;  /* 0x000030ff01007387 */ /* 0x000fe80000100800 */
[----:B------:R-:W-:Y:S01]  /*04c0*/  @P0 VIADD R7, R7, 0x1 ;  /* 0x0000000107070836 */ /* 0x000fe20000000000 */
[----:B------:R-:W-:Y:S03]  /*04d0*/  STL [R1+0x34], RZ ;  /* 0x000034ff01007387 */ /* 0x000fe60000100800 */
[----:B------:R-:W-:Y:S01]  /*04e0*/  IMAD.MOV.U32 R6, RZ, RZ, R7 ;  /* 0x000000ffff067224 */ /* 0x000fe200078e0007 */
[----:B------:R-:W-:Y:S01]  /*04f0*/  SHF.R.S32.HI R7, RZ, 0x1f, R4 ;  /* 0x0000001fff077819 */ /* 0x000fe20000011404 */
[----:B------:R-:W-:Y:S02]  /*0500*/  STL [R1+0x38], RZ ;  /* 0x000038ff01007387 */ /* 0x000fe40000100800 */
[----:B------:R-:W-:Y:S01]  /*0510*/  @!P2 IMAD.MOV R6, RZ, RZ, -R6 ;  /* 0x000000ffff06a224 */ /* 0x000fe200078e0a06 */
[----:B------:R-:W-:Y:S01]  /*0520*/  @!P1 LOP3.LUT R6, RZ, R0, RZ, 0x33, !PT ;  /* 0x00000000ff069212 */ /* 0x000fe200078e33ff */
[----:B------:R-:W-:Y:S01]  /*0530*/  STL [R1+0x3c], RZ ;  /* 0x00003cff01007387 */ /* 0x000fe20000100800 */
[----:B------:R-:W-:-:S03]  /*0540*/  LEA.HI R7, R7, R4, RZ, 0x9 ;  /* 0x0000000407077211 */ /* 0x000fc600078f48ff */
[----:B------:R-:W-:Y:S01]  /*0550*/  IMAD.SHL.U32 R28, R6, 0x8, RZ ;  /* 0x00000008061c7824 */ /* 0x000fe200078e00ff */
[----:B------:R-:W-:Y:S01]  /*0560*/  STL [R1+0x20], RZ ;  /* 0x000020ff01007387 */ /* 0x000fe20000100800 */
[----:B------:R-:W-:-:S03]  /*0570*/  IMAD.MOV R6, RZ, RZ, -R6 ;  /* 0x000000ffff067224 */ /* 0x000fc600078e0a06 */
[----:B------:R-:W-:Y:S01]  /*0580*/  LEA.HI.SX32 R4, R7, -R28, 0x17 ;  /* 0x8000001c07047211 */ /* 0x000fe200078fbaff */
[----:B------:R-:W-:Y:S01]  /*0590*/  IMAD R11, R0, R6, R5 ;  /* 0x00000006000b7224 */ /* 0x000fe200078e0205 */
[----:B------:R-:W-:Y:S01]  /*05a0*/  STL [R1+0x24], RZ ;  /* 0x000024ff01007387 */ /* 0x000fe20000100800 */
[----:B------:R-:W-:Y:S01]  /*05b0*/  IMAD.MOV.U32 R6, RZ, RZ, RZ ;  /* 0x000000ffff067224 */ /* 0x000fe200078e00ff */
[----:B------:R-:W-:Y:S02]  /*05c0*/  VIMNMX R4, R4, 0x8, PT ;  /* 0x0000000804047848 */ /* 0x000fe40003fe0100 */
[----:B------:R-:W-:Y:S02]  /*05d0*/  STL [R1+0x28], RZ ;  /* 0x000028ff01007387 */ /* 0x000fe40000100800 */
[-C--:B------:R-:W-:Y:S02]  /*05e0*/  IABS R10, R4.reuse ;  /* 0x00000004000a7213 */ /* 0x080fe40000000000 */
[----:B------:R-:W-:Y:S01]  /*05f0*/  IABS R0, R4 ;  /* 0x0000000400007213 */ /* 0x000fe20000000000 */
[----:B------:R-:W-:Y:S01]  /*0600*/  STL [R1+0x2c], RZ ;  /* 0x00002cff01007387 */ /* 0x000fe20000100800 */
[----:B------:R-:W0:Y:S03]  /*0610*/  I2F.RP R8, R10 ;  /* 0x0000000a00087306 */ /* 0x000e260000209400 */
[----:B------:R-:W-:Y:S04]  /*0620*/  STL [R1+0x10], RZ ;  /* 0x000010ff01007387 */ /* 0x000fe80000100800 */
[----:B------:R-:W-:Y:S04]  /*0630*/  STL [R1+0x14], RZ ;  /* 0x000014ff01007387 */ /* 0x000fe80000100800 */
[----:B------:R-:W-:Y:S01]  /*0640*/  STL [R1+0x18], RZ ;  /* 0x000018ff01007387 */ /* 0x000fe20000100800 */
[----:B0-----:R-:W0:Y:S03]  /*0650*/  MUFU.RCP R8, R8 ;  /* 0x0000000800087308 */ /* 0x001e260000001000 */
[----:B------:R-:W-:Y:S04]  /*0660*/  STL [R1+0x1c], RZ ;  /* 0x00001cff01007387 */ /* 0x000fe80000100800 */
[----:B------:R-:W-:Y:S04]  /*0670*/  STL [R1], RZ ;  /* 0x000000ff01007387 */ /* 0x000fe80000100800 */
[----:B------:R-:W-:Y:S04]  /*0680*/  STL [R1+0x4], RZ ;  /* 0x000004ff01007387 */ /* 0x000fe80000100800 */
[----:B------:R-:W-:Y:S01]  /*0690*/  STL [R1+0x8], RZ ;  /* 0x000008ff01007387 */ /* 0x000fe20000100800 */
[----:B0-----:R-:W-:-:S03]  /*06a0*/  VIADD R7, R8, 0xffffffe ;  /* 0x0ffffffe08077836 */ /* 0x001fc60000000000 */
[----:B------:R-:W-:Y:S04]  /*06b0*/  STL [R1+0xc], RZ ;  /* 0x00000cff01007387 */ /* 0x000fe80000100800 */
[----:B------:R-:W-:Y:S01]  /*06c0*/  STL [R1+0xd0], RZ ;  /* 0x0000d0ff01007387 */ /* 0x000fe20000100800 */
[----:B------:R-:W0:Y:S03]  /*06d0*/  F2I.FTZ.U32.TRUNC.NTZ R7, R7 ;  /* 0x0000000700077305 */ /* 0x000e26000021f000 */
[----:B------:R-:W-:Y:S04]  /*06e0*/  STL [R1+0xd4], RZ ;  /* 0x0000d4ff01007387 */ /* 0x000fe80000100800 */
[----:B------:R-:W-:Y:S04]  /*06f0*/  STL [R1+0xd8], RZ ;  /* 0x0000d8ff01007387 */ /* 0x000fe80000100800 */
[----:B------:R-:W-:Y:S01]  /*0700*/  STL [R1+0xdc], RZ ;  /* 0x0000dcff01007387 */ /* 0x000fe20000100800 */
[----:B0-----:R-:W-:-:S03]  /*0710*/  IMAD.MOV R9, RZ, RZ, -R7 ;  /* 0x000000ffff097224 */ /* 0x001fc600078e0a07 */
[----:B------:R-:W-:Y:S01]  /*0720*/  STL [R1+0xe0], RZ ;  /* 0x0000e0ff01007387 */ /* 0x000fe20000100800 */
[----:B------:R-:W-:Y:S01]  /*0730*/  IMAD.MOV.U32 R5, RZ, RZ, R9 ;  /* 0x000000ffff057224 */ /* 0x000fe200078e0009 */
[----:B------:R-:W-:Y:S02]  /*0740*/  IABS R9, R11 ;  /* 0x0000000b00097213 */ /* 0x000fe40000000000 */
[----:B------:R-:W-:Y:S01]  /*0750*/  STL [R1+0xe4], RZ ;  /* 0x0000e4ff01007387 */ /* 0x000fe20000100800 */
[----:B------:R-:W-:-:S03]  /*0760*/  IMAD R5, R5, R10, RZ ;  /* 0x0000000a05057224 */ /* 0x000fc600078e02ff */
[----:B------:R-:W-:Y:S01]  /*0770*/  STL [R1+0xe8], RZ ;  /* 0x0000e8ff01007387 */ /* 0x000fe20000100800 */
[----:B------:R-:W-:-:S03]  /*0780*/  IMAD.HI.U32 R6, R7, R5, R6 ;  /* 0x0000000507067227 */ /* 0x000fc600078e0006 */
[----:B------:R-:W-:Y:S01]  /*0790*/  STL [R1+0xec], RZ ;  /* 0x0000ecff01007387 */ /* 0x000fe20000100800 */
[----:B------:R-:W-:Y:S02]  /*07a0*/  IMAD.MOV R5, RZ, RZ, -R0 ;  /* 0x000000ffff057224 */ /* 0x000fe400078e0a00 */
[----:B------:R-:W-:Y:S01]  /*07b0*/  IMAD.HI.U32 R0, R6, R9, RZ ;  /* 0x0000000906007227 */ /* 0x000fe200078e00ff */
[----:B------:R-:W-:Y:S01]  /*07c0*/  STL [R1+0x110], RZ ;  /* 0x000110ff01007387 */ /* 0x000fe20000100800 */
[----:B------:R-:W-:Y:S02]  /*07d0*/  CS2R R6, SRZ ;  /* 0x0000000000067805 */ /* 0x000fe4000001ff00 */
[----:B------:R-:W-:Y:S01]  /*07e0*/  IMAD R5, R0, R5, R9 ;  /* 0x0000000500057224 */ /* 0x000fe200078e0209 */
[----:B------:R-:W-:Y:S01]  /*07f0*/  STL [R1+0x114], RZ ;  /* 0x000114ff01007387 */ /* 0x000fe20000100800 */
[----:B------:R-:W-:-:S03]  /*0800*/  CS2R R8, SRZ ;  /* 0x0000000000087805 */ /* 0x000fc6000001ff00 */
        /* <DEDUP_REMOVED lines=8> */
[----:B------:R-:W-:Y:S01]  /*0890*/  STL [R1+0x1c8], RZ ;  /* 0x0001c8ff01007387 */ /* 0x000fe20000100800 */
[----:B------:R-:W-:Y:S02]  /*08a0*/  ISETP.GE.U32.AND P0, PT, R5, R10, PT ;  /* 0x0000000a0500720c */ /* 0x000fe40003f06070 */
[-C--:B------:R-:W-:Y:S01]  /*08b0*/  LOP3.LUT R5, R11, R4.reuse, RZ, 0x3c, !PT ;  /* 0x000000040b057212 */ /* 0x080fe200078e3cff */
[----:B------:R-:W-:Y:S03]  /*08c0*/  STL [R1+0x1cc], RZ ;  /* 0x0001ccff01007387 */ /* 0x000fe60000100800 */
[----:B------:R-:W-:Y:S01]  /*08d0*/  ISETP.GE.AND P2, PT, R5, RZ, PT ;  /* 0x000000ff0500720c */ /* 0x000fe20003f46270 */
[----:B------:R-:W0:Y:S01]  /*08e0*/  S2R R29, SR_TID.X ;  /* 0x00000000001d7919 */ /* 0x000e220000002100 */
[----:B------:R-:W-:Y:S05]  /*08f0*/  STL [R1+0x170], RZ ;  /* 0x000170ff01007387 */ /* 0x000fea0000100800 */
[----:B------:R-:W-:Y:S01]  /*0900*/  @P0 VIADD R0, R0, 0x1 ;  /* 0x0000000100000836 */ /* 0x000fe20000000000 */
[----:B------:R-:W-:Y:S01]  /*0910*/  ISETP.GE.AND P0, PT, R3, 0x20, PT ;  /* 0x000000200300780c */ /* 0x000fe20003f06270 */
[----:B------:R-:W-:Y:S04]  /*0920*/  STL [R1+0x174], RZ ;  /* 0x000174ff01007387 */ /* 0x000fe80000100800 */
[----:B------:R-:W-:Y:S01]  /*0930*/  STL [R1+0x178], RZ ;  /* 0x000178ff01007387 */ /* 0x000fe20000100800 */
[----:B------:R-:W-:Y:S01]  /*0940*/  @!P2 IMAD.MOV R0, RZ, RZ, -R0 ;  /* 0x000000ffff00a224 */ /* 0x000fe200078e0a00 */
[----:B------:R-:W-:-:S02]  /*0950*/  @!P1 LOP3.LUT R0, RZ, R4, RZ, 0x33, !PT ;  /* 0x00000004ff009212 */ /* 0x000fc400078e33ff */
[----:B------:R-:W-:Y:S03]  /*0960*/  STL [R1+0x17c], RZ ;  /* 0x00017cff01007387 */ /* 0x000fe60000100800 */
[----:B------:R-:W-:Y:S01]  /*0970*/  IMAD.MOV R5, RZ, RZ, -R0 ;  /* 0x000000ffff057224 */ /* 0x000fe200078e0a00 */
[----:B------:R-:W-:Y:S01]  /*0980*/  STL [R1+0x160], RZ ;  /* 0x000160ff01007387 */ /* 0x000fe20000100800 */
[----:B------:R-:W-:Y:S02]  /*0990*/  IMAD.SHL.U32 R0, R0, 0x20, RZ ;  /* 0x0000002000007824 */ /* 0x000fe400078e00ff */
[----:B------:R-:W-:Y:S01]  /*09a0*/  IMAD R5, R4, R5, R11 ;  /* 0x0000000504057224 */ /* 0x000fe200078e020b */
[----:B------:R-:W-:Y:S01]  /*09b0*/  STL [R1+0x164], RZ ;  /* 0x000164ff01007387 */ /* 0x000fe20000100800 */
[----:B------:R-:W-:Y:S02]  /*09c0*/  CS2R R10, SRZ ;  /* 0x00000000000a7805 */ /* 0x000fe4000001ff00 */
[----:B------:R-:W-:Y:S01]  /*09d0*/  IMAD.IADD R28, R28, 0x1, R5 ;  /* 0x000000011c1c7824 */ /* 0x000fe200078e0205 */
[----:B------:R-:W-:Y:S01]  /*09e0*/  STL [R1+0x168], RZ ;  /* 0x000168ff01007387 */ /* 0x000fe20000100800 */
[----:B------:R-:W-:-:S03]  /*09f0*/  CS2R R4, SRZ ;  /* 0x0000000000047805 */ /* 0x000fc6000001ff00 */
[----:B------:R-:W-:Y:S01]  /*0a00*/  STL [R1+0x16c], RZ ;  /* 0x00016cff01007387 */ /* 0x000fe20000100800 */
[----:B0-----:R-:W-:-:S03]  /*0a10*/  LOP3.LUT R29, R29, 0x3f, RZ, 0xc0, !PT ;  /* 0x0000003f1d1d7812 */ /* 0x001fc600078ec0ff */
[----:B------:R-:W-:Y:S02]  /*0a20*/  STL [R1+0x150], RZ ;  /* 0x000150ff01007387 */ /* 0x000fe40000100800 */
[----:B------:R-:W-:Y:S02]  /*0a30*/  IMAD R28, R28, 0x200, R29 ;  /* 0x000002001c1c7824 */ /* 0x000fe400078e021d */
[----:B------:R-:W-:Y:S02]  /*0a40*/  STL [R1+0x154], RZ ;  /* 0x000154ff01007387 */ /* 0x000fe40000100800 */
[C---:B------:R-:W-:Y:S02]  /*0a50*/  VIADD R29, R28.reuse, 0x40 ;  /* 0x000000401c1d7836 */ /* 0x040fe40000000000 */
[----:B------:R-:W-:Y:S01]  /*0a60*/  STL [R1+0x158], RZ ;  /* 0x000158ff01007387 */ /* 0x000fe20000100800 */
[----:B------:R-:W-:-:S03]  /*0a70*/  VIADD R3, R28, 0x80 ;  /* 0x000000801c037836 */ /* 0x000fc60000000000 */
[----:B------:R-:W-:Y:S04]  /*0a80*/  STL [R1+0x15c], RZ ;  /* 0x00015cff01007387 */ /* 0x000fe80000100800 */
        /* <DEDUP_REMOVED lines=32> */
[----:B------:R-:W-:Y:S04]  /*0c90*/  STL [R1+0x1030], R28 ;  /* 0x0010301c01007387 */ /* 0x000fe80000100800 */
[----:B------:R0:W-:Y:S04]  /*0ca0*/  STL [R1+0x1038], R29 ;  /* 0x0010381d01007387 */ /* 0x0001e80000100800 */
[----:B------:R-:W-:Y:S04]  /*0cb0*/  STL [R1+0x1034], R0 ;  /* 0x0010340001007387 */ /* 0x000fe80000100800 */
[----:B------:R1:W-:Y:S01]  /*0cc0*/  STL [R1+0x103c], R3 ;  /* 0x00103c0301007387 */ /* 0x0003e20000100800 */
[----:B0-----:R-:W-:-:S02]  /*0cd0*/  VIADD R29, R28, 0xc0 ;  /* 0x000000c01c1d7836 */ /* 0x001fc40000000000 */
[----:B-1----:R-:W-:-:S05]  /*0ce0*/  VIADD R3, R28, 0x100 ;  /* 0x000001001c037836 */ /* 0x002fca0000000000 */
[----:B------:R0:W-:Y:S02]  /*0cf0*/  STL [R1+0x1050], R3 ;  /* 0x0010500301007387 */ /* 0x0001e40000100800 */
[----:B0-----:R-:W-:-:S05]  /*0d00*/  VIADD R3, R28, 0x140 ;  /* 0x000001401c037836 */ /* 0x001fca0000000000 */
[----:B------:R0:W-:Y:S02]  /*0d10*/  STL [R1+0x104c], R3 ;  /* 0x00104c0301007387 */ /* 0x0001e40000100800 */
[C---:B0-----:R-:W-:Y:S02]  /*0d20*/  VIADD R3, R28.reuse, 0x180 ;  /* 0x000001801c037836 */ /* 0x041fe40000000000 */
[----:B------:R-:W-:-:S03]  /*0d30*/  VIADD R28, R28, 0x1c0 ;  /* 0x000001c01c1c7836 */ /* 0x000fc60000000000 */
[----:B------:R0:W-:Y:S04]  /*0d40*/  STL [R1+0x1048], R3 ;  /* 0x0010480301007387 */ /* 0x0001e80000100800 */
[----:B0-----:R0:W5:Y:S04]  /*0d50*/  LDL.LU R3, [R1+0x1078] ;  /* 0x0010780001037983 */ /* 0x0011680000300800 */
[----:B------:R-:W-:Y:S04]  /*0d60*/  STL [R1+0x1040], R29 ;  /* 0x0010401d01007387 */ /* 0x000fe80000100800 */
[----:B------:R1:W-:Y:S02]  /*0d70*/  STL [R1+0x1044], R28 ;  /* 0x0010441c01007387 */ /* 0x0003e40000100800 */
[----:B-1----:R-:W1:Y:S02]  /*0d80*/  S2R R28, SR_TID.X ;  /* 0x00000000001c7919 */ /* 0x002e640000002100 */
[----:B-1----:R-:W-:Y:S01]  /*0d90*/  LOP3.LUT R28, R28, 0x20, RZ, 0xc0, !PT ;  /* 0x000000201c1c7812 */ /* 0x002fe200078ec0ff */
[----:B0-----:R-:W-:Y:S06]  /*0da0*/  @!P0 BRA `(.L_x_0) ;  /* 0x0000023000b48947 */ /* 0x001fec0003800000 */
[----:B------:R-:W2:Y:S04]  /*0db0*/  LDL R7, [R1+0x104c] ;  /* 0x00104c0001077983 */ /* 0x000ea80000100800 */
[----:B------:R-:W3:Y:S01]  /*0dc0*/  LDL R6, [R1+0x1048] ;  /* 0x0010480001067983 */ /* 0x000ee20000100800 */
[----:B-----5:R-:W-:Y:S02]  /*0dd0*/  IABS R27, R3 ;  /* 0x00000003001b7213 */ /* 0x020fe40000000000 */
[----:B------:R-:W-:Y:S01]  /*0de0*/  LEA.HI R0, R28, R0, RZ, 0x1b ;  /* 0x000000001c007211 */ /* 0x000fe200078fd8ff */
[----:B------:R-:W-:Y:S01]  /*0df0*/  STL [R1+0x108c], R3 ;  /* 0x00108c0301007387 */ /* 0x000fe20000100800 */
[----:B------:R-:W-:Y:S01]  /*0e00*/  IMAD.MOV.U32 R18, RZ, RZ, R29 ;  /* 0x000000ffff127224 */ /* 0x000fe200078e001d */
[----:B------:R-:W-:Y:S01]  /*0e10*/  ULDC UR5, c[0x0][0x23c] ;  /* 0x00008f0000057ab9 */ /* 0x000fe20000000800 */
[----:B------:R-:W-:Y:S01]  /*0e20*/  ULDC.64 UR6, c[0x0][0x218] ;  /* 0x0000860000067ab9 */ /* 0x000fe20000000a00 */
[----:B------:R0:W-:Y:S01]  /*0e30*/  STL [R1+0x1088], R2 ;  /* 0x0010880201007387 */ /* 0x0001e20000100800 */
[----:B------:R-:W1:Y:S01]  /*0e40*/  I2F.RP R8, R27 ;  /* 0x0000001b00087306 */ /* 0x000e620000209400 */
[----:B------:R-:W-:-:S07]  /*0e50*/  ULDC.64 UR10, c[0x0][0x210] ;  /* 0x00008400000a7ab9 */ /* 0x000fce0000000a00 */
[----:B-1----:R-:W1:Y:S02]  /*0e60*/  MUFU.RCP R8, R8 ;  /* 0x0000000800087308 */ /* 0x002e640000001000 */
[----:B-1----:R-:W-:-:S06]  /*0e70*/  VIADD R4, R8, 0xffffffe ;  /* 0x0ffffffe08047836 */ /* 0x002fcc0000000000 */
[----:B------:R1:W4:Y:S02]  /*0e80*/  F2I.FTZ.U32.TRUNC.NTZ R5, R4 ;  /* 0x0000000400057305 */ /* 0x000324000021f000 */
[----:B-1----:R-:W-:Y:S02]  /*0e90*/  IMAD.MOV.U32 R4, RZ, RZ, RZ ;  /* 0x000000ffff047224 */ /* 0x002fe400078e00ff */
[----:B----4-:R-:W-:-:S04]  /*0ea0*/  IMAD.MOV R10, RZ, RZ, -R5 ;  /* 0x000000ffff0a7224 */ /* 0x010fc800078e0a05 */
[----:B------:R-:W-:-:S04]  /*0eb0*/  IMAD R29, R10, R27, RZ ;  /* 0x0000001b0a1d7224 */ /* 0x000fc800078e02ff */
[----:B------:R-:W-:-:S04]  /*0ec0*/  IMAD.HI.U32 R29, R5, R29, R4 ;  /* 0x0000001d051d7227 */ /* 0x000fc800078e0004 */
[----:B------:R-:W-:-:S05]  /*0ed0*/  VIADD R5, R0, 0x1c ;  /* 0x0000001c00057836 */ /* 0x000fca0000000000 */
[----:B------:R-:W-:Y:S02]  /*0ee0*/  IABS R12, R5 ;  /* 0x00000005000c7213 */ /* 0x000fe40000000000 */
[----:B------:R-:W-:Y:S01]  /*0ef0*/  ISETP.GE.AND P5, PT, R5, RZ, PT ;  /* 0x000000ff0500720c */ /* 0x000fe20003fa6270 */
[----:B--2---:R-:W-:Y:S01]  /*0f00*/  IMAD.MOV.U32 R15, RZ, RZ, R7 ;  /* 0x000000ffff0f7224 */ /* 0x004fe200078e0007 */
[----:B------:R-:W-:Y:S02]  /*0f10*/  IABS R7, R2 ;  /* 0x0000000200077213 */ /* 0x000fe40000000000 */
[----:B0-----:R-:W2:Y:S01]  /*0f20*/  LDL R2, [R1+0x1044] ;  /* 0x0010440001027983 */ /* 0x001ea20000100800 */
[----:B---3--:R-:W-:Y:S02]  /*0f30*/  IMAD.MOV.U32 R14, RZ, RZ, R6 ;  /* 0x000000ffff0e7224 */ /* 0x008fe400078e0006 */
[----:B------:R-:W-:-:S05]  /*0f40*/  VIADD R6, R0, 0x1e ;  /* 0x0000001e00067836 */ /* 0x000fca0000000000 */
[----:B------:R-:W-:-:S05]  /*0f50*/  IABS R8, R6 ;  /* 0x0000000600087213 */ /* 0x000fca0000000000 */
[----:B------:R-:W-:-:S04]  /*0f60*/  IMAD.HI.U32 R4, R29, R8, RZ ;  /* 0x000000081d047227 */ /* 0x000fc800078e00ff */
[----:B------:R-:W-:-:S04]  /*0f70*/  IMAD.MOV R4, RZ, RZ, -R4 ;  /* 0x000000ffff047224 */ /* 0x000fc800078e0a04 */
[----:B------:R-:W-:-:S05]  /*0f80*/  IMAD R9, R27, R4, R8 ;  /* 0x000000041b097224 */ /* 0x000fca00078e0208 */
[----:B------:R-:W-:Y:S01]  /*0f90*/  ISETP.GT.U32.AND P0, PT, R27, R9, PT ;  /* 0x000000091b00720c */ /* 0x000fe20003f04070 */
[----:B------:R-:W-:Y:S02]  /*0fa0*/  VIADD R8, R0, 0x1a ;  /* 0x0000001a00087836 */ /* 0x000fe40000000000 */
[----:B------:R-:W-:-:S03]  /*0fb0*/  IMAD.HI.U32 R4, R29, R12, RZ ;  /* 0x0000000c1d047227 */ /* 0x000fc600078e00ff */
[----:B------:R-:W-:Y:S01]  /*0fc0*/  IABS R13, R8 ;  /* 0x00000008000d7213 */ /* 0x000fe20000000000 */
[----:B------:R-:W-:-:S04]  /*0fd0*/  IMAD.MOV R11, RZ, RZ, -R4 ;  /* 0x000000ffff0b7224 */ /* 0x000fc800078e0a04 */
[----:B------:R-:W-:Y:S02]  /*0fe0*/  IMAD.MOV.U32 R4, RZ, RZ, R13 ;  /* 0x000000ffff047224 */ /* 0x000fe400078e000d */
[----:B------:R-:W-:Y:S02]  /*0ff0*/  @!P0 IMAD.IADD R9, R9, 0x1, -R27 ;  /* 0x0000000109098824 */ /* 0x000fe400078e0a1b */
[----:B------:R-:W-:-:S03]  /*1000*/  IMAD.HI.U32 R5, R29, R4, RZ ;  /* 0x000000041d057227 */ /* 0x000fc600078e00ff */
[----:B------:R-:W-:Y:S01]  /*1010*/  ISETP.GT.U32.AND P4, PT, R27, R9, PT ;  /* 0x000000091b00720c */ /* 0x000fe20003f84070 */
[----:B------:R-:W-:-:S04]  /*1020*/  IMAD.MOV R13, RZ, RZ, -R5 ;  /* 0x000000ffff0d7224 */ /* 0x000fc800078e0a05 */
[----:B------:R-:W-:Y:S01]  /*1030*/  IMAD R13, R27, R13, R4 ;  /* 0x0000000d1b0d7224 */ /* 0x000fe200078e0204 */
[----:B------:R-:W-:Y:S01]  /*1040*/  ISETP.GE.AND P1, PT, R6, RZ, PT ;  /* 0x000000ff0600720c */ /* 0x000fe20003f26270 */
[----:B------:R-:W-:-:S06]  /*1050*/  VIADD R6, R0, 0x18 ;  /* 0x0000001800067836 */ /* 0x000fcc0000000000 */
[----:B------:R-:W-:Y:S01]  /*1060*/  @!P4 IMAD.IADD R9, R9, 0x1, -R27 ;  /* 0x000000010909c824 */ /* 0x000fe200078e0a1b */
[----:B------:R-:W-:Y:S01]  /*1070*/  ISETP.GT.U32.AND P4, PT, R27, R13, PT ;  /* 0x0000000d1b00720c */ /* 0x000fe20003f84070 */
[----:B------:R-:W0:Y:S01]  /*1080*/  I2F.RP R10, R7 ;  /* 0x00000007000a7306 */ /* 0x000e220000209400 */
[----:B------:R-:W-:Y:S02]  /*1090*/  ISETP.GE.AND P0, PT, R6, RZ, PT ;  /* 0x000000ff0600720c */ /* 0x000fe40003f06270 */
[----:B------:R-:W-:Y:S01]  /*10a0*/  IABS R19, R6 ;  /* 0x0000000600137213 */ /* 0x000fe20000000000 */
[----:B------:R-:W-:Y:S01]  /*10b0*/  VIADD R6, R0, 0x16 ;  /* 0x0000001600067836 */ /* 0x000fe20000000000 */
[----:B------:R-:W-:-:S04]  /*10c0*/  ISETP.GE.AND P3, PT, R8, RZ, PT ;  /* 0x000000ff0800720c */ /* 0x000fc80003f66270 */
[----:B------:R-:W-:-:S03]  /*10d0*/  IABS R20, R6 ;  /* 0x0000000600147213 */ /* 0x000fc60000000000 */
[----:B------:R-:W-:Y:S02]  /*10e0*/  @!P4 IMAD.IADD R13, R13, 0x1, -R27 ;  /* 0x000000010d0dc824 */ /* 0x000fe400078e0a1b */
[----:B------:R-:W-:-:S03]  /*10f0*/  IMAD.HI.U32 R8, R29, R20, RZ ;  /* 0x000000141d087227 */ /* 0x000fc600078e00ff */
[C---:B------:R-:W-:Y:S01]  /*1100*/  ISETP.GT.U32.AND P4, PT, R27.reuse, R13, PT ;  /* 0x0000000d1b00720c */ /* 0x040fe20003f84070 */
[----:B0-----:R-:W0:Y:S01]  /*1110*/  MUFU.RCP R10, R10 ;  /* 0x0000000a000a7308 */ /* 0x001e220000001000 */
[----:B------:R-:W-:Y:S02]  /*1120*/  IMAD.MOV R8, RZ, RZ, -R8 ;  /* 0x000000ffff087224 */ /* 0x000fe400078e0a08 */
[C---:B------:R-:W-:Y:S02]  /*1130*/  IMAD R12, R27.reuse, R11, R12 ;  /* 0x0000000b1b0c7224 */ /* 0x040fe400078e020c */
[----:B------:R-:W-:-:S03]  /*1140*/  IMAD R20, R27, R8, R20 ;  /* 0x000000081b147224 */ /* 0x000fc600078e0214 */
[----:B------:R-:W-:-:S04]  /*1150*/  ISETP.GT.U32.AND P6, PT, R27, R12, PT ;  /* 0x0000000c1b00720c */ /* 0x000fc80003fc4070 */
[--C-:B------:R-:W-:Y:S01]  /*1160*/  @!P4 IMAD.IADD R13, R13, 0x1, -R27.reuse ;  /* 0x000000010d0dc824 */ /* 0x100fe200078e0a1b */
[----:B------:R-:W-:Y:S01]  /*1170*/  ISETP.GT.U32.AND P4, PT, R27, R20, PT ;  /* 0x000000141b00720c */ /* 0x000fe20003f84070 */
[C---:B------:R-:W-:Y:S02]  /*1180*/  VIADD R3, R0.reuse, 0x14 ;  /* 0x0000001400037836 */ /* 0x040fe40000000000 */
[----:B------:R-:W-:Y:S02]  /*1190*/  VIADD R17, R0, 0x12 ;  /* 0x0000001200117836 */ /* 0x000fe40000000000 */
[----:B0-----:R-:W-:Y:S02]  /*11a0*/  VIADD R10, R10, 0xffffffe ;  /* 0x0ffffffe0a0a7836 */ /* 0x001fe40000000000 */
[C---:B------:R-:W-:Y:S02]  /*11b0*/  VIADD R16, R0.reuse, 0x10 ;  /* 0x0000001000107836 */ /* 0x040fe40000000000 */
[----:B------:R0:W1:Y:S01]  /*11c0*/  F2I.FTZ.U32.TRUNC.NTZ R5, R10 ;  /* 0x0000000a00057305 */ /* 0x000062000021f000 */
[----:B------:R-:W-:Y:S01]  /*11d0*/  VIADD R11, R0, 0xe ;  /* 0x0000000e000b7836 */ /* 0x000fe20000000000 */
[----:B------:R-:W-:Y:S01]  /*11e0*/  STL [R1], R3 ;  /* 0x0000000301007387 */ /* 0x000fe20000100800 */
[----:B------:R-:W-:Y:S01]  /*11f0*/  IABS R22, R17 ;  /* 0x0000001100167213 */ /* 0x000fe20000000000 */
[----:B------:R-:W-:-:S02]  /*1200*/  @!P4 IMAD.IADD R20, R20, 0x1, -R27 ;  /* 0x000000011414c824 */ /* 0x000fc400078e0a1b */
[----:B------:R-:W-:Y:S01]  /*1210*/  @!P6 IMAD.IADD R12, R12, 0x1, -R27 ;  /* 0x000000010c0ce824 */ /* 0x000fe200078e0a1b */
[----:B------:R-:W-:Y:S01]  /*1220*/  STL [R1+0x8], R17 ;  /* 0x0000081101007387 */ /* 0x000fe20000100800 */
[----:B0-----:R-:W-:-:S03]  /*1230*/  VIADD R10, R0, 0xc ;  /* 0x0000000c000a7836 */ /* 0x001fc60000000000 */
[----:B------:R-:W-:Y:S01]  /*1240*/  STL [R1+0xc], R16 ;  /* 0x00000c1001007387 */ /* 0x000fe20000100800 */
[C---:B------:R-:W-:Y:S02]  /*1250*/  ISETP.GT.U32.AND P4, PT, R27.reuse, R20, PT ;  /* 0x000000141b00720c */ /* 0x040fe40003f84070 */
[----:B------:R-:W-:Y:S01]  /*1260*/  IABS R25, R10 ;  /* 0x0000000a00197213 */ /* 0x000fe20000000000 */
[----:B------:R-:W-:Y:S01]  /*1270*/  STL [R1+0x1c], R11 ;  /* 0x00001c0b01007387 */ /* 0x000fe20000100800 */
[----:B------:R-:W-:-:S03]  /*1280*/  ISETP.GT.U32.AND P6, PT, R27, R12, PT ;  /* 0x0000000c1b00720c */ /* 0x000fc60003fc4070 */
[----:B------:R0:W-:Y:S01]  /*1290*/  STL [R1+0x18], R10 ;  /* 0x0000180a01007387 */ /* 0x0001e20000100800 */
[----:B------:R-:W-:-:S04]  /*12a0*/  IMAD.HI.U32 R4, R29, R19, RZ ;  /* 0x000000131d047227 */ /* 0x000fc800078e00ff */
[----:B0-----:R-:W-:-:S04]  /*12b0*/  IMAD.HI.U32 R10, R29, R22, RZ ;  /* 0x000000161d0a7227 */ /* 0x001fc800078e00ff */
[----:B------:R-:W-:Y:S02]  /*12c0*/  IMAD.MOV R10, RZ, RZ, -R10 ;  /* 0x000000ffff0a7224 */ /* 0x000fe400078e0a0a */
[----:B------:R-:W-:Y:S02]  /*12d0*/  IMAD.MOV R4, RZ, RZ, -R4 ;  /* 0x000000ffff047224 */ /* 0x000fe400078e0a04 */
[C---:B------:R-:W-:Y:S02]  /*12e0*/  IMAD R22, R27.reuse, R10, R22 ;  /* 0x0000000a1b167224 */ /* 0x040fe400078e0216 */
[C---:B------:R-:W-:Y:S02]  /*12f0*/  IMAD R19, R27.reuse, R4, R19 ;  /* 0x000000041b137224 */ /* 0x040fe400078e0213 */
[--C-:B------:R-:W-:Y:S01]  /*1300*/  @!P4 IMAD.IADD R20, R20, 0x1, -R27.reuse ;  /* 0x000000011414c824 */ /* 0x100fe200078e0a1b */
[C---:B------:R-:W-:Y:S01]  /*1310*/  ISETP.GT.U32.AND P4, PT, R27.reuse, R22, PT ;  /* 0x000000161b00720c */ /* 0x040fe20003f84070 */
[----:B------:R-:W-:Y:S01]  /*1320*/  @!P6 IMAD.IADD R12, R12, 0x1, -R27 ;  /* 0x000000010c0ce824 */ /* 0x000fe200078e0a1b */
[----:B------:R-:W-:Y:S01]  /*1330*/  ISETP.GT.U32.AND P6, PT, R27, R19, PT ;  /* 0x000000131b00720c */ /* 0x000fe20003fc4070 */
[----:B-1----:R-:W-:-:S02]  /*1340*/  IMAD.MOV R28, RZ, RZ, -R5 ;  /* 0x000000ffff1c7224 */ /* 0x002fc400078e0a05 */
[----:B------:R-:W-:Y:S02]  /*1350*/  IMAD.MOV.U32 R4, RZ, RZ, RZ ;  /* 0x000000ffff047224 */ /* 0x000fe400078e00ff */
[----:B------:R-:W-:Y:S02]  /*1360*/  IMAD R28, R28, R7, RZ ;  /* 0x000000071c1c7224 */ /* 0x000fe400078e02ff */
[----:B------:R-:W-:-:S04]  /*1370*/  @!P1 IMAD.MOV R9, RZ, RZ, -R9 ;  /* 0x000000ffff099224 */ /* 0x000fc800078e0a09 */
[--C-:B------:R-:W-:Y:S02]  /*1380*/  @!P4 IMAD.IADD R22, R22, 0x1, -R27.reuse ;  /* 0x000000011616c824 */ /* 0x100fe400078e0a1b */
[----:B------:R-:W-:Y:S02]  /*1390*/  @!P6 IMAD.IADD R19, R19, 0x1, -R27 ;  /* 0x000000011313e824 */ /* 0x000fe400078e0a1b */
[----:B------:R-:W-:Y:S01]  /*13a0*/  IMAD.HI.U32 R28, R5, R28, R4 ;  /* 0x0000001c051c7227 */ /* 0x000fe200078e0004 */
[C---:B------:R-:W-:Y:S02]  /*13b0*/  ISETP.GT.U32.AND P1, PT, R27.reuse, R22, PT ;  /* 0x000000161b00720c */ /* 0x040fe40003f24070 */
[----:B------:R-:W-:Y:S01]  /*13c0*/  ISETP.GT.U32.AND P6, PT, R27, R19, PT ;  /* 0x000000131b00720c */ /* 0x000fe20003fc4070 */
[----:B------:R-:W-:Y:S01]  /*13d0*/  IMAD.HI.U32 R4, R29, R25, RZ ;  /* 0x000000191d047227 */ /* 0x000fe200078e00ff */
[----:B------:R-:W-:-:S03]  /*13e0*/  IABS R21, R3 ;  /* 0x0000000300157213 */ /* 0x000fc60000000000 */
[----:B------:R-:W-:Y:S02]  /*13f0*/  IMAD.MOV R4, RZ, RZ, -R4 ;  /* 0x000000ffff047224 */ /* 0x000fe400078e0a04 */
[----:B------:R-:W-:Y:S02]  /*1400*/  VIADD R3, R0, 0xa ;  /* 0x0000000a00037836 */ /* 0x000fe40000000000 */
[----:B------:R-:W-:Y:S01]  /*1410*/  IMAD R25, R27, R4, R25 ;  /* 0x000000041b197224 */ /* 0x000fe200078e0219 */
[----:B------:R-:W-:Y:S01]  /*1420*/  ISETP.GE.AND P2, PT, R6, RZ, PT ;  /* 0x000000ff0600720c */ /* 0x000fe20003f46270 */
[----:B------:R-:W-:Y:S01]  /*1430*/  @!P1 IMAD.IADD R22, R22, 0x1, -R27 ;  /* 0x0000000116169824 */ /* 0x000fe200078e0a1b */
[----:B------:R0:W-:Y:S01]  /*1440*/  STL [R1+0x14], R3 ;  /* 0x0000140301007387 */ /* 0x0001e20000100800 */
[----:B------:R-:W-:Y:S01]  /*1450*/  IABS R26, R3 ;  /* 0x00000003001a7213 */ /* 0x000fe20000000000 */
[----:B------:R-:W-:Y:S01]  /*1460*/  IMAD.HI.U32 R6, R29, R21, RZ ;  /* 0x000000151d067227 */ /* 0x000fe200078e00ff */
[----:B------:R-:W-:-:S03]  /*1470*/  ISETP.GT.U32.AND P1, PT, R27, R25, PT ;  /* 0x000000191b00720c */ /* 0x000fc60003f24070 */
[----:B------:R-:W-:Y:S01]  /*1480*/  @!P6 IMAD.IADD R19, R19, 0x1, -R27 ;  /* 0x000000011313e824 */ /* 0x000fe200078e0a1b */
[----:B------:R-:W-:Y:S01]  /*1490*/  IABS R23, R16 ;  /* 0x0000001000177213 */ /* 0x000fe20000000000 */
[C---:B0-----:R-:W-:Y:S01]  /*14a0*/  VIADD R3, R0.reuse, 0x8 ;  /* 0x0000000800037836 */ /* 0x041fe20000000000 */
[----:B------:R-:W-:Y:S01]  /*14b0*/  IABS R24, R11 ;  /* 0x0000000b00187213 */ /* 0x000fe20000000000 */
[----:B------:R-:W-:Y:S01]  /*14c0*/  IMAD.MOV.U32 R16, RZ, RZ, R18 ;  /* 0x000000ffff107224 */ /* 0x000fe200078e0012 */
[----:B------:R0:W-:Y:S01]  /*14d0*/  STL [R1+0x1098], R19 ;  /* 0x0010981301007387 */ /* 0x0001e20000100800 */
[----:B------:R-:W-:Y:S01]  /*14e0*/  IMAD.MOV R6, RZ, RZ, -R6 ;  /* 0x000000ffff067224 */ /* 0x000fe200078e0a06 */
[----:B------:R-:W-:Y:S01]  /*14f0*/  IABS R18, R3 ;  /* 0x0000000300127213 */ /* 0x000fe20000000000 */
[C---:B------:R-:W-:Y:S02]  /*1500*/  VIADD R17, R0.reuse, 0x6 ;  /* 0x0000000600117836 */ /* 0x040fe40000000000 */
[----:B------:R-:W-:Y:S01]  /*1510*/  VIADD R11, R0, 0x2 ;  /* 0x00000002000b7836 */ /* 0x000fe20000000000 */
[----:B------:R-:W-:Y:S01]  /*1520*/  STL [R1+0x109c], R20 ;  /* 0x00109c1401007387 */ /* 0x000fe20000100800 */
[----:B------:R-:W-:-:S02]  /*1530*/  IMAD R21, R27, R6, R21 ;  /* 0x000000061b157224 */ /* 0x000fc400078e0215 */
[----:B0-----:R-:W-:Y:S01]  /*1540*/  VIADD R19, R0, 0x4 ;  /* 0x0000000400137836 */ /* 0x001fe20000000000 */
[----:B------:R0:W-:Y:S01]  /*1550*/  STL [R1+0x20], R17 ;  /* 0x0000201101007387 */ /* 0x0001e20000100800 */
[----:B------:R-:W-:-:S04]  /*1560*/  IMAD.HI.U32 R6, R29, R24, RZ ;  /* 0x000000181d067227 */ /* 0x000fc800078e00ff */
[C---:B------:R-:W-:Y:S01]  /*1570*/  IMAD.HI.U32 R5, R29.reuse, R26, RZ ;  /* 0x0000001a1d057227 */ /* 0x040fe200078e00ff */
[----:B------:R-:W-:Y:S03]  /*1580*/  STL [R1+0x24], R19 ;  /* 0x0000241301007387 */ /* 0x000fe60000100800 */
[C---:B------:R-:W-:Y:S01]  /*1590*/  IMAD.HI.U32 R4, R29.reuse, R18, RZ ;  /* 0x000000121d047227 */ /* 0x040fe200078e00ff */
[----:B------:R1:W-:Y:S01]  /*15a0*/  STL [R1+0x28], R11 ;  /* 0x0000280b01007387 */ /* 0x0003e20000100800 */
[----:B0-----:R-:W-:Y:S02]  /*15b0*/  IABS R17, R17 ;  /* 0x0000001100117213 */ /* 0x001fe40000000000 */
[----:B------:R-:W-:Y:S01]  /*15c0*/  IMAD.HI.U32 R8, R29, R23, RZ ;  /* 0x000000171d087227 */ /* 0x000fe200078e00ff */
[----:B------:R-:W-:-:S03]  /*15d0*/  IABS R10, R19 ;  /* 0x00000013000a7213 */ /* 0x000fc60000000000 */
[----:B------:R-:W-:Y:S01]  /*15e0*/  @!P1 IMAD.IADD R25, R25, 0x1, -R27 ;  /* 0x0000000119199824 */ /* 0x000fe200078e0a1b */
[----:B------:R-:W-:Y:S01]  /*15f0*/  ISETP.GE.AND P1, PT, R0, RZ, PT ;  /* 0x000000ff0000720c */ /* 0x000fe20003f26270 */
[----:B------:R-:W-:Y:S01]  /*1600*/  IMAD.MOV R6, RZ, RZ, -R6 ;  /* 0x000000ffff067224 */ /* 0x000fe200078e0a06 */
[----:B-1----:R-:W-:Y:S01]  /*1610*/  IABS R11, R11 ;  /* 0x0000000b000b7213 */ /* 0x002fe20000000000 */
[----:B------:R-:W-:Y:S01]  /*1620*/  IMAD.MOV R5, RZ, RZ, -R5 ;  /* 0x000000ffff057224 */ /* 0x000fe200078e0a05 */
[----:B------:R-:W-:Y:S01]  /*1630*/  IABS R0, R0 ;  /* 0x0000000000007213 */ /* 0x000fe20000000000 */
[----:B------:R-:W-:Y:S02]  /*1640*/  IMAD.MOV R4, RZ, RZ, -R4 ;  /* 0x000000ffff047224 */ /* 0x000fe400078e0a04 */
[----:B------:R-:W-:Y:S02]  /*1650*/  IMAD.MOV.U32 R19, RZ, RZ, R16 ;  /* 0x000000ffff137224 */ /* 0x000fe400078e0010 */
[----:B------:R-:W3:Y:S01]  /*1660*/  LDL R16, [R1+0x1050] ;  /* 0x0010500001107983 */ /* 0x000ee20000100800 */
[----:B------:R-:W-:-:S02]  /*1670*/  IMAD.MOV R8, RZ, RZ, -R8 ;  /* 0x000000ffff087224 */ /* 0x000fc400078e0a08 */
[C---:B------:R-:W-:Y:S02]  /*1680*/  IMAD R24, R27.reuse, R6, R24 ;  /* 0x000000061b187224 */ /* 0x040fe400078e0218 */
[C---:B------:R-:W-:Y:S02]  /*1690*/  IMAD R26, R27.reuse, R5, R26 ;  /* 0x000000051b1a7224 */ /* 0x040fe400078e021a */
[----:B------:R-:W-:Y:S02]  /*16a0*/  IMAD R18, R27, R4, R18 ;  /* 0x000000041b127224 */ /* 0x000fe400078e0212 */
[----:B------:R-:W-:-:S04]  /*16b0*/  IMAD.HI.U32 R6, R29, R17, RZ ;  /* 0x000000111d067227 */ /* 0x000fc800078e00ff */
[----:B------:R-:W-:-:S04]  /*16c0*/  IMAD.HI.U32 R5, R29, R10, RZ ;  /* 0x0000000a1d057227 */ /* 0x000fc800078e00ff */
[----:B------:R-:W-:-:S04]  /*16d0*/  IMAD.HI.U32 R4, R29, R11, RZ ;  /* 0x0000000b1d047227 */ /* 0x000fc800078e00ff */
[----:B------:R-:W-:-:S04]  /*16e0*/  IMAD.HI.U32 R29, R29, R0, RZ ;  /* 0x000000001d1d7227 */ /* 0x000fc800078e00ff */
[C---:B------:R-:W-:Y:S02]  /*16f0*/  IMAD R23, R27.reuse, R8, R23 ;  /* 0x000000081b177224 */ /* 0x040fe400078e0217 */
[----:B------:R-:W-:Y:S02]  /*1700*/  IMAD.MOV.U32 R8, RZ, RZ, R14 ;  /* 0x000000ffff087224 */ /* 0x000fe400078e000e */
[----:B------:R-:W-:Y:S01]  /*1710*/  IMAD.MOV R29, RZ, RZ, -R29 ;  /* 0x000000ffff1d7224 */ /* 0x000fe200078e0a1d */
[----:B------:R-:W-:Y:S01]  /*1720*/  STL [R1+0x1090], R9 ;  /* 0x0010900901007387 */ /* 0x000fe20000100800 */
[----:B------:R-:W-:Y:S01]  /*1730*/  IMAD.MOV R5, RZ, RZ, -R5 ;  /* 0x000000ffff057224 */ /* 0x000fe200078e0a05 */
[----:B------:R-:W-:Y:S01]  /*1740*/  IABS R8, R8 ;  /* 0x0000000800087213 */ /* 0x000fe20000000000 */
[----:B------:R-:W-:Y:S02]  /*1750*/  IMAD.MOV.U32 R20, RZ, RZ, R19 ;  /* 0x000000ffff147224 */ /* 0x000fe400078e0013 */
[C---:B------:R-:W-:Y:S01]  /*1760*/  IMAD R0, R27.reuse, R29, R0 ;  /* 0x0000001d1b007224 */ /* 0x040fe200078e0200 */
[----:B------:R-:W-:Y:S01]  /*1770*/  IABS R15, R15 ;  /* 0x0000000f000f7213 */ /* 0x000fe20000000000 */
[----:B------:R-:W-:-:S02]  /*1780*/  IMAD R10, R27, R5, R10 ;  /* 0x000000051b0a7224 */ /* 0x000fc400078e020a */
[----:B------:R-:W-:Y:S02]  /*1790*/  IMAD.MOV R4, RZ, RZ, -R4 ;  /* 0x000000ffff047224 */ /* 0x000fe400078e0a04 */
[----:B------:R-:W-:-:S04]  /*17a0*/  IMAD.HI.U32 R5, R28, R8, RZ ;  /* 0x000000081c057227 */ /* 0x000fc800078e00ff */
[----:B------:R-:W-:Y:S02]  /*17b0*/  IMAD R11, R27, R4, R11 ;  /* 0x000000041b0b7224 */ /* 0x000fe400078e020b */
[----:B------:R-:W-:Y:S02]  /*17c0*/  IMAD.MOV R5, RZ, RZ, -R5 ;  /* 0x000000ffff057224 */ /* 0x000fe400078e0a05 */
[----:B------:R-:W-:-:S04]  /*17d0*/  IMAD.HI.U32 R4, R28, R15, RZ ;  /* 0x0000000f1c047227 */ /* 0x000fc800078e00ff */
[----:B------:R-:W-:Y:S02]  /*17e0*/  IMAD R8, R7, R5, R8 ;  /* 0x0000000507087224 */ /* 0x000fe400078e0208 */
[----:B------:R-:W-:Y:S01]  /*17f0*/  IMAD.MOV R5, RZ, RZ, -R4 ;  /* 0x000000ffff057224 */ /* 0x000fe200078e0a04 */
[----:B------:R-:W-:Y:S02]  /*1800*/  IABS R4, R20 ;  /* 0x0000001400047213 */ /* 0x000fe40000000000 */
[----:B--2---:R-:W-:Y:S01]  /*1810*/  IABS R14, R2 ;  /* 0x00000002000e7213 */ /* 0x004fe20000000000 */
[----:B------:R0:W-:Y:S04]  /*1820*/  STL [R1+0x1094], R2 ;  /* 0x0010940201007387 */ /* 0x0001e80000100800 */
[----:B0-----:R-:W2:Y:S04]  /*1830*/  LDL R2, [R1+0x1038] ;  /* 0x0010380001027983 */ /* 0x001ea80000100800 */
[----:B------:R-:W4:Y:S04]  /*1840*/  LDL.LU R19, [R1] ;  /* 0x0000000001137983 */ /* 0x000f280000300800 */
[----:B------:R-:W2:Y:S04]  /*1850*/  LDL R29, [R1+0x103c] ;  /* 0x00103c00011d7983 */ /* 0x000ea80000100800 */
[----:B------:R-:W2:Y:S01]  /*1860*/  LDL.LU R20, [R1+0x8] ;  /* 0x0000080001147983 */ /* 0x000ea20000300800 */
[----:B------:R-:W-:Y:S01]  /*1870*/  ISETP.GT.U32.AND P6, PT, R27, R21, PT ;  /* 0x000000151b00720c */ /* 0x000fe20003fc4070 */
[----:B------:R-:W-:-:S02]  /*1880*/  @!P5 IMAD.MOV R12, RZ, RZ, -R12 ;  /* 0x000000ffff0cd224 */ /* 0x000fc400078e0a0c */
[----:B------:R-:W-:Y:S01]  /*1890*/  IMAD.MOV R6, RZ, RZ, -R6 ;  /* 0x000000ffff067224 */ /* 0x000fe200078e0a06 */
[----:B------:R-:W2:Y:S09]  /*18a0*/  LDL.LU R9, [R1+0xc] ;  /* 0x00000c0001097983 */ /* 0x000eb20000300800 */
[----:B------:R-:W-:Y:S01]  /*18b0*/  @!P6 IMAD.IADD R21, R21, 0x1, -R27 ;  /* 0x000000011515e824 */ /* 0x000fe200078e0a1b */
[----:B------:R-:W-:-:S04]  /*18c0*/  ISETP.GT.U32.AND P6, PT, R27, R23, PT ;  /* 0x000000171b00720c */ /* 0x000fc80003fc4070 */
[----:B------:R-:W-:-:S09]  /*18d0*/  ISETP.GT.U32.AND P4, PT, R27, R21, PT ;  /* 0x000000151b00720c */ /* 0x000fd20003f84070 */
[----:B------:R-:W-:-:S05]  /*18e0*/  @!P6 IMAD.IADD R23, R23, 0x1, -R27 ;  /* 0x000000011717e824 */ /* 0x000fca00078e0a1b */
[----:B------:R-:W-:Y:S01]  /*18f0*/  ISETP.GT.U32.AND P6, PT, R27, R23, PT ;  /* 0x000000171b00720c */ /* 0x000fe20003fc4070 */
[----:B------:R-:W-:Y:S01]  /*1900*/  @!P4 IMAD.IADD R21, R21, 0x1, -R27 ;  /* 0x000000011515c824 */ /* 0x000fe200078e0a1b */
[----:B------:R-:W-:-:S11]  /*1910*/  ISETP.GT.U32.AND P4, PT, R27, R24, PT ;  /* 0x000000181b00720c */ /* 0x000fd60003f84070 */
[--C-:B------:R-:W-:Y:S01]  /*1920*/  @!P6 IMAD.IADD R23, R23, 0x1, -R27.reuse ;  /* 0x000000011717e824 */ /* 0x100fe200078e0a1b */
[----:B------:R-:W-:Y:S01]  /*1930*/  ISETP.GT.U32.AND P6, PT, R27, R26, PT ;  /* 0x0000001a1b00720c */ /* 0x000fe20003fc4070 */
[----:B------:R-:W-:-:S05]  /*1940*/  @!P4 IMAD.IADD R24, R24, 0x1, -R27 ;  /* 0x000000011818c824 */ /* 0x000fca00078e0a1b */
[C---:B------:R-:W-:Y:S02]  /*1950*/  ISETP.GT.U32.AND P4, PT, R27.reuse, R24, PT ;  /* 0x000000181b00720c */ /* 0x040fe40003f84070 */
[----:B------:R-:W-:-:S05]  /*1960*/  ISETP.GT.U32.AND P5, PT, R27, R25, PT ;  /* 0x000000191b00720c */ /* 0x000fca0003fa4070 */
[----:B------:R-:W-:-:S05]  /*1970*/  @!P6 IMAD.IADD R26, R26, 0x1, -R27 ;  /* 0x000000011a1ae824 */ /* 0x000fca00078e0a1b */
[C---:B------:R-:W-:Y:S01]  /*1980*/  ISETP.GT.U32.AND P6, PT, R27.reuse, R26, PT ;  /* 0x0000001a1b00720c */ /* 0x040fe20003fc4070 */
[----:B------:R-:W-:Y:S01]  /*1990*/  @!P4 IMAD.IADD R24, R24, 0x1, -R27 ;  /* 0x000000011818c824 */ /* 0x000fe200078e0a1b */
[C---:B------:R-:W-:Y:S01]  /*19a0*/  ISETP.GT.U32.AND P4, PT, R27.reuse, R18, PT ;  /* 0x000000121b00720c */ /* 0x040fe20003f84070 */
[----:B------:R-:W-:Y:S02]  /*19b0*/  IMAD R17, R27, R6, R17 ;  /* 0x000000061b117224 */ /* 0x000fe400078e0211 */
[----:B------:R-:W-:-:S03]  /*19c0*/  @!P5 IMAD.IADD R25, R25, 0x1, -R27 ;  /* 0x000000011919d824 */ /* 0x000fc600078e0a1b */
[----:B------:R-:W-:-:S05]  /*19d0*/  ISETP.GT.U32.AND P5, PT, R27, R17, PT ;  /* 0x000000111b00720c */ /* 0x000fca0003fa4070 */
[--C-:B------:R-:W-:Y:S01]  /*19e0*/  @!P6 IMAD.IADD R26, R26, 0x1, -R27.reuse ;  /* 0x000000011a1ae824 */ /* 0x100fe200078e0a1b */
[C---:B------:R-:W-:Y:S01]  /*19f0*/  ISETP.GT.U32.AND P6, PT, R27.reuse, R10, PT ;  /* 0x0000000a1b00720c */ /* 0x040fe20003fc4070 */
[----:B------:R-:W-:Y:S01]  /*1a00*/  @!P4 IMAD.IADD R18, R18, 0x1, -R27 ;  /* 0x000000011212c824 */ /* 0x000fe200078e0a1b */
[----:B------:R-:W-:-:S05]  /*1a10*/  ISETP.GT.U32.AND P4, PT, R27, R11, PT ;  /* 0x0000000b1b00720c */ /* 0x000fca0003f84070 */
[----:B------:R-:W-:Y:S02]  /*1a20*/  @!P5 IMAD.IADD R17, R17, 0x1, -R27 ;  /* 0x000000011111d824 */ /* 0x000fe400078e0a1b */
[----:B------:R-:W-:-:S04]  /*1a30*/  IMAD.HI.U32 R6, R28, R14, RZ ;  /* 0x0000000e1c067227 */ /* 0x000fc800078e00ff */
[--C-:B------:R-:W-:Y:S01]  /*1a40*/  @!P6 IMAD.IADD R10, R10, 0x1, -R27.reuse ;  /* 0x000000010a0ae824 */ /* 0x100fe200078e0a1b */
[----:B------:R-:W-:Y:S01]  /*1a50*/  ISETP.GT.U32.AND P6, PT, R27, R17, PT ;  /* 0x000000111b00720c */ /* 0x000fe20003fc4070 */
[----:B------:R-:W-:Y:S02]  /*1a60*/  @!P4 IMAD.IADD R11, R11, 0x1, -R27 ;  /* 0x000000010b0bc824 */ /* 0x000fe400078e0a1b */
[----:B------:R-:W-:-:S03]  /*1a70*/  IMAD.MOV R6, RZ, RZ, -R6 ;  /* 0x000000ffff067224 */ /* 0x000fc600078e0a06 */
[----:B------:R-:W-:Y:S01]  /*1a80*/  ISETP.GT.U32.AND P4, PT, R27, R11, PT ;  /* 0x0000000b1b00720c */ /* 0x000fe20003f84070 */
[----:B------:R-:W-:-:S06]  /*1a90*/  IMAD R14, R7, R6, R14 ;  /* 0x00000006070e7224 */ /* 0x000fcc00078e020e */
[----:B------:R-:W-:Y:S01]  /*1aa0*/  @!P6 IMAD.IADD R17, R17, 0x1, -R27 ;  /* 0x000000011111e824 */ /* 0x000fe200078e0a1b */
[C---:B------:R-:W-:Y:S01]  /*1ab0*/  ISETP.GT.U32.AND P6, PT, R7.reuse, R14, PT ;  /* 0x0000000e0700720c */ /* 0x040fe20003fc4070 */
[----:B------:R-:W-:-:S04]  /*1ac0*/  IMAD R15, R7, R5, R15 ;  /* 0x00000005070f7224 */ /* 0x000fc800078e020f */
[----:B------:R-:W-:Y:S01]  /*1ad0*/  @!P4 IMAD.IADD R11, R11, 0x1, -R27 ;  /* 0x000000010b0bc824 */ /* 0x000fe200078e0a1b */
[----:B------:R-:W-:-:S07]  /*1ae0*/  ISETP.GT.U32.AND P4, PT, R7, R15, PT ;  /* 0x0000000f0700720c */ /* 0x000fce0003f84070 */
[----:B------:R-:W-:-:S06]  /*1af0*/  @!P6 IMAD.IADD R14, R14, 0x1, -R7 ;  /* 0x000000010e0ee824 */ /* 0x000fcc00078e0a07 */
[----:B------:R-:W-:Y:S01]  /*1b00*/  @!P4 IMAD.IADD R15, R15, 0x1, -R7 ;  /* 0x000000010f0fc824 */ /* 0x000fe200078e0a07 */
[----:B---3--:R-:W-:-:S05]  /*1b10*/  IABS R16, R16 ;  /* 0x0000001000107213 */ /* 0x008fca0000000000 */
[----:B------:R-:W-:-:S04]  /*1b20*/  IMAD.HI.U32 R6, R28, R16, RZ ;  /* 0x000000101c067227 */ /* 0x000fc800078e00ff */
[----:B------:R-:W-:-:S04]  /*1b30*/  IMAD.MOV R6, RZ, RZ, -R6 ;  /* 0x000000ffff067224 */ /* 0x000fc800078e0a06 */
[----:B------:R-:W-:Y:S01]  /*1b40*/  IMAD R16, R7, R6, R16 ;  /* 0x0000000607107224 */ /* 0x000fe200078e0210 */
[----:B----4-:R-:W-:Y:S02]  /*1b50*/  ISETP.GE.AND P6, PT, R19, RZ, PT ;  /* 0x000000ff1300720c */ /* 0x010fe40003fc6270 */
[----:B--2---:R-:W-:Y:S01]  /*1b60*/  IABS R6, R29 ;  /* 0x0000001d00067213 */ /* 0x004fe20000000000 */
[----:B------:R-:W-:-:S04]  /*1b70*/  IMAD.HI.U32 R29, R28, R4, RZ ;  /* 0x000000041c1d7227 */ /* 0x000fc800078e00ff */
[----:B------:R-:W-:-:S04]  /*1b80*/  IMAD.HI.U32 R19, R28, R6, RZ ;  /* 0x000000061c137227 */ /* 0x000fc800078e00ff */
[----:B------:R-:W-:Y:S02]  /*1b90*/  IMAD.MOV R29, RZ, RZ, -R29 ;  /* 0x000000ffff1d7224 */ /* 0x000fe400078e0a1d */
[----:B------:R-:W-:Y:S01]  /*1ba0*/  IMAD.MOV R19, RZ, RZ, -R19 ;  /* 0x000000ffff137224 */ /* 0x000fe200078e0a13 */
[----:B------:R-:W-:Y:S01]  /*1bb0*/  ISETP.GE.AND P4, PT, R20, RZ, PT ;  /* 0x000000ff1400720c */ /* 0x000fe20003f86270 */
[C---:B------:R-:W-:Y:S02]  /*1bc0*/  IMAD R4, R7.reuse, R29, R4 ;  /* 0x0000001d07047224 */ /* 0x040fe400078e0204 */
[----:B------:R-:W2:Y:S01]  /*1bd0*/  LDL R29, [R1+0x1030] ;  /* 0x00103000011d7983 */ /* 0x000ea20000100800 */
[----:B------:R-:W-:-:S03]  /*1be0*/  IMAD R6, R7, R19, R6 ;  /* 0x0000001307067224 */ /* 0x000fc600078e0206 */
[----:B------:R-:W3:Y:S04]  /*1bf0*/  LDL.LU R20, [R1+0x109c] ;  /* 0x00109c0001147983 */ /* 0x000ee80000300800 */
[----:B------:R-:W4:Y:S01]  /*1c00*/  LDL.LU R19, [R1+0x1098] ;  /* 0x0010980001137983 */ /* 0x000f220000300800 */
[----:B------:R-:W-:-:S13]  /*1c10*/  ISETP.GT.U32.AND P5, PT, R27, R18, PT ;  /* 0x000000121b00720c */ /* 0x000fda0003fa4070 */
[----:B------:R-:W-:Y:S01]  /*1c20*/  @!P5 IMAD.IADD R18, R18, 0x1, -R27 ;  /* 0x000000011212d824 */ /* 0x000fe200078e0a1b */
[----:B------:R-:W-:-:S13]  /*1c30*/  ISETP.GT.U32.AND P5, PT, R27, R0, PT ;  /* 0x000000001b00720c */ /* 0x000fda0003fa4070 */
[----:B------:R-:W-:Y:S01]  /*1c40*/  @!P5 IMAD.IADD R0, R0, 0x1, -R27 ;  /* 0x000000010000d824 */ /* 0x000fe200078e0a1b */
[----:B------:R-:W-:-:S13]  /*1c50*/  ISETP.GT.U32.AND P5, PT, R7, R16, PT ;  /* 0x000000100700720c */ /* 0x000fda0003fa4070 */
[----:B------:R-:W-:Y:S01]  /*1c60*/  @!P5 IMAD.IADD R16, R16, 0x1, -R7 ;  /* 0x000000011010d824 */ /* 0x000fe200078e0a07 */
[----:B------:R-:W-:Y:S02]  /*1c70*/  ISETP.GE.AND P5, PT, R9, RZ, PT ;  /* 0x000000ff0900720c */ /* 0x000fe40003fa6270 */
[----:B------:R-:W0:Y:S01]  /*1c80*/  LDC R9, c[0x0][0x230] ;  /* 0x00008c00ff097b82 */ /* 0x000e220000000800 */
[----:B------:R-:W-:Y:S01]  /*1c90*/  IABS R5, R2 ;  /* 0x0000000200057213 */ /* 0x000fe20000000000 */
[----:B------:R-:W-:Y:S01]  /*1ca0*/  @!P3 IMAD.MOV R13, RZ, RZ, -R13 ;  /* 0x000000ffff0db224 */ /* 0x000fe200078e0a0d */
[----:B------:R-:W-:-:S03]  /*1cb0*/  ISETP.GT.U32.AND P3, PT, R27, R10, PT ;  /* 0x0000000a1b00720c */ /* 0x000fc60003f64070 */
[----:B------:R-:W-:-:S04]  /*1cc0*/  IMAD.HI.U32 R2, R28, R5, RZ ;  /* 0x000000051c027227 */ /* 0x000fc800078e00ff */
[----:B------:R-:W-:-:S04]  /*1cd0*/  IMAD.MOV R2, RZ, RZ, -R2 ;  /* 0x000000ffff027224 */ /* 0x000fc800078e0a02 */
[----:B------:R-:W-:Y:S02]  /*1ce0*/  IMAD R5, R7, R2, R5 ;  /* 0x0000000207057224 */ /* 0x000fe400078e0205 */
[----:B0-----:R-:W-:-:S05]  /*1cf0*/  VIADD R9, R9, 0x1f ;  /* 0x0000001f09097836 */ /* 0x001fca0000000000 */
[----:B------:R-:W-:Y:S01]  /*1d00*/  SHF.R.S32.HI R2, RZ, 0x1f, R9 ;  /* 0x0000001fff027819 */ /* 0x000fe20000011409 */
[----:B------:R-:W-:-:S03]  /*1d10*/  @!P3 IMAD.IADD R10, R10, 0x1, -R27 ;  /* 0x000000010a0ab824 */ /* 0x000fc600078e0a1b */
[----:B------:R-:W-:Y:S01]  /*1d20*/  LEA.HI R2, R2, R9, RZ, 0x5 ;  /* 0x0000000902027211 */ /* 0x000fe200078f28ff */
[----:B----4-:R-:W-:Y:S01]  /*1d30*/  @!P0 IMAD.MOV R19, RZ, RZ, -R19 ;  /* 0x000000ffff138224 */ /* 0x010fe200078e0a13 */
[----:B------:R-:W-:-:S13]  /*1d40*/  ISETP.GT.U32.AND P0, PT, R27, R0, PT ;  /* 0x000000001b00720c */ /* 0x000fda0003f04070 */
[----:B------:R-:W-:Y:S02]  /*1d50*/  @!P0 IMAD.IADD R0, R0, 0x1, -R27 ;  /* 0x0000000100008824 */ /* 0x000fe400078e0a1b */
[----:B------:R-:W4:Y:S04]  /*1d60*/  LDL.LU R27, [R1+0x14] ;  /* 0x00001400011b7983 */ /* 0x000f280000300800 */
[----:B------:R-:W4:Y:S04]  /*1d70*/  LDL.LU R9, [R1+0x20] ;  /* 0x0000200001097983 */ /* 0x000f280000300800 */
[----:B------:R-:W4:Y:S01]  /*1d80*/  LDL.LU R2, [R1+0x24] ;  /* 0x0000240001027983 */ /* 0x000f220000300800 */
[----:B---3--:R-:W-:Y:S01]  /*1d90*/  @!P2 IMAD.MOV R20, RZ, RZ, -R20 ;  /* 0x000000ffff14a224 */ /* 0x008fe200078e0a14 */
[----:B------:R-:W-:-:S02]  /*1da0*/  ISETP.GT.U32.AND P2, PT, R7, R14, PT ;  /* 0x0000000e0700720c */ /* 0x000fc40003f44070 */
[----:B--2---:R-:W-:-:S05]  /*1db0*/  IABS R29, R29 ;  /* 0x0000001d001d7213 */ /* 0x004fca0000000000 */
[----:B------:R-:W-:-:S04]  /*1dc0*/  IMAD.HI.U32 R28, R28, R29, RZ ;  /* 0x0000001d1c1c7227 */ /* 0x000fc800078e00ff */
[----:B------:R-:W-:Y:S02]  /*1dd0*/  IMAD.MOV R28, RZ, RZ, -R28 ;  /* 0x000000ffff1c7224 */ /* 0x000fe400078e0a1c */
[----:B------:R-:W-:Y:S02]  /*1de0*/  @!P2 IMAD.IADD R14, R14, 0x1, -R7 ;  /* 0x000000010e0ea824 */ /* 0x000fe400078e0a07 */
[C---:B------:R-:W-:Y:S02]  /*1df0*/  IMAD R29, R7.reuse, R28, R29 ;  /* 0x0000001c071d7224 */ /* 0x040fe400078e021d */
[----:B------:R-:W2:Y:S01]  /*1e00*/  LDL.LU R28, [R1+0x18] ;  /* 0x00001800011c7983 */ /* 0x000ea20000300800 */
[----:B------:R-:W-:-:S03]  /*1e10*/  ISETP.GT.U32.AND P3, PT, R7, R8, PT ;  /* 0x000000080700720c */ /* 0x000fc60003f64070 */
[----:B------:R0:W-:Y:S04]  /*1e20*/  STL [R1+0x107c], R14 ;  /* 0x00107c0e01007387 */ /* 0x0001e80000100800 */
[----:B0-----:R-:W3:Y:S06]  /*1e30*/  LDL.LU R14, [R1+0x1c] ;  /* 0x00001c00010e7983 */ /* 0x001eec0000300800 */
[----:B------:R-:W-:Y:S01]  /*1e40*/  @!P3 IMAD.IADD R8, R8, 0x1, -R7 ;  /* 0x000000010808b824 */ /* 0x000fe200078e0a07 */
[----:B------:R-:W-:-:S02]  /*1e50*/  ISETP.GT.U32.AND P3, PT, R7, R4, PT ;  /* 0x000000040700720c */ /* 0x000fc40003f64070 */
[C---:B------:R-:W-:Y:S02]  /*1e60*/  ISETP.GT.U32.AND P0, PT, R7.reuse, R6, PT ;  /* 0x000000060700720c */ /* 0x040fe40003f04070 */
[C---:B------:R-:W-:Y:S01]  /*1e70*/  ISETP.GT.U32.AND P2, PT, R7.reuse, R5, PT ;  /* 0x000000050700720c */ /* 0x040fe20003f44070 */
[----:B------:R-:W-:Y:S01]  /*1e80*/  @!P4 IMAD.MOV R22, RZ, RZ, -R22 ;  /* 0x000000ffff16c224 */ /* 0x000fe200078e0a16 */
[----:B------:R-:W-:-:S07]  /*1e90*/  ISETP.GT.U32.AND P4, PT, R7, R15, PT ;  /* 0x0000000f0700720c */ /* 0x000fce0003f84070 */
[--C-:B------:R-:W-:Y:S01]  /*1ea0*/  @!P3 IMAD.IADD R4, R4, 0x1, -R7.reuse ;  /* 0x000000010404b824 */ /* 0x100fe200078e0a07 */
[----:B------:R-:W-:Y:S01]  /*1eb0*/  ISETP.GT.U32.AND P3, PT, R7, R8, PT ;  /* 0x000000080700720c */ /* 0x000fe20003f64070 */
[--C-:B------:R-:W-:Y:S02]  /*1ec0*/  @!P0 IMAD.IADD R6, R6, 0x1, -R7.reuse ;  /* 0x0000000106068824 */ /* 0x100fe400078e0a07 */
[----:B------:R-:W-:-:S03]  /*1ed0*/  @!P2 IMAD.IADD R5, R5, 0x1, -R7 ;  /* 0x000000010505a824 */ /* 0x000fc600078e0a07 */
[----:B------:R-:W-:Y:S01]  /*1ee0*/  ISETP.GT.U32.AND P2, PT, R7, R6, PT ;  /* 0x000000060700720c */ /* 0x000fe20003f44070 */
[----:B------:R-:W-:-:S06]  /*1ef0*/  @!P4 IMAD.IADD R15, R15, 0x1, -R7 ;  /* 0x000000010f0fc824 */ /* 0x000fcc00078e0a07 */
[----:B------:R-:W-:-:S05]  /*1f00*/  @!P3 IMAD.IADD R8, R8, 0x1, -R7 ;  /* 0x000000010808b824 */ /* 0x000fca00078e0a07 */
[----:B------:R-:W-:Y:S01]  /*1f10*/  STL [R1+0x1080], R8 ;  /* 0x0010800801007387 */ /* 0x000fe20000100800 */
[----:B------:R-:W-:-:S03]  /*1f20*/  @!P2 IMAD.IADD R6, R6, 0x1, -R7 ;  /* 0x000000010606a824 */ /* 0x000fc600078e0a07 */
[----:B------:R0:W-:Y:S04]  /*1f30*/  STL [R1+0x1084], R15 ;  /* 0x0010840f01007387 */ /* 0x0001e80000100800 */
[----:B0-----:R-:W3:Y:S01]  /*1f40*/  LDL.LU R15, [R1+0x28] ;  /* 0x00002800010f7983 */ /* 0x001ee20000300800 */
[----:B----4-:R-:W-:-:S03]  /*1f50*/  ISETP.GE.AND P2, PT, R2, RZ, PT ;  /* 0x000000ff0200720c */ /* 0x010fc60003f46270 */
[----:B------:R-:W4:Y:S01]  /*1f60*/  LDL.LU R2, [R1+0x1094] ;  /* 0x0010940001027983 */ /* 0x000f220000300800 */
[----:B------:R-:W0:Y:S01]  /*1f70*/  S2R R8, SR_TID.X ;  /* 0x0000000000087919 */ /* 0x000e220000002100 */
[----:B------:R-:W-:Y:S01]  /*1f80*/  @!P6 IMAD.MOV R21, RZ, RZ, -R21 ;  /* 0x000000ffff15e224 */ /* 0x000fe200078e0a15 */
[C---:B------:R-:W-:Y:S01]  /*1f90*/  ISETP.GT.U32.AND P6, PT, R7.reuse, R4, PT ;  /* 0x000000040700720c */ /* 0x040fe20003fc4070 */
[----:B------:R-:W-:Y:S01]  /*1fa0*/  @!P5 IMAD.MOV R23, RZ, RZ, -R23 ;  /* 0x000000ffff17d224 */ /* 0x000fe200078e0a17 */
[C---:B------:R-:W-:Y:S02]  /*1fb0*/  ISETP.GT.U32.AND P5, PT, R7.reuse, R16, PT ;  /* 0x000000100700720c */ /* 0x040fe40003fa4070 */
[----:B------:R-:W-:Y:S02]  /*1fc0*/  ISETP.GT.U32.AND P4, PT, R7, R29, PT ;  /* 0x0000001d0700720c */ /* 0x000fe40003f84070 */
[----:B------:R-:W-:-:S07]  /*1fd0*/  ISETP.GE.AND P0, PT, R3, RZ, PT ;  /* 0x000000ff0300720c */ /* 0x000fce0003f06270 */
[--C-:B------:R-:W-:Y:S01]  /*1fe0*/  @!P6 IMAD.IADD R4, R4, 0x1, -R7.reuse ;  /* 0x000000010404e824 */ /* 0x100fe200078e0a07 */
[----:B------:R-:W-:Y:S01]  /*1ff0*/  ISETP.GE.AND P6, PT, R27, RZ, PT ;  /* 0x000000ff1b00720c */ /* 0x000fe20003fc6270 */
[--C-:B------:R-:W-:Y:S01]  /*2000*/  @!P5 IMAD.IADD R16, R16, 0x1, -R7.reuse ;  /* 0x000000011010d824 */ /* 0x100fe200078e0a07 */
[----:B--2---:R-:W-:Y:S01]  /*2010*/  ISETP.GE.AND P5, PT, R28, RZ, PT ;  /* 0x000000ff1c00720c */ /* 0x004fe20003fa6270 */
[----:B------:R-:W-:Y:S01]  /*2020*/  @!P4 IMAD.IADD R29, R29, 0x1, -R7 ;  /* 0x000000011d1dc824 */ /* 0x000fe200078e0a07 */
[----:B------:R-:W-:Y:S02]  /*2030*/  ISETP.GE.AND P4, PT, R9, RZ, PT ;  /* 0x000000ff0900720c */ /* 0x000fe40003f86270 */
[----:B---3--:R-:W-:Y:S01]  /*2040*/  ISETP.GE.AND P3, PT, R14, RZ, PT ;  /* 0x000000ff0e00720c */ /* 0x008fe20003f66270 */
[C---:B0-----:R-:W-:Y:S01]  /*2050*/  IMAD.SHL.U32 R14, R8.reuse, 0x2, RZ ;  /* 0x00000002080e7824 */ /* 0x041fe200078e00ff */
[C---:B------:R-:W-:Y:S01]  /*2060*/  LOP3.LUT R27, R8.reuse, 0x7, RZ, 0xc0, !PT ;  /* 0x00000007081b7812 */ /* 0x040fe200078ec0ff */
[----:B------:R-:W-:-:S03]  /*2070*/  IMAD.SHL.U32 R3, R8, 0x8, RZ ;  /* 0x0000000808037824 */ /* 0x000fc600078e00ff */
[----:B------:R-:W-:Y:S02]  /*2080*/  LOP3.LUT R28, R14, 0x10, RZ, 0xc0, !PT ;  /* 0x000000100e1c7812 */ /* 0x000fe400078ec0ff */
[----:B------:R-:W-:Y:S01]  /*2090*/  LOP3.LUT R9, R3, 0x30, RZ, 0xc0, !PT ;  /* 0x0000003003097812 */ /* 0x000fe200078ec0ff */
[----:B------:R-:W-:Y:S01]  /*20a0*/  IMAD R3, R27, 0x410, RZ ;  /* 0x000004101b037824 */ /* 0x000fe200078e02ff */
[----:B------:R-:W-:-:S03]  /*20b0*/  LOP3.LUT R28, R28, 0x20, R8, 0xf8, !PT ;  /* 0x000000201c1c7812 */ /* 0x000fc600078ef808 */
[----:B------:R-:W-:Y:S01]  /*20c0*/  IMAD R27, R27, 0x40, R9 ;  /* 0x000000401b1b7824 */ /* 0x000fe200078e0209 */
[----:B------:R-:W-:Y:S01]  /*20d0*/  LOP3.LUT R28, R3, R28, RZ, 0x3c, !PT ;  /* 0x0000001c031c7212 */ /* 0x000fe200078e3cff */
[----:B------:R-:W2:Y:S04]  /*20e0*/  LDL.LU R9, [R1+0x1090] ;  /* 0x0010900001097983 */ /* 0x000ea80000300800 */
[----:B------:R-:W3:Y:S01]  /*20f0*/  LDL.LU R3, [R1+0x108c] ;  /* 0x00108c0001037983 */ /* 0x000ee20000300800 */
[----:B------:R-:W-:Y:S01]  /*2100*/  @!P3 IMAD.MOV R24, RZ, RZ, -R24 ;  /* 0x000000ffff18b224 */ /* 0x000fe200078e0a18 */
[----:B------:R-:W-:Y:S01]  /*2110*/  ISETP.GT.U32.AND P3, PT, R7, R5, PT ;  /* 0x000000050700720c */ /* 0x000fe20003f64070 */
[----:B------:R-:W-:Y:S01]  /*2120*/  IMAD.SHL.U32 R8, R8, 0x200, RZ ;  /* 0x0000020008087824 */ /* 0x000fe200078e00ff */
[----:B------:R-:W-:-:S04]  /*2130*/  LOP3.LUT R14, R27, 0x30, R14, 0x78, !PT ;  /* 0x000000301b0e7812 */ /* 0x000fc800078e780e */
[----:B------:R-:W-:Y:S01]  /*2140*/  LOP3.LUT R28, R28, 0x2000, R8, 0xf8, !PT ;  /* 0x000020001c1c7812 */ /* 0x000fe200078ef808 */
[----:B------:R-:W-:-:S04]  /*2150*/  @!P0 IMAD.MOV R18, RZ, RZ, -R18 ;  /* 0x000000ffff128224 */ /* 0x000fc800078e0a12 */
[----:B------:R0:W-:Y:S02]  /*2160*/  STL [R1+0x1078], R28 ;  /* 0x0010781c01007387 */ /* 0x0001e40000100800 */
[----:B------:R-:W-:Y:S01]  /*2170*/  @!P3 IMAD.IADD R5, R5, 0x1, -R7 ;  /* 0x000000010505b824 */ /* 0x000fe200078e0a07 */
[----:B------:R-:W-:Y:S02]  /*2180*/  ISETP.GE.AND P3, PT, R15, RZ, PT ;  /* 0x000000ff0f00720c */ /* 0x000fe40003f66270 */
[----:B----4-:R-:W-:Y:S02]  /*2190*/  ISETP.GE.AND P0, PT, R2, RZ, PT ;  /* 0x000000ff0200720c */ /* 0x010fe40003f06270 */
[----:B------:R-:W4:Y:S04]  /*21a0*/  LDL.LU R2, [R1+0x1088] ;  /* 0x0010880001027983 */ /* 0x000f280000300800 */
[----:B------:R-:W4:Y:S04]  /*21b0*/  LDL R15, [R1+0x1048] ;  /* 0x00104800010f7983 */ /* 0x000f280000100800 */
[----:B------:R-:W4:Y:S04]  /*21c0*/  LDL R8, [R1+0x1050] ;  /* 0x0010500001087983 */ /* 0x000f280000100800 */
[----:B------:R-:W4:Y:S01]  /*21d0*/  LDL R14, [R1+0x1040] ;  /* 0x00104000010e7983 */ /* 0x000f220000100800 */
[----:B------:R-:W-:Y:S01]  /*21e0*/  @!P5 IMAD.MOV R25, RZ, RZ, -R25 ;  /* 0x000000ffff19d224 */ /* 0x000fe200078e0a19 */
[----:B------:R-:W-:Y:S01]  /*21f0*/  ISETP.GT.U32.AND P5, PT, R7, R29, PT ;  /* 0x0000001d0700720c */ /* 0x000fe20003fa4070 */
[----:B------:R-:W-:Y:S01]  /*2200*/  @!P6 IMAD.MOV R26, RZ, RZ, -R26 ;  /* 0x000000ffff1ae224 */ /* 0x000fe200078e0a1a */
[----:B0-----:R-:W4:Y:S01]  /*2210*/  LDL R28, [R1+0x1038] ;  /* 0x00103800011c7983 */ /* 0x001f220000100800 */
[----:B------:R-:W-:-:S02]  /*2220*/  @!P4 IMAD.MOV R17, RZ, RZ, -R17 ;  /* 0x000000ffff11c224 */ /* 0x000fc400078e0a11 */
[----:B------:R-:W-:Y:S01]  /*2230*/  @!P2 IMAD.MOV R10, RZ, RZ, -R10 ;  /* 0x000000ffff0aa224 */ /* 0x000fe200078e0a0a */
[----:B------:R-:W4:Y:S01]  /*2240*/  LDL R27, [R1+0x1030] ;  /* 0x00103000011b7983 */ /* 0x000f220000100800 */
[----:B------:R-:W-:Y:S02]  /*2250*/  @!P3 IMAD.MOV R11, RZ, RZ, -R11 ;  /* 0x000000ffff0bb224 */ /* 0x000fe400078e0a0b */
[----:B------:R-:W-:-:S04]  /*2260*/  @!P1 IMAD.MOV R0, RZ, RZ, -R0 ;  /* 0x000000ffff009224 */ /* 0x000fc800078e0a00 */
[----:B------:R-:W-:Y:S02]  /*2270*/  @!P5 IMAD.IADD R29, R29, 0x1, -R7 ;  /* 0x000000011d1dd824 */ /* 0x000fe400078e0a07 */
[----:B------:R-:W4:Y:S01]  /*2280*/  LDL R7, [R1+0x103c] ;  /* 0x00103c0001077983 */ /* 0x000f220000100800 */
[----:B---3--:R-:W-:Y:S02]  /*2290*/  ISETP.NE.AND P5, PT, R3, RZ, PT ;  /* 0x000000ff0300720c */ /* 0x008fe40003fa5270 */
[----:B------:R-:W-:-:S04]  /*22a0*/  LOP3.LUT R3, RZ, R3, RZ, 0x33, !PT ;  /* 0x00000003ff037212 */ /* 0x000fc800078e33ff */
[C---:B--2---:R-:W-:Y:S02]  /*22b0*/  SEL R9, R3.reuse, R9, !P5 ;  /* 0x0000000903097207 */ /* 0x044fe40006800000 */
[C---:B------:R-:W-:Y:S02]  /*22c0*/  SEL R12, R3.reuse, R12, !P5 ;  /* 0x0000000c030c7207 */ /* 0x040fe40006800000 */
[C---:B------:R-:W-:Y:S02]  /*22d0*/  SEL R13, R3.reuse, R13, !P5 ;  /* 0x0000000d030d7207 */ /* 0x040fe40006800000 */
[C---:B------:R-:W-:Y:S02]  /*22e0*/  SEL R19, R3.reuse, R19, !P5 ;  /* 0x0000001303137207 */ /* 0x040fe40006800000 */
[C---:B------:R-:W-:Y:S02]  /*22f0*/  SEL R20, R3.reuse, R20, !P5 ;  /* 0x0000001403147207 */ /* 0x040fe40006800000 */
[----:B------:R-:W-:-:S02]  /*2300*/  SEL R21, R3, R21, !P5 ;  /* 0x0000001503157207 */ /* 0x000fc40006800000 */
[C---:B------:R-:W-:Y:S02]  /*2310*/  SEL R22, R3.reuse, R22, !P5 ;  /* 0x0000001603167207 */ /* 0x040fe40006800000 */
        /* <DEDUP_REMOVED lines=8> */
[----:B------:R-:W-:Y:S02]  /*23a0*/  SEL R0, R3, R0, !P5 ;  /* 0x0000000003007207 */ /* 0x000fe40006800000 */
[----:B------:R-:W2:Y:S01]  /*23b0*/  LDL R3, [R1+0x104c] ;  /* 0x00104c0001037983 */ /* 0x000ea20000100800 */
[----:B----4-:R-:W-:-:S03]  /*23c0*/  ISETP.GE.AND P6, PT, R15, RZ, PT ;  /* 0x000000ff0f00720c */ /* 0x010fc60003fc6270 */
[----:B------:R-:W3:Y:S01]  /*23d0*/  LDL.LU R15, [R1+0x1084] ;  /* 0x00108400010f7983 */ /* 0x000ee20000300800 */
[----:B------:R-:W-:-:S03]  /*23e0*/  ISETP.GE.AND P1, PT, R8, RZ, PT ;  /* 0x000000ff0800720c */ /* 0x000fc60003f26270 */
[----:B------:R-:W4:Y:S01]  /*23f0*/  LDL.LU R8, [R1+0x1080] ;  /* 0x0010800001087983 */ /* 0x000f220000300800 */
[----:B------:R-:W-:-:S03]  /*2400*/  ISETP.GE.AND P5, PT, R14, RZ, PT ;  /* 0x000000ff0e00720c */ /* 0x000fc60003fa6270 */
[----:B------:R-:W3:Y:S01]  /*2410*/  LDL.LU R14, [R1+0x107c] ;  /* 0x00107c00010e7983 */ /* 0x000ee20000300800 */
[----:B------:R-:W-:Y:S02]  /*2420*/  ISETP.NE.AND P2, PT, R2, RZ, PT ;  /* 0x000000ff0200720c */ /* 0x000fe40003f45270 */
[----:B------:R-:W-:-:S07]  /*2430*/  ISETP.GE.AND P4, PT, R7, RZ, PT ;  /* 0x000000ff0700720c */ /* 0x000fce0003f86270 */
[----:B------:R-:W-:Y:S01]  /*2440*/  @!P5 IMAD.MOV R4, RZ, RZ, -R4 ;  /* 0x000000ffff04d224 */ /* 0x000fe200078e0a04 */
[----:B------:R-:W-:Y:S01]  /*2450*/  LOP3.LUT R2, RZ, R2, RZ, 0x33, !PT ;  /* 0x00000002ff027212 */ /* 0x000fe200078e33ff */
[----:B------:R-:W-:-:S04]  /*2460*/  @!P1 IMAD.MOV R16, RZ, RZ, -R16 ;  /* 0x000000ffff109224 */ /* 0x000fc800078e0a10 */
[----:B------:R-:W-:Y:S01]  /*2470*/  @!P4 IMAD.MOV R6, RZ, RZ, -R6 ;  /* 0x000000ffff06c224 */ /* 0x000fe200078e0a06 */
[----:B--2---:R-:W-:Y:S02]  /*2480*/  ISETP.GE.AND P3, PT, R3, RZ, PT ;  /* 0x000000ff0300720c */ /* 0x004fe40003f66270 */
[----:B------:R-:W0:Y:S01]  /*2490*/  S2R R3, SR_TID.X ;  /* 0x0000000000037919 */ /* 0x000e220000002100 */
[----:B------:R-:W-:Y:S02]  /*24a0*/  SEL R16, R2, R16, !P2 ;  /* 0x0000001002107207 */ /* 0x000fe40005000000 */
[----:B0-----:R-:W-:-:S05]  /*24b0*/  LOP3.LUT R3, R3, 0x1f, RZ, 0xc0, !PT ;  /* 0x0000001f03037812 */ /* 0x001fca00078ec0ff */
[----:B------:R-:W-:Y:S02]  /*24c0*/  IMAD R7, R3, UR5, RZ ;  /* 0x0000000503077c24 */ /* 0x000fe4000f8e02ff */
[----:B----4-:R-:W-:Y:S01]  /*24d0*/  @!P6 IMAD.MOV R8, RZ, RZ, -R8 ;  /* 0x000000ffff08e224 */ /* 0x010fe200078e0a08 */
[----:B------:R-:W-:Y:S01]  /*24e0*/  ISETP.GE.AND P6, PT, R27, RZ, PT ;  /* 0x000000ff1b00720c */ /* 0x000fe20003fc6270 */
[----:B---3--:R-:W-:Y:S01]  /*24f0*/  @!P0 IMAD.MOV R14, RZ, RZ, -R14 ;  /* 0x000000ffff0e8224 */ /* 0x008fe200078e0a0e */
[----:B------:R-:W-:Y:S01]  /*2500*/  ISETP.GE.AND P0, PT, R28, RZ, PT ;  /* 0x000000ff1c00720c */ /* 0x000fe20003f06270 */
[----:B------:R-:W-:Y:S01]  /*2510*/  @!P3 IMAD.MOV R15, RZ, RZ, -R15 ;  /* 0x000000ffff0fb224 */ /* 0x000fe200078e0a0f */
[----:B------:R-:W-:Y:S01]  /*2520*/  LEA R3, P3, R7, UR6, 0x1 ;  /* 0x0000000607037c11 */ /* 0x000fe2000f8608ff */
[----:B------:R-:W-:Y:S01]  /*2530*/  ULDC UR6, c[0x0][0x240] ;  /* 0x0000900000067ab9 */ /* 0x000fe20000000800 */
[C---:B------:R-:W-:Y:S01]  /*2540*/  SEL R27, R2.reuse, R4, !P2 ;  /* 0x00000004021b7207 */ /* 0x040fe20005000000 */
[----:B------:R-:W-:Y:S01]  /*2550*/  IMAD R9, R9, UR6, RZ ;  /* 0x0000000609097c24 */ /* 0x000fe2000f8e02ff */
[----:B------:R-:W-:Y:S01]  /*2560*/  SEL R4, R2, R6, !P2 ;  /* 0x0000000602047207 */ /* 0x000fe20005000000 */
[----:B------:R-:W-:-:S04]  /*2570*/  IMAD R12, R12, UR6, RZ ;  /* 0x000000060c0c7c24 */ /* 0x000fc8000f8e02ff */
[----:B------:R-:W-:Y:S02]  /*2580*/  @!P6 IMAD.MOV R29, RZ, RZ, -R29 ;  /* 0x000000ffff1de224 */ /* 0x000fe400078e0a1d */
[----:B------:R-:W-:Y:S01]  /*2590*/  @!P0 IMAD.MOV R5, RZ, RZ, -R5 ;  /* 0x000000ffff058224 */ /* 0x000fe200078e0a05 */
[----:B------:R0:W-:Y:S01]  /*25a0*/  STL [R1+0x4], R4 ;  /* 0x0000040401007387 */ /* 0x0001e20000100800 */
[----:B------:R-:W-:Y:S01]  /*25b0*/  LEA.HI.X.SX32 R7, R7, UR7, 0x1, P3 ;  /* 0x0000000707077c11 */ /* 0x000fe200098f0eff */
[----:B------:R-:W-:Y:S01]  /*25c0*/  IMAD R13, R13, UR6, RZ ;  /* 0x000000060d0d7c24 */ /* 0x000fe2000f8e02ff */
[C---:B------:R-:W-:Y:S01]  /*25d0*/  SEL R14, R2.reuse, R14, !P2 ;  /* 0x0000000e020e7207 */ /* 0x040fe20005000000 */
[----:B------:R-:W-:Y:S01]  /*25e0*/  IMAD R19, R19, UR6, RZ ;  /* 0x0000000613137c24 */ /* 0x000fe2000f8e02ff */
[C---:B------:R-:W-:Y:S02]  /*25f0*/  SEL R8, R2.reuse, R8, !P2 ;  /* 0x0000000802087207 */ /* 0x040fe40005000000 */
[----:B------:R-:W-:Y:S01]  /*2600*/  SEL R15, R2, R15, !P2 ;  /* 0x0000000f020f7207 */ /* 0x000fe20005000000 */
[----:B------:R-:W-:Y:S01]  /*2610*/  IMAD R20, R20, UR6, RZ ;  /* 0x0000000614147c24 */ /* 0x000fe2000f8e02ff */
[C---:B------:R-:W-:Y:S01]  /*2620*/  SEL R28, R2.reuse, R5, !P2 ;  /* 0x00000005021c7207 */ /* 0x040fe20005000000 */
[----:B------:R-:W-:Y:S01]  /*2630*/  IMAD R21, R21, UR6, RZ ;  /* 0x0000000615157c24 */ /* 0x000fe2000f8e02ff */
[----:B------:R-:W-:Y:S01]  /*2640*/  SEL R29, R2, R29, !P2 ;  /* 0x0000001d021d7207 */ /* 0x000fe20005000000 */
[----:B------:R-:W-:Y:S01]  /*2650*/  IMAD R22, R22, UR6, RZ ;  /* 0x0000000616167c24 */ /* 0x000fe2000f8e02ff */
[-C--:B0-----:R-:W-:Y:S01]  /*2660*/  LEA R4, P3, R9, R3.reuse, 0x1 ;  /* 0x0000000309047211 */ /* 0x081fe200078608ff */
[----:B------:R-:W-:Y:S01]  /*2670*/  IMAD R23, R23, UR6, RZ ;  /* 0x0000000617177c24 */ /* 0x000fe2000f8e02ff */
[-C--:B------:R-:W-:Y:S01]  /*2680*/  LEA R2, P2, R12, R3.reuse, 0x1 ;  /* 0x000000030c027211 */ /* 0x080fe200078408ff */
[----:B------:R-:W-:Y:S01]  /*2690*/  IMAD R24, R24, UR6, RZ ;  /* 0x0000000618187c24 */ /* 0x000fe2000f8e02ff */
[-C--:B------:R-:W-:Y:S01]  /*26a0*/  LEA R5, P4, R13, R3.reuse, 0x1 ;  /* 0x000000030d057211 */ /* 0x080fe200078808ff */
[----:B------:R0:W-:Y:S01]  /*26b0*/  STL [R1+0x1014], R4 ;  /* 0x0010140401007387 */ /* 0x0001e20000100800 */
[----:B------:R-:W-:Y:S01]  /*26c0*/  IMAD R25, R25, UR6, RZ ;  /* 0x0000000619197c24 */ /* 0x000fe2000f8e02ff */
[----:B------:R-:W-:Y:S01]  /*26d0*/  ULDC UR7, c[0x0][0x234] ;  /* 0x00008d0000077ab9 */ /* 0x000fe20000000800 */
[----:B------:R-:W-:Y:S01]  /*26e0*/  IMAD R26, R26, UR6, RZ ;  /* 0x000000061a1a7c24 */ /* 0x000fe2000f8e02ff */
[----:B------:R1:W-:Y:S01]  /*26f0*/  STL [R1+0x1018], R2 ;  /* 0x0010180201007387 */ /* 0x0003e20000100800 */
[----:B------:R-:W-:Y:S01]  /*2700*/  IMAD R18, R18, UR6, RZ ;  /* 0x0000000612127c24 */ /* 0x000fe2000f8e02ff */
[----:B------:R-:W2:Y:S01]  /*2710*/  LDC R6, c[0x0][0x238] ;  /* 0x00008e00ff067b82 */ /* 0x000ea20000000800 */
[-C--:B0-----:R-:W-:Y:S01]  /*2720*/  LEA R4, P1, R19, R3.reuse, 0x1 ;  /* 0x0000000313047211 */ /* 0x081fe200078208ff */
[----:B------:R0:W-:Y:S01]  /*2730*/  STL [R1+0x101c], R5 ;  /* 0x00101c0501007387 */ /* 0x0001e20000100800 */
[----:B-1----:R-:W-:-:S03]  /*2740*/  LEA R2, P0, R20, R3, 0x1 ;  /* 0x0000000314027211 */ /* 0x002fc600078008ff */
[----:B------:R1:W-:Y:S04]  /*2750*/  STL [R1+0x1020], R4 ;  /* 0x0010200401007387 */ /* 0x0003e80000100800 */
[----:B------:R3:W-:Y:S01]  /*2760*/  STL [R1+0x1024], R2 ;  /* 0x0010240201007387 */ /* 0x0007e20000100800 */
[-C--:B0-----:R-:W-:Y:S02]  /*2770*/  LEA R5, P6, R21, R3.reuse, 0x1 ;  /* 0x0000000315057211 */ /* 0x081fe400078c08ff */
[----:B-1----:R-:W-:-:S03]  /*2780*/  LEA R4, P5, R22, R3, 0x1 ;  /* 0x0000000316047211 */ /* 0x002fc600078a08ff */
[----:B------:R0:W-:Y:S01]  /*2790*/  STL [R1+0x1028], R5 ;  /* 0x0010280501007387 */ /* 0x0001e20000100800 */
[----:B---3--:R-:W-:-:S03]  /*27a0*/  LEA.HI.X.SX32 R2, R9, R7, 0x1, P3 ;  /* 0x0000000709027211 */ /* 0x008fc600018f0eff */
[----:B------:R1:W-:Y:S04]  /*27b0*/  STL [R1+0x102c], R4 ;  /* 0x00102c0401007387 */ /* 0x0003e80000100800 */
[----:B------:R3:W-:Y:S01]  /*27c0*/  STL [R1+0x100c], R2 ;  /* 0x00100c0201007387 */ /* 0x0007e20000100800 */
[----:B0-----:R-:W-:Y:S02]  /*27d0*/  LEA R5, P3, R23, R3, 0x1 ;  /* 0x0000000317057211 */ /* 0x001fe400078608ff */
[----:B-1----:R-:W-:-:S03]  /*27e0*/  LEA.HI.X.SX32 R4, R12, R7, 0x1, P2 ;  /* 0x000000070c047211 */ /* 0x002fc600010f0eff */
[----:B------:R0:W-:Y:S01]  /*27f0*/  STL [R1+0x1010], R5 ;  /* 0x0010100501007387 */ /* 0x0001e20000100800 */
[----:B------:R-:W-:Y:S01]  /*2800*/  IMAD R17, R17, UR6, RZ ;  /* 0x0000000611117c24 */ /* 0x000fe2000f8e02ff */
[----:B------:R-:W1:Y:S01]  /*2810*/  LDC R12, c[0x0][0x238] ;  /* 0x00008e00ff0c7b82 */ /* 0x000e620000000800 */
[----:B---3--:R-:W-:Y:S01]  /*2820*/  LEA R2, P2, R24, R3, 0x1 ;  /* 0x0000000318027211 */ /* 0x008fe200078408ff */
[----:B------:R3:W-:Y:S04]  /*2830*/  STL [R1+0x1004], R4 ;  /* 0x0010040401007387 */ /* 0x0007e80000100800 */
[----:B------:R4:W-:Y:S01]  /*2840*/  STL [R1+0x1008], R2 ;  /* 0x0010080201007387 */ /* 0x0009e20000100800 */
[----:B0-----:R-:W-:Y:S02]  /*2850*/  LEA.HI.X.SX32 R5, R13, R7, 0x1, P4 ;  /* 0x000000070d057211 */ /* 0x001fe400020f0eff */
[----:B---3--:R-:W-:-:S03]  /*2860*/  LEA R4, P4, R25, R3, 0x1 ;  /* 0x0000000319047211 */ /* 0x008fc600078808ff */
[----:B------:R0:W-:Y:S01]  /*2870*/  STL [R1+0xffc], R5 ;  /* 0x000ffc0501007387 */ /* 0x0001e20000100800 */
[----:B----4-:R-:W-:-:S03]  /*2880*/  LEA.HI.X.SX32 R2, R19, R7, 0x1, P1 ;  /* 0x0000000713027211 */ /* 0x010fc600008f0eff */
[----:B------:R3:W-:Y:S04]  /*2890*/  STL [R1+0x1000], R4 ;  /* 0x0010000401007387 */ /* 0x0007e80000100800 */
[----:B------:R4:W-:Y:S01]  /*28a0*/  STL [R1+0xff4], R2 ;  /* 0x000ff40201007387 */ /* 0x0009e20000100800 */
[----:B0-----:R-:W-:Y:S02]  /*28b0*/  LEA R5, P1, R26, R3, 0x1 ;  /* 0x000000031a057211 */ /* 0x001fe400078208ff */
[----:B---3--:R-:W-:-:S03]  /*28c0*/  LEA.HI.X.SX32 R4, R20, R7, 0x1, P0 ;  /* 0x0000000714047211 */ /* 0x008fc600000f0eff */
[----:B------:R0:W-:Y:S01]  /*28d0*/  STL [R1+0xff8], R5 ;  /* 0x000ff80501007387 */ /* 0x0001e20000100800 */
[----:B----4-:R-:W-:-:S03]  /*28e0*/  LEA R2, P0, R18, R3, 0x1 ;  /* 0x0000000312027211 */ /* 0x010fc600078008ff */
[----:B------:R3:W-:Y:S01]  /*28f0*/  STL [R1+0xfec], R4 ;  /* 0x000fec0401007387 */ /* 0x0007e20000100800 */
[----:B------:R-:W-:-:S03]  /*2900*/  IMAD R10, R10, UR6, RZ ;  /* 0x000000060a0a7c24 */ /* 0x000fc6000f8e02ff */
[----:B------:R4:W-:Y:S01]  /*2910*/  STL [R1+0xff0], R2 ;  /* 0x000ff00201007387 */ /* 0x0009e20000100800 */
[----:B0-----:R-:W-:Y:S01]  /*2920*/  LEA.HI.X.SX32 R5, R21, R7, 0x1, P6 ;  /* 0x0000000715057211 */ /* 0x001fe200030f0eff */
[----:B------:R-:W-:Y:S01]  /*2930*/  IMAD R11, R11, UR6, RZ ;  /* 0x000000060b0b7c24 */ /* 0x000fe2000f8e02ff */
[----:B---3--:R-:W-:-:S03]  /*2940*/  LEA R4, P6, R17, R3, 0x1 ;  /* 0x0000000311047211 */ /* 0x008fc600078c08ff */
[----:B------:R0:W-:Y:S01]  /*2950*/  STL [R1+0xfe4], R5 ;  /* 0x000fe40501007387 */ /* 0x0001e20000100800 */
[----:B----4-:R-:W-:-:S03]  /*2960*/  LEA.HI.X.SX32 R2, R22, R7, 0x1, P5 ;  /* 0x0000000716027211 */ /* 0x010fc600028f0eff */
[----:B------:R3:W-:Y:S01]  /*2970*/  STL [R1+0xfe8], R4 ;  /* 0x000fe80401007387 */ /* 0x0007e20000100800 */
[----:B------:R-:W-:-:S03]  /*2980*/  LEA.HI.X.SX32 R9, R24, R7, 0x1, P2 ;  /* 0x0000000718097211 */ /* 0x000fc600010f0eff */
[----:B------:R4:W-:Y:S01]  /*2990*/  STL [R1+0xfdc], R2 ;  /* 0x000fdc0201007387 */ /* 0x0009e20000100800 */
[----:B0-----:R-:W-:Y:S02]  /*29a0*/  LEA R5, P5, R10, R3, 0x1 ;  /* 0x000000030a057211 */ /* 0x001fe400078a08ff */
[----:B---3--:R-:W-:-:S03]  /*29b0*/  LEA.HI.X.SX32 R4, R23, R7, 0x1, P3 ;  /* 0x0000000717047211 */ /* 0x008fc600018f0eff */
[----:B------:R-:W-:Y:S01]  /*29c0*/  STL [R1+0xfe0], R5 ;  /* 0x000fe00501007387 */ /* 0x000fe20000100800 */
[----:B----4-:R-:W-:-:S03]  /*29d0*/  LEA R2, P3, R11, R3, 0x1 ;  /* 0x000000030b027211 */ /* 0x010fc600078608ff */
[----:B------:R-:W-:Y:S04]  /*29e0*/  STL [R1+0xfd4], R4 ;  /* 0x000fd40401007387 */ /* 0x000fe80000100800 */
[----:B------:R-:W-:Y:S04]  /*29f0*/  STL [R1+0xfd8], R2 ;  /* 0x000fd80201007387 */ /* 0x000fe80000100800 */
[----:B------:R0:W-:Y:S04]  /*2a00*/  STL [R1+0xfd0], R9 ;  /* 0x000fd00901007387 */ /* 0x0001e80000100800 */
[----:B0-----:R-:W3:Y:S01]  /*2a10*/  LDL.LU R9, [R1+0x4] ;  /* 0x0000040001097983 */ /* 0x001ee20000300800 */
[----:B------:R-:W-:Y:S01]  /*2a20*/  IMAD R14, R14, UR7, RZ ;  /* 0x000000070e0e7c24 */ /* 0x000fe2000f8e02ff */
[----:B------:R-:W-:Y:S01]  /*2a30*/  LEA.HI.X.SX32 R2, R25, R7, 0x1, P4 ;  /* 0x0000000719027211 */ /* 0x000fe200020f0eff */
[----:B------:R-:W-:-:S03]  /*2a40*/  IMAD R0, R0, UR6, RZ ;  /* 0x0000000600007c24 */ /* 0x000fc6000f8e02ff */
[----:B------:R-:W-:Y:S01]  /*2a50*/  LEA R4, P2, R14, UR10, 0x1 ;  /* 0x0000000a0e047c11 */ /* 0x000fe2000f8408ff */
[----:B------:R0:W-:Y:S01]  /*2a60*/  STL [R1+0xfcc], R2 ;  /* 0x000fcc0201007387 */ /* 0x0001e20000100800 */
[----:B------:R-:W-:Y:S02]  /*2a70*/  LEA R3, P4, R0, R3, 0x1 ;  /* 0x0000000300037211 */ /* 0x000fe400078808ff */
[----:B------:R-:W-:-:S03]  /*2a80*/  LEA.HI.X.SX32 R5, R14, UR11, 0x1, P2 ;  /* 0x0000000b0e057c11 */ /* 0x000fc600090f0eff */
[----:B------:R-:W-:Y:S01]  /*2a90*/  STL [R1+0xfc8], R3 ;  /* 0x000fc80301007387 */ /* 0x000fe20000100800 */
[----:B0-----:R-:W-:-:S05]  /*2aa0*/  LEA.HI.X.SX32 R2, R26, R7, 0x1, P1 ;  /* 0x000000071a027211 */ /* 0x001fca00008f0eff */
[----:B------:R0:W-:Y:S04]  /*2ab0*/  STL [R1+0xfc4], R2 ;  /* 0x000fc40201007387 */ /* 0x0001e80000100800 */
[----:B------:R4:W-:Y:S01]  /*2ac0*/  STL.64 [R1+0x490], R4 ;  /* 0x0004900401007387 */ /* 0x0009e20000100a00 */
[-C--:B0-----:R-:W-:Y:S01]  /*2ad0*/  LEA.HI.X.SX32 R2, R18, R7.reuse, 0x1, P0 ;  /* 0x0000000712027211 */ /* 0x081fe200000f0eff */
[----:B------:R-:W-:Y:S01]  /*2ae0*/  IMAD.MOV.U32 R18, RZ, RZ, R4 ;  /* 0x000000ffff127224 */ /* 0x000fe200078e0004 */
[-C--:B----4-:R-:W-:Y:S01]  /*2af0*/  LEA.HI.X.SX32 R4, R17, R7.reuse, 0x1, P6 ;  /* 0x0000000711047211 */ /* 0x090fe200030f0eff */
[----:B------:R-:W-:Y:S02]  /*2b00*/  IMAD.MOV.U32 R19, RZ, RZ, R5 ;  /* 0x000000ffff137224 */ /* 0x000fe400078e0005 */
[----:B------:R-:W-:Y:S01]  /*2b10*/  STL [R1+0xfc0], R2 ;  /* 0x000fc00201007387 */ /* 0x000fe20000100800 */
[----:B------:R-:W-:Y:S01]  /*2b20*/  LEA.HI.X.SX32 R5, R10, R7, 0x1, P5 ;  /* 0x000000070a057211 */ /* 0x000fe200028f0eff */
[----:B------:R-:W-:-:S02]  /*2b30*/  IMAD R8, R8, UR7, RZ ;  /* 0x0000000708087c24 */ /* 0x000fc4000f8e02ff */
[----:B------:R0:W-:Y:S01]  /*2b40*/  STL [R1+0xfbc], R4 ;  /* 0x000fbc0401007387 */ /* 0x0001e20000100800 */
[-C--:B------:R-:W-:Y:S01]  /*2b50*/  LEA.HI.X.SX32 R0, R0, R7.reuse, 0x1, P4 ;  /* 0x0000000700007211 */ /* 0x080fe200020f0eff */
[----:B------:R-:W-:Y:S01]  /*2b60*/  IMAD R15, R15, UR7, RZ ;  /* 0x000000070f0f7c24 */ /* 0x000fe2000f8e02ff */
[----:B------:R-:W-:Y:S01]  /*2b70*/  LEA R24, P1, R8, UR10, 0x1 ;  /* 0x0000000a08187c11 */ /* 0x000fe2000f8208ff */
[----:B------:R-:W-:Y:S01]  /*2b80*/  STL [R1+0xfb8], R5 ;  /* 0x000fb80501007387 */ /* 0x000fe20000100800 */
[----:B--2---:R-:W-:Y:S01]  /*2b90*/  IMAD R13, R6, 0x1f, RZ ;  /* 0x0000001f060d7824 */ /* 0x004fe200078e02ff */
[----:B0-----:R-:W-:Y:S01]  /*2ba0*/  LEA.HI.X.SX32 R4, R11, R7, 0x1, P3 ;  /* 0x000000070b047211 */ /* 0x001fe200018f0eff */
[----:B------:R-:W-:Y:S01]  /*2bb0*/  IMAD R6, R27, UR7, RZ ;  /* 0x000000071b067c24 */ /* 0x000fe2000f8e02ff */
[----:B------:R-:W-:-:S03]  /*2bc0*/  LEA R22, P0, R15, UR10, 0x1 ;  /* 0x0000000a0f167c11 */ /* 0x000fc6000f8008ff */
[----:B------:R-:W-:Y:S01]  /*2bd0*/  STL [R1+0xfb4], R4 ;  /* 0x000fb40401007387 */ /* 0x000fe20000100800 */
[----:B------:R-:W-:-:S03]  /*2be0*/  IMAD.WIDE R2, R13, 0x2, R18 ;  /* 0x000000020d027825 */ /* 0x000fc600078e0212 */
[----:B------:R0:W-:Y:S01]  /*2bf0*/  STL [R1+0xf84], R0 ;  /* 0x000f840001007387 */ /* 0x0001e20000100800 */
[----:B------:R-:W-:Y:S01]  /*2c00*/  LEA.HI.X.SX32 R25, R8, UR11, 0x1, P1 ;  /* 0x0000000b08197c11 */ /* 0x000fe200088f0eff */
[----:B------:R-:W-:Y:S01]  /*2c10*/  IMAD.MOV.U32 R26, RZ, RZ, R18 ;  /* 0x000000ffff1a7224 */ /* 0x000fe200078e0012 */
[----:B------:R-:W-:Y:S01]  /*2c20*/  LEA.HI.X.SX32 R23, R15, UR11, 0x1, P0 ;  /* 0x0000000b0f177c11 */ /* 0x000fe200080f0eff */
[----:B0-----:R-:W-:Y:S01]  /*2c30*/  IMAD R0, R16, UR7, RZ ;  /* 0x0000000710007c24 */ /* 0x001fe2000f8e02ff */
[----:B------:R-:W-:Y:S01]  /*2c40*/  LEA R18, P1, R6, UR10, 0x1 ;  /* 0x0000000a06127c11 */ /* 0x000fe2000f8208ff */
[----:B------:R-:W-:Y:S01]  /*2c50*/  STL [R1+0xf8c], R2 ;  /* 0x000f8c0201007387 */ /* 0x000fe20000100800 */
[----:B------:R-:W-:Y:S02]  /*2c60*/  IMAD.WIDE R4, R13, 0x2, R24 ;  /* 0x000000020d047825 */ /* 0x000fe400078e0218 */
[----:B------:R-:W-:Y:S01]  /*2c70*/  LEA R20, P0, R0, UR10, 0x1 ;  /* 0x0000000a00147c11 */ /* 0x000fe2000f8008ff */
[----:B------:R0:W-:Y:S01]  /*2c80*/  STL [R1+0xf88], R3 ;  /* 0x000f880301007387 */ /* 0x0001e20000100800 */
[----:B------:R-:W-:Y:S01]  /*2c90*/  IMAD.MOV.U32 R27, RZ, RZ, R19 ;  /* 0x000000ffff1b7224 */ /* 0x000fe200078e0013 */
[----:B------:R-:W-:-:S02]  /*2ca0*/  LEA.HI.X.SX32 R19, R6, UR11, 0x1, P1 ;  /* 0x0000000b06137c11 */ /* 0x000fc400088f0eff */
[----:B------:R-:W-:Y:S01]  /*2cb0*/  LEA.HI.X.SX32 R21, R0, UR11, 0x1, P0 ;  /* 0x0000000b00157c11 */ /* 0x000fe200080f0eff */
[----:B------:R-:W-:Y:S01]  /*2cc0*/  STL.64 [R1+0x488], R24 ;  /* 0x0004881801007387 */ /* 0x000fe20000100a00 */
[----:B------:R-:W-:Y:S02]  /*2cd0*/  IMAD R6, R29, UR7, RZ ;  /* 0x000000071d067c24 */ /* 0x000fe4000f8e02ff */
[----:B0-----:R-:W-:Y:S01]  /*2ce0*/  IMAD.WIDE R2, R13, 0x2, R22 ;  /* 0x000000020d027825 */ /* 0x001fe200078e0216 */
[----:B------:R-:W-:Y:S03]  /*2cf0*/  STL.64 [R1+0x480], R22 ;  /* 0x0004801601007387 */ /* 0x000fe60000100a00 */
[----:B------:R-:W-:Y:S01]  /*2d00*/  IMAD R0, R28, UR7, RZ ;  /* 0x000000071c007c24 */ /* 0x000fe2000f8e02ff */
[----:B------:R-:W-:Y:S01]  /*2d10*/  STL [R1+0xfa4], R4 ;  /* 0x000fa40401007387 */ /* 0x000fe20000100800 */
[----:B------:R-:W-:-:S03]  /*2d20*/  LEA R8, P2, R6, UR10, 0x1 ;  /* 0x0000000a06087c11 */ /* 0x000fc6000f8408ff */
[----:B------:R0:W-:Y:S04]  /*2d30*/  STL [R1+0xfa0], R5 ;  /* 0x000fa00501007387 */ /* 0x0001e80000100800 */
[----:B------:R-:W-:Y:S01]  /*2d40*/  STL [R1+0xfac], R2 ;  /* 0x000fac0201007387 */ /* 0x000fe20000100800 */
[----:B------:R-:W-:-:S03]  /*2d50*/  LEA R14, P1, R0, UR10, 0x1 ;  /* 0x0000000a000e7c11 */ /* 0x000fc6000f8208ff */
[----:B------:R2:W-:Y:S01]  /*2d60*/  STL [R1+0xfa8], R3 ;  /* 0x000fa80301007387 */ /* 0x0005e20000100800 */
[----:B0-----:R-:W-:-:S03]  /*2d70*/  IMAD.WIDE R4, R13, 0x2, R20 ;  /* 0x000000020d047825 */ /* 0x001fc600078e0214 */
[----:B------:R-:W-:Y:S04]  /*2d80*/  STL.64 [R1+0x478], R20 ;  /* 0x0004781401007387 */ /* 0x000fe80000100a00 */
[----:B------:R-:W4:Y:S01]  /*2d90*/  LDL.LU R28, [R1+0x1078] ;  /* 0x00107800011c7983 */ /* 0x000f220000300800 */
[----:B--2---:R-:W-:-:S03]  /*2da0*/  IMAD.WIDE R2, R13, 0x2, R18 ;  /* 0x000000020d027825 */ /* 0x004fc600078e0212 */
[----:B------:R-:W-:Y:S01]  /*2db0*/  STL.64 [R1+0x470], R18 ;  /* 0x0004701201007387 */ /* 0x000fe20000100a00 */
[----:B------:R-:W-:-:S03]  /*2dc0*/  LEA.HI.X.SX32 R15, R0, UR11, 0x1, P1 ;  /* 0x0000000b000f7c11 */ /* 0x000fc600088f0eff */
[----:B------:R0:W-:Y:S04]  /*2dd0*/  STL [R1+0xfb0], R4 ;  /* 0x000fb00401007387 */ /* 0x0001e80000100800 */
[----:B------:R-:W-:Y:S04]  /*2de0*/  STL [R1+0xf98], R5 ;  /* 0x000f980501007387 */ /* 0x000fe80000100800 */
[----:B------:R-:W-:Y:S01]  /*2df0*/  STL [R1+0xf9c], R2 ;  /* 0x000f9c0201007387 */ /* 0x000fe20000100800 */
[----:B0-----:R-:W-:-:S03]  /*2e00*/  LEA.HI.X.SX32 R4, R6, UR11, 0x1, P2 ;  /* 0x0000000b06047c11 */ /* 0x001fc600090f0eff */
[----:B------:R-:W-:Y:S04]  /*2e10*/  STL [R1+0x7ec], R8 ;  /* 0x0007ec0801007387 */ /* 0x000fe80000100800 */
[----:B------:R0:W-:Y:S01]  /*2e20*/  STL [R1+0xf90], R3 ;  /* 0x000f900301007387 */ /* 0x0001e20000100800 */
[C---:B-1----:R-:W-:Y:S02]  /*2e30*/  IMAD R0, R12.reuse, 0x1e, RZ ;  /* 0x0000001e0c007824 */ /* 0x042fe400078e02ff */
[----:B------:R-:W-:Y:S02]  /*2e40*/  IMAD R10, R12, 0x1d, RZ ;  /* 0x0000001d0c0a7824 */ /* 0x000fe400078e02ff */
[----:B---3--:R-:W-:-:S05]  /*2e50*/  IMAD R7, R9, UR7, RZ ;  /* 0x0000000709077c24 */ /* 0x008fca000f8e02ff */
[----:B------:R-:W-:-:S04]  /*2e60*/  LEA R16, P0, R7, UR10, 0x1 ;  /* 0x0000000a07107c11 */ /* 0x000fc8000f8008ff */
[----:B------:R-:W-:Y:S01]  /*2e70*/  LEA.HI.X.SX32 R17, R7, UR11, 0x1, P0 ;  /* 0x0000000b07117c11 */ /* 0x000fe200080f0eff */
[----:B------:R-:W-:Y:S02]  /*2e80*/  IMAD.MOV.U32 R9, RZ, RZ, R4 ;  /* 0x000000ffff097224 */ /* 0x000fe400078e0004 */
[C---:B------:R-:W-:Y:S02]  /*2e90*/  IMAD.WIDE R6, R13.reuse, 0x2, R14 ;  /* 0x000000020d067825 */ /* 0x040fe400078e020e */
[----:B------:R-:W-:Y:S02]  /*2ea0*/  STL.64 [R1+0x4a0], R16 ;  /* 0x0004a01001007387 */ /* 0x000fe40000100a00 */
[C---:B0-----:R-:W-:Y:S02]  /*2eb0*/  IMAD.WIDE R2, R13.reuse, 0x2, R16 ;  /* 0x000000020d027825 */ /* 0x041fe400078e0210 */
[----:B------:R-:W-:Y:S04]  /*2ec0*/  STL.64 [R1+0x498], R14 ;  /* 0x0004980e01007387 */ /* 0x000fe80000100a00 */
[----:B------:R0:W-:Y:S04]  /*2ed0*/  STL [R1+0x7e8], R4 ;  /* 0x0007e80401007387 */ /* 0x0001e80000100800 */
[----:B------:R-:W-:Y:S04]  /*2ee0*/  STL [R1+0xf94], R2 ;  /* 0x000f940201007387 */ /* 0x000fe80000100800 */
[----:B------:R1:W-:Y:S01]  /*2ef0*/  STL [R1+0xf7c], R3 ;  /* 0x000f7c0301007387 */ /* 0x0003e20000100800 */
[----:B0-----:R-:W-:-:S03]  /*2f00*/  IMAD.WIDE R4, R13, 0x2, R8 ;  /* 0x000000020d047825 */ /* 0x001fc600078e0208 */
[----:B------:R-:W-:Y:S04]  /*2f10*/  STL [R1+0xf80], R6 ;  /* 0x000f800601007387 */ /* 0x000fe80000100800 */
[----:B------:R0:W-:Y:S01]  /*2f20*/  STL [R1+0xf64], R7 ;  /* 0x000f640701007387 */ /* 0x0001e20000100800 */
[----:B-1----:R-:W-:-:S03]  /*2f30*/  IMAD.WIDE R2, R0, 0x2, R26 ;  /* 0x0000000200027825 */ /* 0x002fc600078e021a */
[----:B------:R-:W-:Y:S04]  /*2f40*/  STL [R1+0xf78], R4 ;  /* 0x000f780401007387 */ /* 0x000fe80000100800 */
[----:B------:R1:W-:Y:S01]  /*2f50*/  STL [R1+0xf70], R5 ;  /* 0x000f700501007387 */ /* 0x0003e20000100800 */
[----:B0-----:R-:W-:-:S03]  /*2f60*/  IMAD.WIDE R6, R0, 0x2, R22 ;  /* 0x0000000200067825 */ /* 0x001fc600078e0216 */
[----:B------:R-:W-:Y:S01]  /*2f70*/  STL [R1+0xf74], R2 ;  /* 0x000f740201007387 */ /* 0x000fe20000100800 */
[----:B-1----:R-:W-:-:S03]  /*2f80*/  IMAD.WIDE R4, R0, 0x2, R24 ;  /* 0x0000000200047825 */ /* 0x002fc600078e0218 */
        /* <DEDUP_REMOVED lines=33> */
[----:B------:R-:W-:-:S03]  /*31a0*/  IMAD R0, R12, 0x1c, RZ ;  /* 0x0000001c0c007824 */ /* 0x000fc600078e02ff */
[----:B------:R-:W-:Y:S01]  /*31b0*/  STL [R1+0xf14], R4 ;  /* 0x000f140401007387 */ /* 0x000fe20000100800 */
[----:B0-----:R-:W-:-:S03]  /*31c0*/  IMAD.WIDE R6, R10, 0x2, R8 ;  /* 0x000000020a067825 */ /* 0x001fc600078e0208 */
[----:B------:R0:W-:Y:S01]  /*31d0*/  STL [R1+0xf08], R5 ;  /* 0x000f080501007387 */ /* 0x0001e20000100800 */
[----:B-1----:R-:W-:-:S05]  /*31e0*/  IMAD.WIDE R2, R10, 0x2, R16 ;  /* 0x000000020a027825 */ /* 0x002fca00078e0210 */
[----:B------:R-:W-:Y:S01]  /*31f0*/  STL [R1+0xf0c], R2 ;  /* 0x000f0c0201007387 */ /* 0x000fe20000100800 */
[----:B0-----:R-:W-:-:S03]  /*3200*/  IMAD.WIDE R4, R10, 0x2, R14 ;  /* 0x000000020a047825 */ /* 0x001fc600078e020e */
        /* <DEDUP_REMOVED lines=18> */
[----:B------:R-:W-:-:S03]  /*3330*/  IMAD R10, R12, 0x1b, RZ ;  /* 0x0000001b0c0a7824 */ /* 0x000fc600078e02ff */
[----:B------:R-:W-:Y:S01]  /*3340*/  STL [R1+0xed4], R4 ;  /* 0x000ed40401007387 */ /* 0x000fe20000100800 */
[----:B-1----:R-:W-:-:S03]  /*3350*/  IMAD.WIDE R6, R0, 0x2, R8 ;  /* 0x0000000200067825 */ /* 0x002fc600078e0208 */
[----:B------:R1:W-:Y:S01]  /*3360*/  STL [R1+0xec8], R5 ;  /* 0x000ec80501007387 */ /* 0x0003e20000100800 */
[----:B0-----:R-:W-:-:S05]  /*3370*/  IMAD.WIDE R2, R0, 0x2, R16 ;  /* 0x0000000200027825 */ /* 0x001fca00078e0210 */
        /* <DEDUP_REMOVED lines=46> */
[----:B------:R-:W-:Y:S01]  /*3660*/  STL [R1+0x808], R4 ;  /* 0x0008080401007387 */ /* 0x000fe20000100800 */
[----:B------:R-:W-:-:S03]  /*3670*/  IMAD R10, R12, 0x19, RZ ;  /* 0x000000190c0a7824 */ /* 0x000fc600078e02ff */
        /* <DEDUP_REMOVED lines=224> */
[----:B------:R-:W-:-:S03]  /*4480*/  IMAD.SHL.U32 R0, R12, 0x10, RZ ;  /* 0x000000100c007824 */ /* 0x000fc600078e00ff */
        /* <DEDUP_REMOVED lines=362> */
[----:B------:R-:W-:-:S03]  /*5b30*/  IMAD.WIDE R10, R0, 0x2, R20 ;  /* 0x00000002000a7825 */ /* 0x000fc600078e0214 */
        /* <DEDUP_REMOVED lines=33> */
[----:B------:R-:W-:Y:S01]  /*5d50*/  STL [R1+0xe3c], R11 ;  /* 0x000e3c0b01007387 */ /* 0x000fe20000100800 */
[----:B-1----:R-:W-:-:S03]  /*5d60*/  IMAD.WIDE R6, R12, 0x2, R14 ;  /* 0x000000020c067825 */ /* 0x002fc600078e020e */
[----:B------:R-:W-:Y:S04]  /*5d70*/  STL [R1+0xe48], R2 ;  /* 0x000e480201007387 */ /* 0x000fe80000100800 */
[----:B------:R0:W-:Y:S04]  /*5d80*/  STL [R1+0xe44], R3 ;  /* 0x000e440301007387 */ /* 0x0001e80000100800 */
[----:B------:R-:W-:Y:S04]  /*5d90*/  STL [R1+0xe50], R4 ;  /* 0x000e500401007387 */ /* 0x000fe80000100800 */
[----:B------:R-:W-:Y:S01]  /*5da0*/  STL [R1+0xe4c], R5 ;  /* 0x000e4c0501007387 */ /* 0x000fe20000100800 */
[----:B0-----:R-:W-:-:S03]  /*5db0*/  IMAD.WIDE R2, R12, 0x2, R8 ;  /* 0x000000020c027825 */ /* 0x001fc600078e0208 */
[----:B------:R-:W-:Y:S04]  /*5dc0*/  STL [R1+0xe58], R6 ;  /* 0x000e580601007387 */ /* 0x000fe80000100800 */
[----:B------:R-:W-:Y:S04]  /*5dd0*/  STL [R1+0xe54], R7 ;  /* 0x000e540701007387 */ /* 0x000fe80000100800 */
[----:B------:R0:W-:Y:S04]  /*5de0*/  STL [R1+0xe60], R2 ;  /* 0x000e600201007387 */ /* 0x0001e80000100800 */
[----:B------:R1:W-:Y:S04]  /*5df0*/  STL [R1+0xe5c], R3 ;  /* 0x000e5c0301007387 */ /* 0x0003e80000100800 */
[----:B------:R2:W-:Y:S04]  /*5e00*/  STL [R1+0x7e0], RZ ;  /* 0x0007e0ff01007387 */ /* 0x0005e80000100800 */
        /* <DEDUP_REMOVED lines=196> */
[----:B------:R2:W-:Y:S01]  /*6a50*/  STL [R1+0x460], RZ ;  /* 0x000460ff01007387 */ /* 0x0005e20000100800 */
[----:B------:R-:W3:Y:S03]  /*6a60*/  S2R R13, SR_TID.X ;  /* 0x00000000000d7919 */ /* 0x000ee60000002100 */
        /* <DEDUP_REMOVED lines=29> */
[----:B---3--:R-:W-:-:S03]  /*6c40*/  LOP3.LUT R13, R13, 0x3f, RZ, 0xc0, !PT ;  /* 0x0000003f0d0d7812 */ /* 0x008fc600078ec0ff */
[----:B------:R2:W-:Y:S04]  /*6c50*/  STL [R1+0x428], RZ ;  /* 0x000428ff01007387 */ /* 0x0005e80000100800 */
[----:B------:R2:W-:Y:S04]  /*6c60*/  STL [R1+0x42c], RZ ;  /* 0x00042cff01007387 */ /* 0x0005e80000100800 */
[----:B------:R2:W-:Y:S04]  /*6c70*/  STL [R1+0x410], RZ ;  /* 0x000410ff01007387 */ /* 0x0005e80000100800 */
[----:B------:R2:W-:Y:S04]  /*6c80*/  STL [R1+0x414], RZ ;  /* 0x000414ff01007387 */ /* 0x0005e80000100800 */
[----:B------:R2:W-:Y:S01]  /*6c90*/  STL [R1+0x418], RZ ;  /* 0x000418ff01007387 */ /* 0x0005e20000100800 */
[----:B0-----:R-:W-:-:S02]  /*6ca0*/  IMAD.SHL.U32 R2, R13, 0x2, RZ ;  /* 0x000000020d027824 */ /* 0x001fc400078e00ff */
[----:B------:R-:W0:Y:S01]  /*6cb0*/  LDC R13, c[0x0][0x230] ;  /* 0x00008c00ff0d7b82 */ /* 0x000e220000000800 */
        /* <DEDUP_REMOVED lines=25> */
[----:B0-----:R-:W-:-:S02]  /*6e50*/  VIADD R13, R13, 0x1f ;  /* 0x0000001f0d0d7836 */ /* 0x001fc40000000000 */
[----:B-1----:R-:W-:-:S03]  /*6e60*/  IMAD.SHL.U32 R3, R12, 0x20, RZ ;  /* 0x000000200c037824 */ /* 0x002fc600078e00ff */
[----:B------:R-:W-:Y:S01]  /*6e70*/  SHF.R.S32.HI R12, RZ, 0x1f, R13 ;  /* 0x0000001fff0c7819 */ /* 0x000fe2000001140d */
[----:B------:R-:W-:Y:S01]  /*6e80*/  USHF.L.U32 UR5, UR5, 0x5, URZ ;  /* 0x0000000505057899 */ /* 0x000fe2000800063f */
[----:B------:R-:W-:Y:S02]  /*6e90*/  SHF.R.S32.HI R0, RZ, 0x1f, R3 ;  /* 0x0000001fff007819 */ /* 0x000fe40000011403 */
[----:B------:R-:W-:Y:S01]  /*6ea0*/  LEA.HI R12, R12, R13, RZ, 0x5 ;  /* 0x0000000d0c0c7211 */ /* 0x000fe200078f28ff */
[----:B------:R-:W-:Y:S01]  /*6eb0*/  USHF.R.S32.HI UR6, URZ, 0x1f, UR5 ;  /* 0x0000001f3f067899 */ /* 0x000fe20008011405 */
[C---:B------:R-:W-:Y:S02]  /*6ec0*/  LOP3.LUT R5, R2.reuse, 0x10, RZ, 0x3c, !PT ;  /* 0x0000001002057812 */ /* 0x040fe400078e3cff */
[----:B------:R-:W-:Y:S02]  /*6ed0*/  SHF.R.S32.HI R4, RZ, 0x5, R12 ;  /* 0x00000005ff047819 */ /* 0x000fe4000001140c */
[----:B------:R-:W-:-:S02]  /*6ee0*/  LOP3.LUT R4, R2, 0x20, RZ, 0x3c, !PT ;  /* 0x0000002002047812 */ /* 0x000fc400078e3cff */
[C---:B------:R-:W-:Y:S01]  /*6ef0*/  SHF.L.U64.HI R0, R3.reuse, 0x1, R0 ;  /* 0x0000000103007819 */ /* 0x040fe20000010200 */
[----:B------:R-:W-:Y:S01]  /*6f00*/  IMAD.SHL.U32 R3, R3, 0x2, RZ ;  /* 0x0000000203037824 */ /* 0x000fe200078e00ff */
[C---:B------:R-:W-:Y:S02]  /*6f10*/  LOP3.LUT R6, R2.reuse, 0x30, RZ, 0x3c, !PT ;  /* 0x0000003002067812 */ /* 0x040fe400078e3cff */
[C---:B------:R-:W-:Y:S02]  /*6f20*/  LOP3.LUT R5, R2.reuse, 0x40, RZ, 0x3c, !PT ;  /* 0x0000004002057812 */ /* 0x040fe400078e3cff */
[C---:B------:R-:W-:Y:S02]  /*6f30*/  LOP3.LUT R4, R2.reuse, 0x50, RZ, 0x3c, !PT ;  /* 0x0000005002047812 */ /* 0x040fe400078e3cff */
[C---:B------:R-:W-:Y:S02]  /*6f40*/  LOP3.LUT R6, R2.reuse, 0x60, RZ, 0x3c, !PT ;  /* 0x0000006002067812 */ /* 0x040fe400078e3cff */
[----:B------:R-:W-:-:S02]  /*6f50*/  LOP3.LUT R5, R2, 0x70, RZ, 0x3c, !PT ;  /* 0x0000007002057812 */ /* 0x000fc400078e3cff */
[----:B----4-:R-:W-:Y:S01]  /*6f60*/  LOP3.LUT R4, R28, 0x40, RZ, 0x3c, !PT ;  /* 0x000000401c047812 */ /* 0x010fe200078e3cff */
[----:B------:R-:W-:Y:S02]  /*6f70*/  USHF.L.U32 UR7, UR5, 0x1, URZ ;  /* 0x0000000105077899 */ /* 0x000fe4000800063f */
[----:B--2---:R-:W-:-:S12]  /*6f80*/  USHF.L.U64.HI UR6, UR5, 0x1, UR6 ;  /* 0x0000000105067899 */ /* 0x004fd80008010206 */
.L_x_1:
[----:B------:R-:W2:Y:S01]  /*6f90*/  LDL R7, [R1+0x7e8] ;  /* 0x0007e80001077983 */ /* 0x000ea20000100800 */
[----:B0-----:R-:W0:Y:S03]  /*6fa0*/  LDC R4, c[0x0][0x230] ;  /* 0x00008c00ff047b82 */ /* 0x001e260000000800 */
[----:B--2---:R1:W-:Y:S04]  /*6fb0*/  STL [R1+0x1dd8], R7 ;  /* 0x001dd80701007387 */ /* 0x0043e80000100800 */
[----:B------:R-:W2:Y:S04]  /*6fc0*/  LDL R6, [R1+0x7ec] ;  /* 0x0007ec0001067983 */ /* 0x000ea80000100800 */
[----:B-1----:R-:W0:Y:S04]  /*6fd0*/  LDL R7, [R1+0x7e0] ;  /* 0x0007e00001077983 */ /* 0x002e280000100800 */
[----:B------:R-:W-:Y:S04]  /*6fe0*/  STL [R1+0x1ad0], R3 ;  /* 0x001ad00301007387 */ /* 0x000fe80000100800 */
        /* <DEDUP_REMOVED lines=195> */
[----:B------:R1:W-:Y:S04]  /*7c20*/  STL [R1+0x1dd4], R13 ;  /* 0x001dd40d01007387 */ /* 0x0003e80000100800 */
[----:B------:R-:W-:Y:S04]  /*7c30*/  STL [R1+0x1ac0], R2 ;  /* 0x001ac00201007387 */ /* 0x000fe80000100800 */
[----:B------:R-:W-:Y:S04]  /*7c40*/  STL [R1+0x1abc], R23 ;  /* 0x001abc1701007387 */ /* 0x000fe80000100800 */
[----:B------:R-:W-:Y:S04]  /*7c50*/  STL [R1+0x1ab8], R22 ;  /* 0x001ab81601007387 */ /* 0x000fe80000100800 */
[----:B------:R-:W-:Y:S04]  /*7c60*/  STL [R1+0x1ab4], R21 ;  /* 0x001ab41501007387 */ /* 0x000fe80000100800 */
[----:B------:R-:W-:Y:S04]  /*7c70*/  STL [R1+0x1ab0], R20 ;  /* 0x001ab01401007387 */ /* 0x000fe80000100800 */
[----:B-----5:R-:W-:Y:S04]  /*7c80*/  STL [R1+0x1aac], R18 ;  /* 0x001aac1201007387 */ /* 0x020fe80000100800 */
        /* <DEDUP_REMOVED lines=12> */
[----:B------:R-:W-:Y:S01]  /*7d50*/  STL [R1+0x1a78], R24 ;  /* 0x001a781801007387 */ /* 0x000fe20000100800 */
[----:B0-----:R-:W-:-:S03]  /*7d60*/  IMAD R4, R7, -0x20, R4 ;  /* 0xffffffe007047824 */ /* 0x001fc600078e0204 */
[----:B------:R-:W-:Y:S04]  /*7d70*/  STL [R1+0x1a74], R19 ;  /* 0x001a741301007387 */ /* 0x000fe80000100800 */
[----:B------:R-:W-:Y:S04]  /*7d80*/  STL [R1+0x1a70], R17 ;  /* 0x001a701101007387 */ /* 0x000fe80000100800 */
[----:B------:R-:W-:Y:S04]  /*7d90*/  STL [R1+0x19a8], R28 ;  /* 0x0019a81c01007387 */ /* 0x000fe80000100800 */
[----:B------:R-:W-:Y:S04]  /*7da0*/  STL [R1+0x1188], R0 ;  /* 0x0011880001007387 */ /* 0x000fe80000100800 */
[----:B------:R-:W2:Y:S01]  /*7db0*/  LDL.LU R7, [R1+0x1dd8] ;  /* 0x001dd80001077983 */ /* 0x000ea20000300800 */
[----:B------:R-:W-:-:S02]  /*7dc0*/  ISETP.GT.AND P0, PT, R4, RZ, PT ;  /* 0x000000ff0400720c */ /* 0x000fc40003f04270 */
[----:B-1----:R-:W-:-:S11]  /*7dd0*/  PRMT R13, RZ, 0x7610, R13 ;  /* 0x00007610ff0d7816 */ /* 0x002fd6000000000d */
[----:B--2---:R-:W2:Y:S01]  /*7de0*/  @P0 LDG.E.U16 R13, desc[UR8][R6.64] ;  /* 0x00000008060d0981 */ /* 0x004ea2000c1e1500 */
[----:B------:R-:W-:-:S03]  /*7df0*/  PRMT R3, RZ, 0x7610, R3 ;  /* 0x00007610ff037816 */ /* 0x000fc60000000003 */
[----:B--2---:R0:W-:Y:S04]  /*7e00*/  STL [R1+0x7dc], R13 ;  /* 0x0007dc0d01007387 */ /* 0x0041e80000100800 */
[----:B0-----:R-:W2:Y:S04]  /*7e10*/  LDL.LU R13, [R1+0x1dd4] ;  /* 0x001dd400010d7983 */ /* 0x001ea80000300800 */
[----:B------:R-:W3:Y:S04]  /*7e20*/  LDL.64 R6, [R1+0x498] ;  /* 0x0004980001067983 */ /* 0x000ee80000100a00 */
[----:B---3--:R-:W3:Y:S01]  /*7e30*/  @P0 LDG.E.U16 R3, desc[UR8][R6.64] ;  /* 0x0000000806030981 */ /* 0x008ee2000c1e1500 */
[----:B------:R-:W-:-:S03]  /*7e40*/  PRMT R12, RZ, 0x7610, R12 ;  /* 0x00007610ff0c7816 */ /* 0x000fc6000000000c */
[----:B---3--:R0:W-:Y:S04]  /*7e50*/  STL [R1+0x7d8], R3 ;  /* 0x0007d80301007387 */ /* 0x0081e80000100800 */
[----:B0-----:R-:W3:Y:S04]  /*7e60*/  LDL.LU R3, [R1+0x1dd0] ;  /* 0x001dd00001037983 */ /* 0x001ee80000300800 */
[----:B------:R-:W4:Y:S04]  /*7e70*/  LDL.64 R6, [R1+0x4a0] ;  /* 0x0004a00001067983 */ /* 0x000f280000100a00 */
[----:B----4-:R-:W4:Y:S01]  /*7e80*/  @P0 LDG.E.U16 R12, desc[UR8][R6.64] ;  /* 0x00000008060c0981 */ /* 0x010f22000c1e1500 */
[----:B---3--:R-:W-:-:S03]  /*7e90*/  PRMT R3, RZ, 0x7610, R3 ;  /* 0x00007610ff037816 */ /* 0x008fc60000000003 */
[----:B----4-:R0:W-:Y:S04]  /*7ea0*/  STL [R1+0x7d4], R12 ;  /* 0x0007d40c01007387 */ /* 0x0101e80000100800 */
        /* <DEDUP_REMOVED lines=23> */
[----:B------:R-:W-:-:S03]  /*8020*/  ISETP.GT.AND P1, PT, R4, 0x1, PT ;  /* 0x000000010400780c */ /* 0x000fc60003f24270 */
[----:B----4-:R0:W-:Y:S04]  /*8030*/  STL [R1+0x7c0], R3 ;  /* 0x0007c00301007387 */ /* 0x0101e80000100800 */
[----:B0-----:R-:W4:Y:S04]  /*8040*/  LDL.LU R3, [R1+0x1db8] ;  /* 0x001db80001037983 */ /* 0x001f280000300800 */
[----:B------:R-:W2:Y:S04]  /*8050*/  LDL R6, [R1+0xe5c] ;  /* 0x000e5c0001067983 */ /* 0x000ea80000100800 */
[----:B------:R-:W2:Y:S01]  /*8060*/  LDL R7, [R1+0xe60] ;  /* 0x000e600001077983 */ /* 0x000ea20000100800 */
[----:B---3--:R-:W-:-:S02]  /*8070*/  PRMT R12, RZ, 0x7610, R12 ;  /* 0x00007610ff0c7816 */ /* 0x008fc4000000000c */
[----:B--2---:R-:W-:-:S04]  /*8080*/  @P1 LOP3.LUT R7, R7, R6, RZ, 0x3c, !PT ;  /* 0x0000000607071212 */ /* 0x004fc800078e3cff */
[----:B------:R-:W-:-:S04]  /*8090*/  @P1 LOP3.LUT R6, R7, R6, RZ, 0x3c, !PT ;  /* 0x0000000607061212 */ /* 0x000fc800078e3cff */
[----:B------:R-:W-:-:S05]  /*80a0*/  @P1 LOP3.LUT R7, R7, R6, RZ, 0x3c, !PT ;  /* 0x0000000607071212 */ /* 0x000fca00078e3cff */
[----:B------:R-:W2:Y:S04]  /*80b0*/  @P1 LDG.E.U16 R12, desc[UR8][R6.64] ;  /* 0x00000008060c1981 */ /* 0x000ea8000c1e1500 */
[----:B--2---:R0:W-:Y:S04]  /*80c0*/  STL [R1+0x7bc], R12 ;  /* 0x0007bc0c01007387 */ /* 0x0041e80000100800 */
[----:B0-----:R-:W2:Y:S04]  /*80d0*/  LDL.LU R12, [R1+0x1db4] ;  /* 0x001db400010c7983 */ /* 0x001ea80000300800 */
[----:B------:R-:W3:Y:S04]  /*80e0*/  LDL R6, [R1+0xe54] ;  /* 0x000e540001067983 */ /* 0x000ee80000100800 */
[----:B------:R-:W3:Y:S01]  /*80f0*/  LDL R7, [R1+0xe58] ;  /* 0x000e580001077983 */ /* 0x000ee20000100800 */
[----:B----4-:R-:W-:-:S02]  /*8100*/  PRMT R3, RZ, 0x7610, R3 ;  /* 0x00007610ff037816 */ /* 0x010fc40000000003 */
[----:B---3--:R-:W-:-:S04]  /*8110*/  @P1 LOP3.LUT R7, R7, R6, RZ, 0x3c, !PT ;  /* 0x0000000607071212 */ /* 0x008fc800078e3cff */
[----:B------:R-:W-:-:S04]  /*8120*/  @P1 LOP3.LUT R6, R7, R6, RZ, 0x3c, !PT ;  /* 0x0000000607061212 */ /* 0x000fc800078e3cff */
[----:B------:R-:W-:-:S05]  /*8130*/  @P1 LOP3.LUT R7, R7, R6, RZ, 0x3c, !PT ;  /* 0x0000000607071212 */ /* 0x000fca00078e3cff */
[----:B------:R-:W3:Y:S04]  /*8140*/  @P1 LDG.E.U16 R3, desc[UR8][R6.64] ;  /* 0x0000000806031981 */ /* 0x000ee8000c1e1500 */
[----:B---3--:R0:W-:Y:S04]  /*8150*/  STL [R1+0x7b8], R3 ;  /* 0x0007b80301007387 */ /* 0x0081e80000100800 */
[----:B0-----:R-:W3:Y:S04]  /*8160*/  LDL.LU R3, [R1+0x1db0] ;  /* 0x001db00001037983 */ /* 0x001ee80000300800 */
[----:B------:R-:W4:Y:S04]  /*8170*/  LDL R6, [R1+0xe4c] ;  /* 0x000e4c0001067983 */ /* 0x000f280000100800 */
[----:B------:R-:W4:Y:S01]  /*8180*/  LDL R7, [R1+0xe50] ;  /* 0x000e500001077983 */ /* 0x000f220000100800 */
[----:B--2---:R-:W-:-:S02]  /*8190*/  PRMT R12, RZ, 0x7610, R12 ;  /* 0x00007610ff0c7816 */ /* 0x004fc4000000000c */
[----:B----4-:R-:W-:-:S04]  /*81a0*/  @P1 LOP3.LUT R7, R7, R6, RZ, 0x3c, !PT ;  /* 0x0000000607071212 */ /* 0x010fc800078e3cff */
[----:B------:R-:W-:-:S04]  /*81b0*/  @P1 LOP3.LUT R6, R7, R6, RZ, 0x3c, !PT ;  /* 0x0000000607061212 */ /* 0x000fc800078e3cff */
[----:B------:R-:W-:-:S05]  /*81c0*/  @P1 LOP3.LUT R7, R7, R6, RZ, 0x3c, !PT ;  /* 0x0000000607071212 */ /* 0x000fca00078e3cff */
[----:B------:R-:W2:Y:S04]  /*81d0*/  @P1 LDG.E.U16 R12, desc[UR8][R6.64] ;  /* 0x00000008060c1981 */ /* 0x000ea8000c1e1500 */
[----:B--2---:R0:W-:Y:S04]  /*81e0*/  STL [R1+0x7b4], R12 ;  /* 0x0007b40c01007387 */ /* 0x0041e80000100800 */
[----:B0-----:R-:W2:Y:S04]  /*81f0*/  LDL.LU R12, [R1+0x1dac] ;  /* 0x001dac00010c7983 */ /* 0x001ea80000300800 */
[----:B------:R-:W4:Y:S04]  /*8200*/  LDL R6, [R1+0xe44] ;  /* 0x000e440001067983 */ /* 0x000f280000100800 */
[----:B------:R-:W4:Y:S01]  /*8210*/  LDL R7, [R1+0xe48] ;  /* 0x000e480001077983 */ /* 0x000f220000100800 */
[----:B---3--:R-:W-:-:S02]  /*8220*/  PRMT R3, RZ, 0x7610, R3 ;  /* 0x00007610ff037816 */ /* 0x008fc40000000003 */
[----:B----4-:R-:W-:-:S04]  /*8230*/  @P1 LOP3.LUT R7, R7, R6, RZ, 0x3c, !PT ;  /* 0x0000000607071212 */ /* 0x010fc800078e3cff */
        /* <DEDUP_REMOVED lines=38> */
[----:B------:R-:W3:Y:S01]  /*84a0*/  @P1 LDG.E.U16 R3, desc[UR8][R6.64] ;  /* 0x0000000806031981 */ /* 0x000ee2000c1e1500 */
[----:B------:R-:W-:-:S03]  /*84b0*/  ISETP.GT.AND P0, PT, R4, 0x2, PT ;  /* 0x000000020400780c */ /* 0x000fc60003f04270 */
        /* <DEDUP_REMOVED lines=1595> */
[----:B------:R-:W2:Y:S01]  /*e870*/  @P0 LDG.E.U16 R12, desc[UR8][R6.64] ;  /* 0x00000008060c0981 */ /* 0x000ea2000c1e1500 */
[----:B------:R-:W-:-:S03]  /*e880*/  ISETP.GT.AND P1, PT, R4, 0x18, PT ;  /* 0x000000180400780c */ /* 0x000fc60003f24270 */
        /* <DEDUP_REMOVED lines=44> */
[----:B------:R0:W3:Y:S04]  /*eb50*/  @P1 LDG.E.U16 R3, desc[UR8][R6.64] ;  /* 0x0000000806031981 */ /* 0x0000e8000c1e1500 */
[----:B------:R-:W0:Y:S04]  /*eb60*/  LDL R6, [R1+0x874] ;  /* 0x0008740001067983 */ /* 0x000e280000100800 */
[----:B------:R-:W0:Y:S01]  /*eb70*/  LDL R7, [R1+0x878] ;  /* 0x0008780001077983 */ /* 0x000e220000100800 */
[----:B--2---:R-:W-:Y:S02]  /*eb80*/  PRMT R12, RZ, 0x7610, R12 ;  /* 0x00007610ff0c7816 */ /* 0x004fe4000000000c */
[----:B0-----:R-:W-:-:S04]  /*eb90*/  @P1 LOP3.LUT R7, R7, R6, RZ, 0x3c, !PT ;  /* 0x0000000607071212 */ /* 0x001fc800078e3cff */
[----:B------:R-:W-:-:S04]  /*eba0*/  @P1 LOP3.LUT R6, R7, R6, RZ, 0x3c, !PT ;  /* 0x0000000607061212 */ /* 0x000fc800078e3cff */
[----:B------:R-:W-:-:S05]  /*ebb0*/  @P1 LOP3.LUT R7, R7, R6, RZ, 0x3c, !PT ;  /* 0x0000000607071212 */ /* 0x000fca00078e3cff */
[----:B------:R-:W2:Y:S04]  /*ebc0*/  @P1 LDG.E.U16 R12, desc[UR8][R6.64] ;  /* 0x00000008060c1981 */ /* 0x000ea8000c1e1500 */
[----:B---3--:R-:W-:Y:S04]  /*ebd0*/  STL [R1+0x1a6c], R3 ;  /* 0x001a6c0301007387 */ /* 0x008fe80000100800 */
[----:B--2---:R0:W-:Y:S04]  /*ebe0*/  STL [R1+0x4ac], R12 ;  /* 0x0004ac0c01007387 */ /* 0x0041e80000100800 */
[----:B0-----:R-:W2:Y:S04]  /*ebf0*/  LDL.LU R12, [R1+0x1ac8] ;  /* 0x001ac800010c7983 */ /* 0x001ea80000300800 */
[----:B------:R-:W3:Y:S04]  /*ec00*/  LDL R6, [R1+0x86c] ;  /* 0x00086c0001067983 */ /* 0x000ee80000100800 */
[----:B------:R-:W3:Y:S01]  /*ec10*/  LDL R7, [R1+0x870] ;  /* 0x0008700001077983 */ /* 0x000ee20000100800 */
[----:B------:R-:W-:-:S02]  /*ec20*/  PRMT R13, RZ, 0x7610, R13 ;  /* 0x00007610ff0d7816 */ /* 0x000fc4000000000d */
        /* <DEDUP_REMOVED lines=8> */
[----:B------:R-:W-:-:S02]  /*ecb0*/  PRMT R2, RZ, 0x7610, R2 ;  /* 0x00007610ff027816 */ /* 0x000fc40000000002 */
[----:B----4-:R-:W-:-:S04]  /*ecc0*/  @P1 LOP3.LUT R7, R7, R6, RZ, 0x3c, !PT ;  /* 0x0000000607071212 */ /* 0x010fc800078e3cff */
[----:B------:R-:W-:-:S04]  /*ecd0*/  @P1 LOP3.LUT R6, R7, R6, RZ, 0x3c, !PT ;  /* 0x0000000607061212 */ /* 0x000fc800078e3cff */
[----:B------:R-:W-:-:S05]  /*ece0*/  @P1 LOP3.LUT R7, R7, R6, RZ, 0x3c, !PT ;  /* 0x0000000607071212 */ /* 0x000fca00078e3cff */
[----:B------:R-:W4:Y:S01]  /*ecf0*/  @P1 LDG.E.U16 R2, desc[UR8][R6.64] ;  /* 0x0000000806021981 */ /* 0x000f22000c1e1500 */
[----:B------:R-:W-:-:S03]  /*ed00*/  ISETP.GT.AND P2, PT, R4, 0x19, PT ;  /* 0x000000190400780c */ /* 0x000fc60003f44270 */
[----:B----4-:R0:W-:Y:S04]  /*ed10*/  STL [R1+0x28c], R2 ;  /* 0x00028c0201007387 */ /* 0x0101e80000100800 */
[----:B0-----:R-:W4:Y:S04]  /*ed20*/  LDL.LU R2, [R1+0x1ac0] ;  /* 0x001ac00001027983 */ /* 0x001f280000300800 */
[----:B------:R-:W2:Y:S04]  /*ed30*/  LDL R6, [R1+0x85c] ;  /* 0x00085c0001067983 */ /* 0x000ea80000100800 */
[----:B------:R-:W2:Y:S01]  /*ed40*/  LDL R7, [R1+0x860] ;  /* 0x0008600001077983 */ /* 0x000ea20000100800 */
[----:B------:R-:W-:-:S02]  /*ed50*/  PRMT R23, RZ, 0x7610, R23 ;  /* 0x00007610ff177816 */ /* 0x000fc40000000017 */
        /* <DEDUP_REMOVED lines=21> */
[----:B------:R-:W4:Y:S04]  /*eeb0*/  @P2 LDG.E.U16 R21, desc[UR8][R6.64] ;  /* 0x0000000806152981 */ /* 0x000f28000c1e1500 */
        /* <DEDUP_REMOVED lines=90> */
[----:B------:R0:W2:Y:S04]  /*f460*/  @P1 LDG.E.U16 R0, desc[UR8][R6.64] ;  /* 0x0000000806001981 */ /* 0x0000a8000c1e1500 */
[----:B------:R-:W0:Y:S04]  /*f470*/  LDL R6, [R1+0x7f8] ;  /* 0x0007f80001067983 */ /* 0x000e280000100800 */
[----:B------:R-:W0:Y:S01]  /*f480*/  LDL R7, [R1+0xe64] ;  /* 0x000e640001077983 */ /* 0x000e220000100800 */
[----:B------:R-:W-:Y:S02]  /*f490*/  PRMT R5, RZ, 0x7610, R5 ;  /* 0x00007610ff057816 */ /* 0x000fe40000000005 */
[----:B0-----:R-:W-:-:S04]  /*f4a0*/  @P1 LOP3.LUT R7, R7, R6, RZ, 0x3c, !PT ;  /* 0x0000000607071212 */ /* 0x001fc800078e3cff */
[----:B------:R-:W-:-:S04]  /*f4b0*/  @P1 LOP3.LUT R6, R7, R6, RZ, 0x3c, !PT ;  /* 0x0000000607061212 */ /* 0x000fc800078e3cff */
[----:B------:R-:W-:-:S05]  /*f4c0*/  @P1 LOP3.LUT R7, R7, R6, RZ, 0x3c, !PT ;  /* 0x0000000607071212 */ /* 0x000fca00078e3cff */
[----:B------:R-:W3:Y:S04]  /*f4d0*/  @P1 LDG.E.U16 R5, desc[UR8][R6.64] ;  /* 0x0000000806051981 */ /* 0x000ee8000c1e1500 */
[----:B--2---:R-:W-:Y:S04]  /*f4e0*/  STL [R1+0x1a64], R0 ;  /* 0x001a640001007387 */ /* 0x004fe80000100800 */
[----:B---3--:R0:W-:Y:S04]  /*f4f0*/  STL [R1+0x54], R5 ;  /* 0x0000540501007387 */ /* 0x0081e80000100800 */
        /* <DEDUP_REMOVED lines=16> */
[----:B------:R0:W4:Y:S04]  /*f600*/  @P1 LDG.E.U16 R12, desc[UR8][R6.64] ;  /* 0x00000008060c1981 */ /* 0x000128000c1e1500 */
[----:B------:R-:W0:Y:S04]  /*f610*/  LDL R6, [R1+0xe74] ;  /* 0x000e740001067983 */ /* 0x000e280000100800 */
[----:B------:R-:W0:Y:S01]  /*f620*/  LDL R7, [R1+0xe78] ;  /* 0x000e780001077983 */ /* 0x000e220000100800 */
[----:B------:R-:W-:Y:S02]  /*f630*/  ISETP.GT.AND P2, PT, R4, 0x1b, PT ;  /* 0x0000001b0400780c */ /* 0x000fe40003f44270 */
[----:B------:R-:W-:-:S11]  /*f640*/  PRMT R27, RZ, 0x7610, R27 ;  /* 0x00007610ff1b7816 */ /* 0x000fd6000000001b */
[----:B0-----:R-:W-:-:S04]  /*f650*/  @P2 LOP3.LUT R7, R7, R6, RZ, 0x3c, !PT ;  /* 0x0000000607072212 */ /* 0x001fc800078e3cff */
[----:B------:R-:W-:-:S04]  /*f660*/  @P2 LOP3.LUT R6, R7, R6, RZ, 0x3c, !PT ;  /* 0x0000000607062212 */ /* 0x000fc800078e3cff */
[----:B------:R-:W-:-:S05]  /*f670*/  @P2 LOP3.LUT R7, R7, R6, RZ, 0x3c, !PT ;  /* 0x0000000607072212 */ /* 0x000fca00078e3cff */
[----:B------:R-:W2:Y:S04]  /*f680*/  @P2 LDG.E.U16 R27, desc[UR8][R6.64] ;  /* 0x00000008061b2981 */ /* 0x000ea8000c1e1500 */
[----:B----4-:R0:W-:Y:S04]  /*f690*/  STL [R1+0x4c], R12 ;  /* 0x00004c0c01007387 */ /* 0x0101e80000100800 */
[----:B0-----:R-:W4:Y:S04]  /*f6a0*/  LDL R12, [R1+0xea0] ;  /* 0x000ea000010c7983 */ /* 0x001f280000100800 */
        /* <DEDUP_REMOVED lines=35> */
[----:B------:R0:W3:Y:S04]  /*f8e0*/  @P2 LDG.E.U16 R13, desc[UR8][R6.64] ;  /* 0x00000008060d2981 */ /* 0x0000e8000c1e1500 */
[----:B------:R-:W4:Y:S01]  /*f8f0*/  LDL R7, [R1+0x7f0] ;  /* 0x0007f00001077983 */ /* 0x000f220000100800 */
[----:B------:R-:W-:Y:S01]  /*f900*/  PRMT R3, RZ, 0x7610, R3 ;  /* 0x00007610ff037816 */ /* 0x000fe20000000003 */
[----:B0-----:R-:W-:Y:S02]  /*f910*/  @P2 IMAD.MOV.U32 R6, RZ, RZ, R12 ;  /* 0x000000ffff062224 */ /* 0x001fe400078e000c */
[----:B---3--:R0:W-:Y:S01]  /*f920*/  STL [R1+0x28], R13 ;  /* 0x0000280d01007387 */ /* 0x0081e20000100800 */
[----:B------:R-:W-:-:S03]  /*f930*/  PRMT R19, RZ, 0x7610, R19 ;  /* 0x00007610ff137816 */ /* 0x000fc60000000013 */
[----:B------:R-:W3:Y:S04]  /*f940*/  LDL R12, [R1+0xec0] ;  /* 0x000ec000010c7983 */ /* 0x000ee80000100800 */
[----:B----4-:R1:W4:Y:S04]  /*f950*/  @P2 LDG.E.U16 R3, desc[UR8][R6.64] ;  /* 0x0000000806032981 */ /* 0x010328000c1e1500 */
[----:B0-----:R-:W2:Y:S04]  /*f960*/  LDL R13, [R1+0xec4] ;  /* 0x000ec400010d7983 */ /* 0x001ea80000100800 */
[----:B------:R-:W1:Y:S04]  /*f970*/  LDL R6, [R1+0xe9c] ;  /* 0x000e9c0001067983 */ /* 0x000e680000100800 */
[----:B------:R-:W1:Y:S02]  /*f980*/  LDL R7, [R1+0xeac] ;  /* 0x000eac0001077983 */ /* 0x000e640000100800 */
[----:B-1----:R-:W-:-:S04]  /*f990*/  @P2 LOP3.LUT R7, R7, R6, RZ, 0x3c, !PT ;  /* 0x0000000607072212 */ /* 0x002fc800078e3cff */
[----:B------:R-:W-:-:S04]  /*f9a0*/  @P2 LOP3.LUT R6, R7, R6, RZ, 0x3c, !PT ;  /* 0x0000000607062212 */ /* 0x000fc800078e3cff */
[----:B------:R-:W-:-:S05]  /*f9b0*/  @P2 LOP3.LUT R7, R7, R6, RZ, 0x3c, !PT ;  /* 0x0000000607072212 */ /* 0x000fca00078e3cff */
[----:B------:R-:W3:Y:S04]  /*f9c0*/  @P2 LDG.E.U16 R19, desc[UR8][R6.64] ;  /* 0x0000000806132981 */ /* 0x000ee8000c1e1500 */
[----:B----4-:R0:W-:Y:S04]  /*f9d0*/  STL [R1+0x20], R3 ;  /* 0x0000200301007387 */ /* 0x0101e80000100800 */
[----:B0-----:R-:W4:Y:S04]  /*f9e0*/  LDL R3, [R1+0xecc] ;  /* 0x000ecc0001037983 */ /* 0x001f280000100800 */
[----:B---3--:R0:W-:Y:S04]  /*f9f0*/  STL [R1+0x18], R19 ;  /* 0x0000181301007387 */ /* 0x0081e80000100800 */
[----:B0-----:R-:W3:Y:S04]  /*fa00*/  LDL.LU R19, [R1+0x1a74] ;  /* 0x001a740001137983 */ /* 0x001ee80000300800 */
[----:B------:R-:W2:Y:S04]  /*fa10*/  LDL R6, [R1+0xea8] ;  /* 0x000ea80001067983 */ /* 0x000ea80000100800 */
[----:B------:R-:W2:Y:S01]  /*fa20*/  LDL R7, [R1+0xebc] ;  /* 0x000ebc0001077983 */ /* 0x000ea20000100800 */
[----:B------:R-:W-:-:S02]  /*fa30*/  PRMT R17, RZ, 0x7610, R17 ;  /* 0x00007610ff117816 */ /* 0x000fc40000000011 */
[----:B--2---:R-:W-:-:S04]  /*fa40*/  @P2 LOP3.LUT R7, R7, R6, RZ, 0x3c, !PT ;  /* 0x0000000607072212 */ /* 0x004fc800078e3cff */
        /* <DEDUP_REMOVED lines=8> */
[----:B------:R-:W-:-:S02]  /*fad0*/  PRMT R2, RZ, 0x7610, R2 ;  /* 0x00007610ff027816 */ /* 0x000fc40000000002 */
[----:B----4-:R-:W-:-:S04]  /*fae0*/  @P1 LOP3.LUT R7, R7, R6, RZ, 0x3c, !PT ;  /* 0x0000000607071212 */ /* 0x010fc800078e3cff */
[----:B------:R-:W-:-:S04]  /*faf0*/  @P1 LOP3.LUT R6, R7, R6, RZ, 0x3c, !PT ;  /* 0x0000000607061212 */ /* 0x000fc800078e3cff */
[----:B------:R-:W-:-:S05]  /*fb00*/  @P1 LOP3.LUT R7, R7, R6, RZ, 0x3c, !PT ;  /* 0x0000000607071212 */ /* 0x000fca00078e3cff */
[----:B------:R-:W4:Y:S01]  /*fb10*/  @P1 LDG.E.U16 R2, desc[UR8][R6.64] ;  /* 0x0000000806021981 */ /* 0x000f22000c1e1500 */
[----:B------:R-:W-:-:S03]  /*fb20*/  PRMT R23, RZ, 0x7610, R23 ;  /* 0x00007610ff177816 */ /* 0x000fc60000000017 */
[----:B----4-:R-:W-:Y:S04]  /*fb30*/  STL [R1+0x8], R2 ;  /* 0x0000080201007387 */ /* 0x010fe80000100800 */
[----:B------:R-:W4:Y:S01]  /*fb40*/  LDL R7, [R1+0xeb0] ;  /* 0x000eb00001077983 */ /* 0x000f220000100800 */
[----:B------:R-:W-:Y:S01]  /*fb50*/  @P1 IMAD.MOV.U32 R6, RZ, RZ, R13 ;  /* 0x000000ffff061224 */ /* 0x000fe200078e000d */
[----:B------:R-:W-:Y:S02]  /*fb60*/  PRMT R22, RZ, 0x7610, R22 ;  /* 0x00007610ff167816 */ /* 0x000fe40000000016 */
[----:B------:R-:W3:Y:S04]  /*fb70*/  LDL R13, [R1+0xee0] ;  /* 0x000ee000010d7983 */ /* 0x000ee80000100800 */
[----:B----4-:R0:W4:Y:S02]  /*fb80*/  @P1 LDG.E.U16 R23, desc[UR8][R6.64] ;  /* 0x0000000806171981 */ /* 0x010124000c1e1500 */
[----:B0-----:R-:W-:-:S02]  /*fb90*/  @P1 IMAD.MOV.U32 R6, RZ, RZ, R3 ;  /* 0x000000ffff061224 */ /* 0x001fc400078e0003 */
[----:B------:R-:W-:-:S05]  /*fba0*/  @P1 IMAD.MOV.U32 R7, RZ, RZ, R12 ;  /* 0x000000ffff071224 */ /* 0x000fca00078e000c */
[----:B------:R-:W2:Y:S04]  /*fbb0*/  @P1 LDG.E.U16 R22, desc[UR8][R6.64] ;  /* 0x0000000806161981 */ /* 0x000ea8000c1e1500 */
[----:B----4-:R0:W-:Y:S04]  /*fbc0*/  STL [R1+0x1a48], R23 ;  /* 0x001a481701007387 */ /* 0x0101e80000100800 */
[----:B------:R-:W4:Y:S04]  /*fbd0*/  LDL R6, [R1+0xec8] ;  /* 0x000ec80001067983 */ /* 0x000f280000100800 */
[----:B------:R-:W4:Y:S04]  /*fbe0*/  LDL R7, [R1+0xed4] ;  /* 0x000ed40001077983 */ /* 0x000f280000100800 */
[----:B------:R-:W3:Y:S04]  /*fbf0*/  LDL R12, [R1+0xedc] ;  /* 0x000edc00010c7983 */ /* 0x000ee80000100800 */
[----:B------:R-:W3:Y:S01]  /*fc00*/  LDL R3, [R1+0xeec] ;  /* 0x000eec0001037983 */ /* 0x000ee20000100800 */
[----:B------:R-:W-:-:S03]  /*fc10*/  PRMT R21, RZ, 0x7610, R21 ;  /* 0x00007610ff157816 */ /* 0x000fc60000000015 */
[----:B0-----:R-:W3:Y:S04]  /*fc20*/  LDL R23, [R1+0xea4] ;  /* 0x000ea40001177983 */ /* 0x001ee80000100800 */
[----:B--2---:R0:W-:Y:S04]  /*fc30*/  STL [R1+0x1a4c], R22 ;  /* 0x001a4c1601007387 */ /* 0x0041e80000100800 */
[----:B0-----:R-:W2:Y:S01]  /*fc40*/  LDL R22, [R1+0xed8] ;  /* 0x000ed80001167983 */ /* 0x001ea20000100800 */
[----:B----4-:R-:W-:-:S04]  /*fc50*/  @P1 LOP3.LUT R7, R7, R6, RZ, 0x3c, !PT ;  /* 0x0000000607071212 */ /* 0x010fc800078e3cff */
[----:B------:R-:W-:-:S04]  /*fc60*/  @P1 LOP3.LUT R6, R7, R6, RZ, 0x3c, !PT ;  /* 0x0000000607061212 */ /* 0x000fc800078e3cff */
[----:B------:R-:W-:-:S05]  /*fc70*/  @P1 LOP3.LUT R7, R7, R6, RZ, 0x3c, !PT ;  /* 0x0000000607071212 */ /* 0x000fca00078e3cff */
[----:B------:R2:W4:Y:S04]  /*fc80*/  @P1 LDG.E.U16 R21, desc[UR8][R6.64] ;  /* 0x0000000806151981 */ /* 0x000528000c1e1500 */
[----:B------:R-:W3:Y:S01]  /*fc90*/  LDL R7, [R1+0xed0] ;  /* 0x000ed00001077983 */ /* 0x000ee20000100800 */
[----:B------:R-:W-:Y:S01]  /*fca0*/  PRMT R20, RZ, 0x7610, R20 ;  /* 0x00007610ff147816 */ /* 0x000fe20000000014 */
[----:B--2---:R-:W-:Y:S01]  /*fcb0*/  @P1 IMAD.MOV.U32 R6, RZ, RZ, R22 ;  /* 0x000000ffff061224 */ /* 0x004fe200078e0016 */
[----:B------:R-:W-:-:S04]  /*fcc0*/  PRMT R18, RZ, 0x7610, R18 ;  /* 0x00007610ff127816 */ /* 0x000fc80000000012 */
[----:B---3--:R0:W2:Y:S02]  /*fcd0*/  @P1 LDG.E.U16 R20, desc[UR8][R6.64] ;  /* 0x0000000806141981 */ /* 0x0080a4000c1e1500 */
[----:B0-----:R-:W-:Y:S02]  /*fce0*/  @P1 IMAD.MOV.U32 R6, RZ, RZ, R13 ;  /* 0x000000ffff061224 */ /* 0x001fe400078e000d */
[----:B------:R-:W-:-:S05]  /*fcf0*/  @P1 IMAD.MOV.U32 R7, RZ, RZ, R23 ;  /* 0x000000ffff071224 */ /* 0x000fca00078e0017 */
[----:B------:R0:W3:Y:S04]  /*fd00*/  @P1 LDG.E.U16 R18, desc[UR8][R6.64] ;  /* 0x0000000806121981 */ /* 0x0000e8000c1e1500 */
[----:B----4-:R1:W-:Y:S04]  /*fd10*/  STL [R1+0x1a50], R21 ;  /* 0x001a501501007387 */ /* 0x0103e80000100800 */
[----:B------:R-:W4:Y:S04]  /*fd20*/  LDL R22, [R1+0xee8] ;  /* 0x000ee80001167983 */ /* 0x000f280000100800 */
[----:B-1----:R-:W4:Y:S01]  /*fd30*/  LDL R21, [R1+0xefc] ;  /* 0x000efc0001157983 */ /* 0x002f220000100800 */
[----:B------:R-:W-:Y:S01]  /*fd40*/  PRMT R16, RZ, 0x7610, R16 ;  /* 0x00007610ff107816 */ /* 0x000fe20000000010 */
[----:B0-----:R-:W-:-:S02]  /*fd50*/  @P1 IMAD.MOV.U32 R6, RZ, RZ, R3 ;  /* 0x000000ffff061224 */ /* 0x001fc400078e0003 */
[----:B------:R-:W-:-:S05]  /*fd60*/  @P1 IMAD.MOV.U32 R7, RZ, RZ, R12 ;  /* 0x000000ffff071224 */ /* 0x000fca00078e000c */
[----:B------:R4:W4:Y:S04]  /*fd70*/  @P1 LDG.E.U16 R16, desc[UR8][R6.64] ;  /* 0x0000000806101981 */ /* 0x000928000c1e1500 */
[----:B--2---:R0:W-:Y:S04]  /*fd80*/  STL [R1+0x1a54], R20 ;  /* 0x001a541401007387 */ /* 0x0041e80000100800 */
[----:B------:R-:W2:Y:S04]  /*fd90*/  LDL R13, [R1+0xef8] ;  /* 0x000ef800010d7983 */ /* 0x000ea80000100800 */
[----:B0-----:R-:W2:Y:S04]  /*fda0*/  LDL R20, [R1+0xef4] ;  /* 0x000ef40001147983 */ /* 0x001ea80000100800 */
[----:B---3--:R-:W-:Y:S04]  /*fdb0*/  STL [R1+0x1a58], R18 ;  /* 0x001a581201007387 */ /* 0x008fe80000100800 */
[----:B------:R-:W3:Y:S04]  /*fdc0*/  LDL R12, [R1+0xef0] ;  /* 0x000ef000010c7983 */ /* 0x000ee80000100800 */
[----:B------:R-:W3:Y:S01]  /*fdd0*/  LDL R3, [R1+0xf04] ;  /* 0x000f040001037983 */ /* 0x000ee20000100800 */
[----:B------:R-:W-:-:S02]  /*fde0*/  ISETP.GT.AND P2, PT, R4, 0x1d, PT ;  /* 0x0000001d0400780c */ /* 0x000fc40003f44270 */
[----:B------:R-:W-:Y:S01]  /*fdf0*/  PRMT R15, RZ, 0x7610, R15 ;  /* 0x00007610ff0f7816 */ /* 0x000fe2000000000f */
[----:B----4-:R-:W-:Y:S01]  /*fe00*/  @P1 IMAD.MOV.U32 R7, RZ, RZ, R22 ;  /* 0x000000ffff071224 */ /* 0x010fe200078e0016 */
[----:B------:R-:W-:Y:S01]  /*fe10*/  PRMT R14, RZ, 0x7610, R14 ;  /* 0x00007610ff0e7816 */ /* 0x000fe2000000000e */
[----:B------:R-:W-:-:S05]  /*fe20*/  @P1 IMAD.MOV.U32 R6, RZ, RZ, R21 ;  /* 0x000000ffff061224 */ /* 0x000fca00078e0015 */
[----:B------:R2:W4:Y:S04]  /*fe30*/  @P1 LDG.E.U16 R15, desc[UR8][R6.64] ;  /* 0x00000008060f1981 */ /* 0x000528000c1e1500 */
[----:B------:R-:W-:Y:S04]  /*fe40*/  STL [R1+0x1a5c], R16 ;  /* 0x001a5c1001007387 */ /* 0x000fe80000100800 */
[----:B------:R-:W4:Y:S04]  /*fe50*/  LDL R22, [R1+0xf00] ;  /* 0x000f000001167983 */ /* 0x000f280000100800 */
[----:B------:R-:W4:Y:S01]  /*fe60*/  LDL R21, [R1+0xf0c] ;  /* 0x000f0c0001157983 */ /* 0x000f220000100800 */
[----:B------:R-:W-:Y:S01]  /*fe70*/  PRMT R11, RZ, 0x7610, R11 ;  /* 0x00007610ff0b7816 */ /* 0x000fe2000000000b */
[----:B--2---:R-:W-:-:S02]  /*fe80*/  @P2 IMAD.MOV.U32 R6, RZ, RZ, R13 ;  /* 0x000000ffff062224 */ /* 0x004fc400078e000d */
[----:B------:R-:W-:-:S05]  /*fe90*/  @P2 IMAD.MOV.U32 R7, RZ, RZ, R20 ;  /* 0x000000ffff072224 */ /* 0x000fca00078e0014 */
[----:B------:R3:W2:Y:S02]  /*fea0*/  @P2 LDG.E.U16 R14, desc[UR8][R6.64] ;  /* 0x00000008060e2981 */ /* 0x0006a4000c1e1500 */
[----:B---3--:R-:W-:Y:S02]  /*feb0*/  @P2 IMAD.MOV.U32 R6, RZ, RZ, R3 ;  /* 0x000000ffff062224 */ /* 0x008fe400078e0003 */
[----:B------:R-:W-:-:S05]  /*fec0*/  @P2 IMAD.MOV.U32 R7, RZ, RZ, R12 ;  /* 0x000000ffff072224 */ /* 0x000fca00078e000c */
[----:B------:R0:W3:Y:S04]  /*fed0*/  @P2 LDG.E.U16 R11, desc[UR8][R6.64] ;  /* 0x00000008060b2981 */ /* 0x0000e8000c1e1500 */
[----:B----4-:R-:W-:Y:S04]  /*fee0*/  STL [R1+0x1a60], R15 ;  /* 0x001a600f01007387 */ /* 0x010fe80000100800 */
[----:B------:R-:W4:Y:S01]  /*fef0*/  LDL R20, [R1+0xf14] ;  /* 0x000f140001147983 */ /* 0x000f220000100800 */
[----:B------:R-:W-:Y:S01]  /*ff00*/  PRMT R10, RZ, 0x7610, R10 ;  /* 0x00007610ff0a7816 */ /* 0x000fe2000000000a */
[----:B0-----:R-:W-:-:S02]  /*ff10*/  @P2 IMAD.MOV.U32 R6, RZ, RZ, R21 ;  /* 0x000000ffff062224 */ /* 0x001fc400078e0015 */
[----:B------:R-:W-:-:S05]  /*ff20*/  @P2 IMAD.MOV.U32 R7, RZ, RZ, R22 ;  /* 0x000000ffff072224 */ /* 0x000fca00078e0016 */
[----:B------:R4:W4:Y:S04]  /*ff30*/  @P2 LDG.E.U16 R10, desc[UR8][R6.64] ;  /* 0x00000008060a2981 */ /* 0x000928000c1e1500 */
[----:B--2---:R0:W-:Y:S04]  /*ff40*/  STL [R1+0x1a18], R14 ;  /* 0x001a180e01007387 */ /* 0x0041e80000100800 */
[----:B------:R-:W2:Y:S04]  /*ff50*/  LDL R23, [R1+0xf10] ;  /* 0x000f100001177983 */ /* 0x000ea80000100800 */
[----:B------:R-:W2:Y:S04]  /*ff60*/  LDL R13, [R1+0xf18] ;  /* 0x000f1800010d7983 */ /* 0x000ea80000100800 */
[----:B------:R-:W2:Y:S04]  /*ff70*/  LDL R12, [R1+0xee4] ;  /* 0x000ee400010c7983 */ /* 0x000ea80000100800 */
[----:B------:R-:W2:Y:S04]  /*ff80*/  LDL R3, [R1+0xf20] ;  /* 0x000f200001037983 */ /* 0x000ea80000100800 */
[----:B0-----:R-:W2:Y:S04]  /*ff90*/  LDL R14, [R1+0xf08] ;  /* 0x000f0800010e7983 */ /* 0x001ea80000100800 */
[----:B---3--:R-:W-:Y:S04]  /*ffa0*/  STL [R1+0x1a1c], R11 ;  /* 0x001a1c0b01007387 */ /* 0x008fe80000100800 */
[----:B------:R-:W3:Y:S04]  /*ffb0*/  LDL R22, [R1+0xf1c] ;  /* 0x000f1c0001167983 */ /* 0x000ee80000100800 */
[----:B------:R-:W3:Y:S01]  /*ffc0*/  LDL R21, [R1+0xf2c] ;  /* 0x000f2c0001157983 */ /* 0x000ee20000100800 */
[----:B------:R-:W-:Y:S01]  /*ffd0*/  PRMT R9, RZ, 0x7610, R9 ;  /* 0x00007610ff097816 */ /* 0x000fe20000000009 */
[----:B----4-:R-:W-:Y:S01]  /*ffe0*/  @P2 IMAD.MOV.U32 R6, RZ, RZ, R20 ;  /* 0x000000ffff062224 */ /* 0x010fe200078e0014 */
[----:B------:R-:W-:Y:S01]  /*fff0*/  PRMT R8, RZ, 0x7610, R8 ;  /* 0x00007610ff087816 */ /* 0x000fe20000000008 */
[----:B------:R-:W-:Y:S04]  /*10000*/  STL [R1+0x1a20], R10 ;  /* 0x001a200a01007387 */ /* 0x000fe80000100800 */
[----:B------:R-:W4:Y:S01]  /*10010*/  LDL R20, [R1+0xf28] ;  /* 0x000f280001147983 */ /* 0x000f220000100800 */
[----:B--2---:R-:W-:-:S03]  /*10020*/  @P2 IMAD.MOV.U32 R7, RZ, RZ, R14 ;  /* 0x000000ffff072224 */ /* 0x004fc600078e000e */
[----:B------:R-:W2:Y:S04]  /*10030*/  LDL R14, [R1+0xf34] ;  /* 0x000f3400010e7983 */ /* 0x000ea80000100800 */
[----:B------:R0:W2:Y:S02]  /*10040*/  @P2 LDG.E.U16 R9, desc[UR8][R6.64] ;  /* 0x0000000806092981 */ /* 0x0000a4000c1e1500 */
[----:B0-----:R-:W-:Y:S02]  /*10050*/  @P2 IMAD.MOV.U32 R6, RZ, RZ, R13 ;  /* 0x000000ffff062224 */ /* 0x001fe400078e000d */
[----:B------:R-:W-:Y:S02]  /*10060*/  @P2 IMAD.MOV.U32 R7, RZ, RZ, R23 ;  /* 0x000000ffff072224 */ /* 0x000fe400078e0017 */
[----:B------:R-:W-:-:S02]  /*10070*/  @P2 IMAD.MOV.U32 R13, RZ, RZ, R12 ;  /* 0x000000ffff0d2224 */ /* 0x000fc400078e000c */
[----:B------:R-:W-:Y:S01]  /*10080*/  @P2 IMAD.MOV.U32 R12, RZ, RZ, R3 ;  /* 0x000000ffff0c2224 */ /* 0x000fe200078e0003 */
[----:B------:R0:W2:Y:S02]  /*10090*/  @P2 LDG.E.U16 R8, desc[UR8][R6.64] ;  /* 0x0000000806082981 */ /* 0x0000a4000c1e1500 */
[----:B0-----:R-:W-:-:S06]  /*100a0*/  PRMT R7, RZ, 0x7610, R7 ;  /* 0x00007610ff077816 */ /* 0x001fcc0000000007 */
[----:B------:R3:W2:Y:S01]  /*100b0*/  @P2 LDG.E.U16 R7, desc[UR8][R12.64] ;  /* 0x000000080c072981 */ /* 0x0006a2000c1e1500 */
[----:B------:R-:W-:Y:S01]  /*100c0*/  PRMT R6, RZ, 0x7610, R6 ;  /* 0x00007610ff067816 */ /* 0x000fe20000000006 */
[----:B---3--:R-:W-:Y:S02]  /*100d0*/  @P2 IMAD.MOV.U32 R12, RZ, RZ, R21 ;  /* 0x000000ffff0c2224 */ /* 0x008fe400078e0015 */
[----:B------:R-:W-:-:S05]  /*100e0*/  @P2 IMAD.MOV.U32 R13, RZ, RZ, R22 ;  /* 0x000000ffff0d2224 */ /* 0x000fca00078e0016 */
[----:B------:R4:W3:Y:S01]  /*100f0*/  @P2 LDG.E.U16 R6, desc[UR8][R12.64] ;  /* 0x000000080c062981 */ /* 0x0008e2000c1e1500 */
[----:B------:R-:W-:Y:S01]  /*10100*/  PRMT R5, RZ, 0x7610, R5 ;  /* 0x00007610ff057816 */ /* 0x000fe20000000005 */
[----:B----4-:R-:W-:Y:S02]  /*10110*/  @P2 IMAD.MOV.U32 R13, RZ, RZ, R20 ;  /* 0x000000ffff0d2224 */ /* 0x010fe400078e0014 */
[----:B--2---:R-:W-:Y:S01]  /*10120*/  STL [R1+0x1a24], R9 ;  /* 0x001a240901007387 */ /* 0x004fe20000100800 */
[----:B------:R-:W-:-:S05]  /*10130*/  @P2 IMAD.MOV.U32 R12, RZ, RZ, R14 ;  /* 0x000000ffff0c2224 */ /* 0x000fca00078e000e */
[----:B------:R0:W2:Y:S04]  /*10140*/  @P2 LDG.E.U16 R5, desc[UR8][R12.64] ;  /* 0x000000080c052981 */ /* 0x0000a8000c1e1500 */
[----:B------:R1:W-:Y:S04]  /*10150*/  STL [R1+0x1a28], R8 ;  /* 0x001a280801007387 */ /* 0x0003e80000100800 */
[----:B------:R-:W0:Y:S04]  /*10160*/  LDL R23, [R1+0x8a4] ;  /* 0x0008a40001177983 */ /* 0x000e280000100800 */
[----:B------:R-:W4:Y:S04]  /*10170*/  LDL R3, [R1+0x8a8] ;  /* 0x0008a80001037983 */ /* 0x000f280000100800 */
[----:B------:R-:W-:Y:S04]  /*10180*/  STL [R1+0x1a2c], R7 ;  /* 0x001a2c0701007387 */ /* 0x000fe80000100800 */
[----:B------:R-:W2:Y:S04]  /*10190*/  LDL R22, [R1+0xf30] ;  /* 0x000f300001167983 */ /* 0x000ea80000100800 */
[----:B-1----:R-:W2:Y:S04]  /*101a0*/  LDL R8, [R1+0xf38] ;  /* 0x000f380001087983 */ /* 0x002ea80000100800 */
[----:B---3--:R1:W-:Y:S04]  /*101b0*/  STL [R1+0x1a30], R6 ;  /* 0x001a300601007387 */ /* 0x0083e80000100800 */
[----:B------:R-:W3:Y:S01]  /*101c0*/  LDL R21, [R1+0xf24] ;  /* 0x000f240001157983 */ /* 0x000ee20000100800 */
[----:B------:R-:W-:-:S03]  /*101d0*/  ISETP.GT.AND P1, PT, R4, 0x1e, PT ;  /* 0x0000001e0400780c */ /* 0x000fc60003f24270 */
[----:B------:R-:W3:Y:S04]  /*101e0*/  LDL R20, [R1+0xf3c] ;  /* 0x000f3c0001147983 */ /* 0x000ee80000100800 */
[----:B------:R-:W3:Y:S04]  /*101f0*/  LDL R14, [R1+0xf4c] ;  /* 0x000f4c00010e7983 */ /* 0x000ee80000100800 */
[----:B-1----:R-:W3:Y:S01]  /*10200*/  LDL R6, [R1+0xf40] ;  /* 0x000f400001067983 */ /* 0x002ee20000100800 */
[----:B------:R-:W-:Y:S02]  /*10210*/  PRMT R0, RZ, 0x7610, R0 ;  /* 0x00007610ff007816 */ /* 0x000fe40000000000 */
[----:B------:R-:W-:Y:S01]  /*10220*/  PRMT R7, RZ, 0x7610, R7 ;  /* 0x00007610ff077816 */ /* 0x000fe20000000007 */
[----:B0-----:R-:W-:-:S02]  /*10230*/  @P0 IMAD.MOV.U32 R13, RZ, RZ, R23 ;  /* 0x000000ffff0d0224 */ /* 0x001fc400078e0017 */
[----:B----4-:R-:W-:-:S05]  /*10240*/  @P0 IMAD.MOV.U32 R12, RZ, RZ, R3 ;  /* 0x000000ffff0c0224 */ /* 0x010fca00078e0003 */
[----:B------:R2:W4:Y:S02]  /*10250*/  @P0 LDG.E.U16 R0, desc[UR8][R12.64] ;  /* 0x000000080c000981 */ /* 0x000524000c1e1500 */
[----:B--2---:R-:W-:Y:S02]  /*10260*/  @P1 IMAD.MOV.U32 R13, RZ, RZ, R22 ;  /* 0x000000ffff0d1224 */ /* 0x004fe400078e0016 */
[----:B------:R-:W-:-:S05]  /*10270*/  @P1 IMAD.MOV.U32 R12, RZ, RZ, R8 ;  /* 0x000000ffff0c1224 */ /* 0x000fca00078e0008 */
[----:B------:R3:W2:Y:S04]  /*10280*/  @P1 LDG.E.U16 R7, desc[UR8][R12.64] ;  /* 0x000000080c071981 */ /* 0x0006a8000c1e1500 */
[----:B------:R0:W-:Y:S01]  /*10290*/  STL [R1+0x1a34], R5 ;  /* 0x001a340501007387 */ /* 0x0001e20000100800 */
[----:B------:R-:W-:-:S03]  /*102a0*/  PRMT R11, RZ, 0x7610, R11 ;  /* 0x00007610ff0b7816 */ /* 0x000fc6000000000b */
[----:B------:R-:W2:Y:S01]  /*102b0*/  LDL R3, [R1+0xf48] ;  /* 0x000f480001037983 */ /* 0x000ea20000100800 */
[----:B---3--:R-:W-:Y:S01]  /*102c0*/  @P1 IMAD.MOV.U32 R13, RZ, RZ, R21 ;  /* 0x000000ffff0d1224 */ /* 0x008fe200078e0015 */
[----:B0-----:R-:W-:Y:S01]  /*102d0*/  PRMT R5, RZ, 0x7610, R5 ;  /* 0x00007610ff057816 */ /* 0x001fe20000000005 */
[----:B------:R-:W-:-:S05]  /*102e0*/  @P1 IMAD.MOV.U32 R12, RZ, RZ, R6 ;  /* 0x000000ffff0c1224 */ /* 0x000fca00078e0006 */
[----:B------:R0:W3:Y:S02]  /*102f0*/  @P1 LDG.E.U16 R5, desc[UR8][R12.64] ;  /* 0x000000080c051981 */ /* 0x0000e4000c1e1500 */
[----:B0-----:R-:W-:Y:S02]  /*10300*/  @P1 IMAD.MOV.U32 R12, RZ, RZ, R14 ;  /* 0x000000ffff0c1224 */ /* 0x001fe400078e000e */
[----:B------:R-:W-:-:S05]  /*10310*/  @P1 IMAD.MOV.U32 R13, RZ, RZ, R20 ;  /* 0x000000ffff0d1224 */ /* 0x000fca00078e0014 */
[----:B------:R-:W3:Y:S04]  /*10320*/  @P1 LDG.E.U16 R11, desc[UR8][R12.64] ;  /* 0x000000080c0b1981 */ /* 0x000ee8000c1e1500 */
[----:B----4-:R0:W-:Y:S04]  /*10330*/  STL [R1+0x48], R0 ;  /* 0x0000480001007387 */ /* 0x0101e80000100800 */
[----:B------:R-:W4:Y:S04]  /*10340*/  LDL R8, [R1+0xf50] ;  /* 0x000f500001087983 */ /* 0x000f280000100800 */
[----:B0-----:R-:W4:Y:S04]  /*10350*/  LDL R0, [R1+0xf54] ;  /* 0x000f540001007983 */ /* 0x001f280000100800 */
[----:B--2---:R0:W-:Y:S04]  /*10360*/  STL [R1+0x3c], R7 ;  /* 0x00003c0701007387 */ /* 0x0041e80000100800 */
[----:B------:R-:W2:Y:S04]  /*10370*/  LDL R6, [R1+0xf44] ;  /* 0x000f440001067983 */ /* 0x000ea80000100800 */
[----:B0-----:R-:W2:Y:S04]  /*10380*/  LDL R7, [R1+0xf58] ;  /* 0x000f580001077983 */ /* 0x001ea80000100800 */
[----:B---3--:R0:W-:Y:S04]  /*10390*/  STL [R1+0x34], R5 ;  /* 0x0000340501007387 */ /* 0x0081e80000100800 */
[----:B------:R-:W3:Y:S04]  /*103a0*/  LDL R14, [R1+0xf5c] ;  /* 0x000f5c00010e7983 */ /* 0x000ee80000100800 */
[----:B0-----:R-:W3:Y:S01]  /*103b0*/  LDL R5, [R1+0xf60] ;  /* 0x000f600001057983 */ /* 0x001ee20000100800 */
[----:B------:R-:W-:-:S03]  /*103c0*/  PRMT R18, RZ, 0x7610, R18 ;  /* 0x00007610ff127816 */ /* 0x000fc60000000012 */
[----:B------:R0:W-:Y:S01]  /*103d0*/  STL [R1+0x2c], R11 ;  /* 0x00002c0b01007387 */ /* 0x0001e20000100800 */
[----:B------:R-:W-:-:S03]  /*103e0*/  @P1 IMAD.MOV.U32 R13, RZ, RZ, R3 ;  /* 0x000000ffff0d1224 */ /* 0x000fc600078e0003 */
[----:B------:R-:W3:Y:S04]  /*103f0*/  LDL R3, [R1+0xf68] ;  /* 0x000f680001037983 */ /* 0x000ee80000100800 */
[----:B0-----:R-:W3:Y:S01]  /*10400*/  LDL R11, [R1+0xf6c] ;  /* 0x000f6c00010b7983 */ /* 0x001ee20000100800 */
[----:B------:R-:W-:Y:S01]  /*10410*/  PRMT R16, RZ, 0x7610, R16 ;  /* 0x00007610ff107816 */ /* 0x000fe20000000010 */
[----:B----4-:R-:W-:Y:S02]  /*10420*/  @P1 IMAD.MOV.U32 R12, RZ, RZ, R0 ;  /* 0x000000ffff0c1224 */ /* 0x010fe400078e0000 */
[----:B------:R-:W4:Y:S04]  /*10430*/  LDL R0, [R1+0xf74] ;  /* 0x000f740001007983 */ /* 0x000f280000100800 */
[----:B------:R0:W4:Y:S02]  /*10440*/  @P1 LDG.E.U16 R18, desc[UR8][R12.64] ;  /* 0x000000080c121981 */ /* 0x000124000c1e1500 */
[----:B0-----:R-:W-:-:S02]  /*10450*/  @P1 IMAD.MOV.U32 R13, RZ, RZ, R8 ;  /* 0x000000ffff0d1224 */ /* 0x001fc400078e0008 */
[----:B------:R-:W4:Y:S01]  /*10460*/  LDL R8, [R1+0xf70] ;  /* 0x000f700001087983 */ /* 0x000f220000100800 */
[----:B--2---:R-:W-:-:S03]  /*10470*/  @P1 IMAD.MOV.U32 R12, RZ, RZ, R7 ;  /* 0x000000ffff0c1224 */ /* 0x004fc600078e0007 */
[----:B------:R-:W2:Y:S04]  /*10480*/  LDL R7, [R1+0xf78] ;  /* 0x000f780001077983 */ /* 0x000ea80000100800 */
[----:B------:R0:W2:Y:S02]  /*10490*/  @P1 LDG.E.U16 R16, desc[UR8][R12.64] ;  /* 0x000000080c101981 */ /* 0x0000a4000c1e1500 */
[----:B0-----:R-:W-:Y:S02]  /*104a0*/  @P1 IMAD.MOV.U32 R13, RZ, RZ, R6 ;  /* 0x000000ffff0d1224 */ /* 0x001fe400078e0006 */
[----:B------:R-:W2:Y:S01]  /*104b0*/  LDL R6, [R1+0xf64] ;  /* 0x000f640001067983 */ /* 0x000ea20000100800 */
[----:B---3--:R-:W-:-:S03]  /*104c0*/  @P1 IMAD.MOV.U32 R12, RZ, RZ, R5 ;  /* 0x000000ffff0c1224 */ /* 0x008fc600078e0005 */
[----:B------:R-:W3:Y:S01]  /*104d0*/  LDL R5, [R1+0xf80] ;  /* 0x000f800001057983 */ /* 0x000ee20000100800 */
[----:B------:R-:W-:Y:S02]  /*104e0*/  PRMT R15, RZ, 0x7610, R15 ;  /* 0x00007610ff0f7816 */ /* 0x000fe4000000000f */
[----:B------:R-:W-:Y:S02]  /*104f0*/  PRMT R10, RZ, 0x7610, R10 ;  /* 0x00007610ff0a7816 */ /* 0x000fe4000000000a */
[----:B------:R-:W-:Y:S02]  /*10500*/  ISETP.GT.AND P0, PT, R4, 0x1f, PT ;  /* 0x0000001f0400780c */ /* 0x000fe40003f04270 */
[----:B------:R0:W3:Y:S01]  /*10510*/  @P1 LDG.E.U16 R15, desc[UR8][R12.64] ;  /* 0x000000080c0f1981 */ /* 0x0000e2000c1e1500 */
[----:B------:R-:W-:Y:S01]  /*10520*/  PRMT R9, RZ, 0x7610, R9 ;  /* 0x00007610ff097816 */ /* 0x000fe20000000009 */
[----:B0-----:R-:W-:Y:S02]  /*10530*/  @P1 IMAD.MOV.U32 R12, RZ, RZ, R11 ;  /* 0x000000ffff0c1224 */ /* 0x001fe400078e000b */
[----:B------:R-:W-:Y:S01]  /*10540*/  @P1 IMAD.MOV.U32 R13, RZ, RZ, R14 ;  /* 0x000000ffff0d1224 */ /* 0x000fe200078e000e */
[----:B------:R-:W-:-:S02]  /*10550*/  PRMT R28, RZ, 0x7610, R28 ;  /* 0x00007610ff1c7816 */ /* 0x000fc4000000001c */
[----:B------:R-:W-:Y:S01]  /*10560*/  PRMT R29, RZ, 0x7610, R29 ;  /* 0x00007610ff1d7816 */ /* 0x000fe2000000001d */
[----:B------:R-:W3:Y:S04]  /*10570*/  LDL R14, [R1+0xf90] ;  /* 0x000f9000010e7983 */ /* 0x000ee80000100800 */
[----:B------:R0:W3:Y:S04]  /*10580*/  @P1 LDG.E.U16 R10, desc[UR8][R12.64] ;  /* 0x000000080c0a1981 */ /* 0x0000e8000c1e1500 */
[----:B------:R-:W3:Y:S01]  /*10590*/  LDL R11, [R1+0xf9c] ;  /* 0x000f9c00010b7983 */ /* 0x000ee20000100800 */
[----:B0-----:R-:W-:-:S03]  /*105a0*/  @P1 IMAD.MOV.U32 R13, RZ, RZ, R3 ;  /* 0x000000ffff0d1224 */ /* 0x001fc600078e0003 */
[----:B------:R-:W3:Y:S01]  /*105b0*/  LDL R3, [R1+0xf7c] ;  /* 0x000f7c0001037983 */ /* 0x000ee20000100800 */
[----:B----4-:R-:W-:-:S03]  /*105c0*/  @P1 IMAD.MOV.U32 R12, RZ, RZ, R0 ;  /* 0x000000ffff0c1224 */ /* 0x010fc600078e0000 */
[----:B------:R-:W4:Y:S04]  /*105d0*/  LDL R0, [R1+0xf94] ;  /* 0x000f940001007983 */ /* 0x000f280000100800 */
[----:B------:R0:W4:Y:S02]  /*105e0*/  @P1 LDG.E.U16 R9, desc[UR8][R12.64] ;  /* 0x000000080c091981 */ /* 0x000124000c1e1500 */
[----:B0-----:R-:W-:Y:S02]  /*105f0*/  @P0 IMAD.MOV.U32 R13, RZ, RZ, R8 ;  /* 0x000000ffff0d0224 */ /* 0x001fe400078e0008 */
[----:B--2---:R-:W-:-:S05]  /*10600*/  @P0 IMAD.MOV.U32 R12, RZ, RZ, R7 ;  /* 0x000000ffff0c0224 */ /* 0x004fca00078e0007 */
[----:B------:R0:W2:Y:S02]  /*10610*/  @P0 LDG.E.U16 R28, desc[UR8][R12.64] ;  /* 0x000000080c1c0981 */ /* 0x0000a4000c1e1500 */
[----:B0-----:R-:W-:Y:S02]  /*10620*/  @P0 IMAD.MOV.U32 R13, RZ, RZ, R6 ;  /* 0x000000ffff0d0224 */ /* 0x001fe400078e0006 */
[----:B---3--:R-:W-:-:S05]  /*10630*/  @P0 IMAD.MOV.U32 R12, RZ, RZ, R5 ;  /* 0x000000ffff0c0224 */ /* 0x008fca00078e0005 */
[----:B------:R0:W3:Y:S02]  /*10640*/  @P0 LDG.E.U16 R29, desc[UR8][R12.64] ;  /* 0x000000080c1d0981 */ /* 0x0000e4000c1e1500 */
[----:B0-----:R-:W-:Y:S02]  /*10650*/  @P0 IMAD.MOV.U32 R13, RZ, RZ, R3 ;  /* 0x000000ffff0d0224 */ /* 0x001fe400078e0003 */
[----:B--2---:R-:W-:Y:S04]  /*10660*/  STL [R1+0x19ac], R28 ;  /* 0x0019ac1c01007387 */ /* 0x004fe80000100800 */
[----:B------:R0:W-:Y:S04]  /*10670*/  STL [R1+0xc], R10 ;  /* 0x00000c0a01007387 */ /* 0x0001e80000100800 */
[----:B0-----:R-:W2:Y:S04]  /*10680*/  LDL R10, [R1+0xf98] ;  /* 0x000f9800010a7983 */ /* 0x001ea80000100800 */
[----:B----4-:R0:W-:Y:S04]  /*10690*/  STL [R1+0x4], R9 ;  /* 0x0000040901007387 */ /* 0x0101e80000100800 */
[----:B0-----:R-:W4:Y:S04]  /*106a0*/  LDL R9, [R1+0xfb0] ;  /* 0x000fb00001097983 */ /* 0x001f280000100800 */
[----:B------:R-:W-:Y:S04]  /*106b0*/  STL [R1+0x24], R18 ;  /* 0x0000241201007387 */ /* 0x000fe80000100800 */
[----:B------:R-:W4:Y:S04]  /*106c0*/  LDL R8, [R1+0xfa8] ;  /* 0x000fa80001087983 */ /* 0x000f280000100800 */
[----:B------:R-:W4:Y:S04]  /*106d0*/  LDL R7, [R1+0xfac] ;  /* 0x000fac0001077983 */ /* 0x000f280000100800 */
[----:B------:R-:W4:Y:S04]  /*106e0*/  LDL R5, [R1+0xfa4] ;  /* 0x000fa40001057983 */ /* 0x000f280000100800 */
[----:B---3--:R-:W-:Y:S04]  /*106f0*/  STL [R1+0x19b0], R29 ;  /* 0x0019b01d01007387 */ /* 0x008fe80000100800 */
[----:B------:R-:W-:Y:S04]  /*10700*/  STL [R1+0x1c], R16 ;  /* 0x00001c1001007387 */ /* 0x000fe80000100800 */
[----:B------:R-:W3:Y:S01]  /*10710*/  LDL R6, [R1+0xfa0] ;  /* 0x000fa00001067983 */ /* 0x000ee20000100800 */
[----:B------:R-:W-:-:S03]  /*10720*/  @P0 IMAD.MOV.U32 R12, RZ, RZ, R0 ;  /* 0x000000ffff0c0224 */ /* 0x000fc600078e0000 */
[----:B------:R-:W3:Y:S04]  /*10730*/  LDL R3, [R1+0xf88] ;  /* 0x000f880001037983 */ /* 0x000ee80000100800 */
[----:B------:R-:W3:Y:S01]  /*10740*/  LDL R0, [R1+0xf8c] ;  /* 0x000f8c0001007983 */ /* 0x000ee20000100800 */
[----:B------:R-:W-:Y:S02]  /*10750*/  PRMT R27, RZ, 0x7610, R27 ;  /* 0x00007610ff1b7816 */ /* 0x000fe4000000001b */
[----:B------:R-:W-:-:S04]  /*10760*/  PRMT R26, RZ, 0x7610, R26 ;  /* 0x00007610ff1a7816 */ /* 0x000fc8000000001a */
[----:B------:R0:W3:Y:S01]  /*10770*/  @P0 LDG.E.U16 R27, desc[UR8][R12.64] ;  /* 0x000000080c1b0981 */ /* 0x0000e2000c1e1500 */
[----:B------:R-:W-:Y:S01]  /*10780*/  PRMT R25, RZ, 0x7610, R25 ;  /* 0x00007610ff197816 */ /* 0x000fe20000000019 */
[----:B0-----:R-:W-:Y:S02]  /*10790*/  @P0 IMAD.MOV.U32 R12, RZ, RZ, R11 ;  /* 0x000000ffff0c0224 */ /* 0x001fe400078e000b */
[----:B------:R-:W-:-:S05]  /*107a0*/  @P0 IMAD.MOV.U32 R13, RZ, RZ, R14 ;  /* 0x000000ffff0d0224 */ /* 0x000fca00078e000e */
[----:B------:R2:W3:Y:S01]  /*107b0*/  @P0 LDG.E.U16 R26, desc[UR8][R12.64] ;  /* 0x000000080c1a0981 */ /* 0x0004e2000c1e1500 */
[----:B------:R-:W-:Y:S02]  /*107c0*/  PRMT R24, RZ, 0x7610, R24 ;  /* 0x00007610ff187816 */ /* 0x000fe40000000018 */
[----:B------:R-:W-:Y:S02]  /*107d0*/  PRMT R19, RZ, 0x7610, R19 ;  /* 0x00007610ff137816 */ /* 0x000fe40000000013 */
[----:B------:R-:W-:Y:S01]  /*107e0*/  PRMT R17, RZ, 0x7610, R17 ;  /* 0x00007610ff117816 */ /* 0x000fe20000000011 */
[----:B--2---:R-:W-:Y:S02]  /*107f0*/  @P0 IMAD.MOV.U32 R13, RZ, RZ, R10 ;  /* 0x000000ffff0d0224 */ /* 0x004fe400078e000a */
[----:B----4-:R-:W-:-:S05]  /*10800*/  @P0 IMAD.MOV.U32 R12, RZ, RZ, R9 ;  /* 0x000000ffff0c0224 */ /* 0x010fca00078e0009 */
[----:B------:R0:W2:Y:S02]  /*10810*/  @P0 LDG.E.U16 R25, desc[UR8][R12.64] ;  /* 0x000000080c190981 */ /* 0x0000a4000c1e1500 */
[----:B0-----:R-:W-:Y:S02]  /*10820*/  @P0 IMAD.MOV.U32 R12, RZ, RZ, R7 ;  /* 0x000000ffff0c0224 */ /* 0x001fe400078e0007 */
[----:B------:R-:W-:-:S05]  /*10830*/  @P0 IMAD.MOV.U32 R13, RZ, RZ, R8 ;  /* 0x000000ffff0d0224 */ /* 0x000fca00078e0008 */
[----:B------:R0:W4:Y:S02]  /*10840*/  @P0 LDG.E.U16 R24, desc[UR8][R12.64] ;  /* 0x000000080c180981 */ /* 0x000124000c1e1500 */
[----:B0-----:R-:W-:Y:S02]  /*10850*/  @P0 IMAD.MOV.U32 R12, RZ, RZ, R5 ;  /* 0x000000ffff0c0224 */ /* 0x001fe400078e0005 */
[----:B---3--:R-:W-:-:S05]  /*10860*/  @P0 IMAD.MOV.U32 R13, RZ, RZ, R6 ;  /* 0x000000ffff0d0224 */ /* 0x008fca00078e0006 */
[----:B------:R0:W3:Y:S02]  /*10870*/  @P0 LDG.E.U16 R19, desc[UR8][R12.64] ;  /* 0x000000080c130981 */ /* 0x0000e4000c1e1500 */
[----:B0-----:R-:W-:Y:S02]  /*10880*/  @P0 IMAD.MOV.U32 R12, RZ, RZ, R0 ;  /* 0x000000ffff0c0224 */ /* 0x001fe400078e0000 */
[----:B------:R-:W-:-:S05]  /*10890*/  @P0 IMAD.MOV.U32 R13, RZ, RZ, R3 ;  /* 0x000000ffff0d0224 */ /* 0x000fca00078e0003 */
[----:B------:R-:W3:Y:S01]  /*108a0*/  @P0 LDG.E.U16 R17, desc[UR8][R12.64] ;  /* 0x000000080c110981 */ /* 0x000ee2000c1e1500 */
[----:B------:R-:W0:Y:S03]  /*108b0*/  S2R R0, SR_TID.X ;  /* 0x0000000000007919 */ /* 0x000e260000002100 */
[----:B------:R-:W-:Y:S04]  /*108c0*/  STL [R1+0x14], R15 ;  /* 0x0000140f01007387 */ /* 0x000fe80000100800 */
[----:B------:R-:W-:Y:S04]  /*108d0*/  STL [R1+0x19b4], R27 ;  /* 0x0019b41b01007387 */ /* 0x000fe80000100800 */
[----:B------:R-:W-:Y:S01]  /*108e0*/  STL [R1+0x19b8], R26 ;  /* 0x0019b81a01007387 */ /* 0x000fe20000100800 */
[----:B------:R-:W1:Y:S01]  /*108f0*/  S2R R2, SR_TID.X ;  /* 0x0000000000027919 */ /* 0x000e620000002100 */
[----:B------:R-:W-:Y:S01]  /*10900*/  BAR.SYNC.DEFER_BLOCKING 0x0 ;  /* 0x0000000000007b1d */ /* 0x000fe20000010000 */
[----:B0-----:R-:W-:-:S04]  /*10910*/  LOP3.LUT R0, R0, 0x1f, RZ, 0xc0, !PT ;  /* 0x0000001f00007812 */ /* 0x001fc800078ec0ff */
[----:B------:R-:W-:Y:S01]  /*10920*/  ISETP.GE.AND P0, PT, R0, R4, PT ;  /* 0x000000040000720c */ /* 0x000fe20003f06270 */
[----:B--2---:R-:W-:Y:S04]  /*10930*/  STL [R1+0x19bc], R25 ;  /* 0x0019bc1901007387 */ /* 0x004fe80000100800 */
[----:B----4-:R-:W-:Y:S04]  /*10940*/  STL [R1+0x19c0], R24 ;  /* 0x0019c01801007387 */ /* 0x010fe80000100800 */
[----:B---3--:R-:W-:Y:S04]  /*10950*/  STL [R1+0x19c4], R19 ;  /* 0x0019c41301007387 */ /* 0x008fe80000100800 */
[----:B------:R-:W2:Y:S04]  /*10960*/  LDL.LU R3, [R1+0x7dc] ;  /* 0x0007dc0001037983 */ /* 0x000ea80000300800 */
[----:B------:R-:W3:Y:S04]  /*10970*/  LDL.LU R21, [R1+0x7d8] ;  /* 0x0007d80001157983 */ /* 0x000ee80000300800 */
[----:B------:R-:W4:Y:S04]  /*10980*/  LDL.LU R22, [R1+0x7d4] ;  /* 0x0007d40001167983 */ /* 0x000f280000300800 */
[----:B------:R-:W-:Y:S04]  /*10990*/  STL [R1+0x1a3c], R12 ;  /* 0x001a3c0c01007387 */ /* 0x000fe80000100800 */
[----:B------:R-:W-:Y:S04]  /*109a0*/  STL [R1+0x1a38], R13 ;  /* 0x001a380d01007387 */ /* 0x000fe80000100800 */
[----:B------:R0:W-:Y:S04]  /*109b0*/  STL [R1+0x19c8], R17 ;  /* 0x0019c81101007387 */ /* 0x0001e80000100800 */
[----:B0-----:R-:W4:Y:S04]  /*109c0*/  LDL.LU R17, [R1+0x7cc] ;  /* 0x0007cc0001117983 */ /* 0x001f280000300800 */
[----:B------:R-:W4:Y:S04]  /*109d0*/  LDL.LU R13, [R1+0x7c8] ;  /* 0x0007c800010d7983 */ /* 0x000f280000300800 */
        /* <DEDUP_REMOVED lines=22> */
[----:B------:R0:W-:Y:S04]  /*10b40*/  STL [R1+0x1a40], R4 ;  /* 0x001a400401007387 */ /* 0x0001e80000100800 */
[----:B0-----:R-:W4:Y:S01]  /*10b50*/  LDL.LU R4, [R1+0x7d0] ;  /* 0x0007d00001047983 */ /* 0x001f220000300800 */
[----:B-1----:R-:W-:-:S05]  /*10b60*/  LOP3.LUT R2, R2, 0x3f, RZ, 0xc0, !PT ;  /* 0x0000003f02027812 */ /* 0x002fca00078ec0ff */
[----:B------:R-:W-:-:S05]  /*10b70*/  IMAD.SHL.U32 R2, R2, 0x2, RZ ;  /* 0x0000000202027824 */ /* 0x000fca00078e00ff */
[----:B--2---:R0:W-:Y:S04]  /*10b80*/  STS.U16 [R2+UR4], R3 ;  /* 0x0000000302007988 */ /* 0x0041e80008000404 */
[----:B---3--:R1:W-:Y:S04]  /*10b90*/  STS.U16 [R2+UR4+0x80], R21 ;  /* 0x0000801502007988 */ /* 0x0083e80008000404 */
[----:B----4-:R2:W-:Y:S04]  /*10ba0*/  STS.U16 [R2+UR4+0x100], R22 ;  /* 0x0001001602007988 */ /* 0x0105e80008000404 */
[----:B0-----:R-:W3:Y:S04]  /*10bb0*/  LDL.LU R3, [R1+0x1a6c] ;  /* 0x001a6c0001037983 */ /* 0x001ee80000300800 */
[----:B-1----:R-:W4:Y:S04]  /*10bc0*/  LDL.LU R21, [R1+0x4ac] ;  /* 0x0004ac0001157983 */ /* 0x002f280000300800 */
[----:B--2---:R-:W2:Y:S04]  /*10bd0*/  LDL.LU R22, [R1+0x4a8] ;  /* 0x0004a80001167983 */ /* 0x004ea80000300800 */
[----:B------:R0:W-:Y:S04]  /*10be0*/  STS.U16 [R2+UR4+0x4300], R23 ;  /* 0x0043001702007988 */ /* 0x0001e80008000404 */
[----:B------:R1:W-:Y:S04]  /*10bf0*/  STS.U16 [R2+UR4+0x6180], R0 ;  /* 0x0061800002007988 */ /* 0x0003e80008000404 */
[----:B0-----:R-:W4:Y:S04]  /*10c00*/  LDL.LU R23, [R1+0x28c] ;  /* 0x00028c0001177983 */ /* 0x001f280000300800 */
[----:B-1----:R-:W4:Y:S04]  /*10c10*/  LDL.LU R0, [R1+0x7bc] ;  /* 0x0007bc0001007983 */ /* 0x002f280000300800 */
[----:B------:R0:W-:Y:S04]  /*10c20*/  STS.U16 [R2+UR4+0x180], R4 ;  /* 0x0001800402007988 */ /* 0x0001e80008000404 */
[----:B0-----:R-:W3:Y:S04]  /*10c30*/  LDL.LU R4, [R1+0x7b0] ;  /* 0x0007b00001047983 */ /* 0x001ee80000300800 */
[----:B------:R-:W-:Y:S04]  /*10c40*/  STS.U16 [R2+UR4+0x200], R17 ;  /* 0x0002001102007988 */ /* 0x000fe80008000404 */
        /* <DEDUP_REMOVED lines=12> */
[----:B---3--:R0:W-:Y:S04]  /*10d10*/  STL [R1+0x1a68], R4 ;  /* 0x001a680401007387 */ /* 0x0081e80000100800 */
[----:B0-----:R-:W3:Y:S04]  /*10d20*/  LDL.LU R4, [R1+0x7b8] ;  /* 0x0007b80001047983 */ /* 0x001ee80000300800 */
[----:B------:R-:W3:Y:S04]  /*10d30*/  LDL.LU R17, [R1+0x7ac] ;  /* 0x0007ac0001117983 */ /* 0x000ee80000300800 */
        /* <DEDUP_REMOVED lines=11> */
[----:B------:R0:W-:Y:S04]  /*10df0*/  STS.U16 [R2+UR4+0x4080], R8 ;  /* 0x0040800802007988 */ /* 0x0001e80008000404 */
[----:B------:R-:W3:Y:S04]  /*10e00*/  LDL.LU R7, [R1+0x5bc] ;  /* 0x0005bc0001077983 */ /* 0x000ee80000300800 */
[----:B------:R1:W-:Y:S04]  /*10e10*/  STS.U16 [R2+UR4+0x4100], R9 ;  /* 0x0041000902007988 */ /* 0x0003e80008000404 */
[----:B------:R4:W-:Y:S04]  /*10e20*/  STS.U16 [R2+UR4+0x4180], R10 ;  /* 0x0041800a02007988 */ /* 0x0009e80008000404 */
[----:B------:R4:W-:Y:S04]  /*10e30*/  STS.U16 [R2+UR4+0x6200], R3 ;  /* 0x0062000302007988 */ /* 0x0009e80008000404 */
[----:B--2---:R2:W-:Y:S04]  /*10e40*/  STS.U16 [R2+UR4+0x6300], R22 ;  /* 0x0063001602007988 */ /* 0x0045e80008000404 */
[----:B------:R-:W-:Y:S04]  /*10e50*/  STS.U16 [R2+UR4+0x4200], R11 ;  /* 0x0042000b02007988 */ /* 0x000fe80008000404 */
[----:B------:R-:W-:Y:S04]  /*10e60*/  STS.U16 [R2+UR4+0x4280], R14 ;  /* 0x0042800e02007988 */ /* 0x000fe80008000404 */
[----:B0-----:R-:W3:Y:S04]  /*10e70*/  LDL.LU R8, [R1+0x5b8] ;  /* 0x0005b80001087983 */ /* 0x001ee80000300800 */
[----:B------:R-:W-:Y:S04]  /*10e80*/  STS.U16 [R2+UR4+0x4380], R15 ;  /* 0x0043800f02007988 */ /* 0x000fe80008000404 */
[----:B-1----:R-:W3:Y:S04]  /*10e90*/  LDL.LU R9, [R1+0x5b4] ;  /* 0x0005b40001097983 */ /* 0x002ee80000300800 */
[----:B----4-:R-:W4:Y:S04]  /*10ea0*/  LDL.LU R10, [R1+0x5b0] ;  /* 0x0005b000010a7983 */ /* 0x010f280000300800 */
[----:B------:R-:W-:Y:S04]  /*10eb0*/  STS.U16 [R2+UR4+0x6000], R16 ;  /* 0x0060001002007988 */ /* 0x000fe80008000404 */
[----:B------:R-:W-:Y:S04]  /*10ec0*/  STS.U16 [R2+UR4+0x6080], R18 ;  /* 0x0060801202007988 */ /* 0x000fe80008000404 */
[----:B------:R-:W-:Y:S01]  /*10ed0*/  STS.U16 [R2+UR4+0x6100], R20 ;  /* 0x0061001402007988 */ /* 0x000fe20008000404 */
[----:B------:R-:W-:-:S03]  /*10ee0*/  LOP3.LUT R3, R2, 0x10, RZ, 0x3c, !PT ;  /* 0x0000001002037812 */ /* 0x000fc600078e3cff */
[----:B------:R-:W-:Y:S04]  /*10ef0*/  STS.U16 [R2+UR4+0x6280], R21 ;  /* 0x0062801502007988 */ /* 0x000fe80008000404 */
[----:B--2---:R-:W2:Y:S04]  /*10f00*/  LDL.LU R22, [R1+0x5ac] ;  /* 0x0005ac0001167983 */ /* 0x004ea80000300800 */
[----:B------:R0:W-:Y:S04]  /*10f10*/  STS.U16 [R2+UR4+0x6380], R23 ;  /* 0x0063801702007988 */ /* 0x0001e80008000404 */
[----:B------:R1:W-:Y:S04]  /*10f20*/  STS.U16 [R3+UR4+0x400], R0 ;  /* 0x0004000003007988 */ /* 0x0003e80008000404 */
[----:B0-----:R-:W4:Y:S04]  /*10f30*/  LDL.LU R2, [R1+0x7b4] ;  /* 0x0007b40001027983 */ /* 0x001f280000300800 */
[----:B------:R-:W2:Y:S04]  /*10f40*/  LDL.LU R11, [R1+0x5a8] ;  /* 0x0005a800010b7983 */ /* 0x000ea80000300800 */
[----:B------:R-:W2:Y:S04]  /*10f50*/  LDL.LU R14, [R1+0x5a4] ;  /* 0x0005a400010e7983 */ /* 0x000ea80000300800 */
[----:B------:R-:W2:Y:S04]  /*10f60*/  LDL.LU R15, [R1+0x5a0] ;  /* 0x0005a000010f7983 */ /* 0x000ea80000300800 */
[----:B------:R-:W2:Y:S04]  /*10f70*/  LDL.LU R16, [R1+0x288] ;  /* 0x0002880001107983 */ /* 0x000ea80000300800 */
[----:B------:R-:W2:Y:S04]  /*10f80*/  LDL.LU R18, [R1+0x284] ;  /* 0x0002840001127983 */ /* 0x000ea80000300800 */
[----:B------:R-:W2:Y:S04]  /*10f90*/  LDL.LU R23, [R1+0x280] ;  /* 0x0002800001177983 */ /* 0x000ea80000300800 */
[----:B------:R-:W2:Y:S04]  /*10fa0*/  LDL.LU R20, [R1+0x8c] ;  /* 0x00008c0001147983 */ /* 0x000ea80000300800 */
[----:B------:R-:W2:Y:S04]  /*10fb0*/  LDL.LU R21, [R1+0x88] ;  /* 0x0000880001157983 */ /* 0x000ea80000300800 */
[----:B-1----:R-:W2:Y:S04]  /*10fc0*/  LDL.LU R0, [R1+0x84] ;  /* 0x0000840001007983 */ /* 0x002ea80000300800 */
[----:B---3--:R0:W-:Y:S04]  /*10fd0*/  STS.U16 [R3+UR4+0x480], R4 ;  /* 0x0004800403007988 */ /* 0x0081e80008000404 */
[----:B0-----:R-:W3:Y:S04]  /*10fe0*/  LDL.LU R4, [R1+0x1a68] ;  /* 0x001a680001047983 */ /* 0x001ee80000300800 */
[----:B----4-:R-:W-:Y:S04]  /*10ff0*/  STS.U16 [R3+UR4+0x500], R2 ;  /* 0x0005000203007988 */ /* 0x010fe80008000404 */
[----:B---3--:R-:W-:Y:S04]  /*11000*/  STS.U16 [R3+UR4+0x580], R4 ;  /* 0x0005800403007988 */ /* 0x008fe80008000404 */
        /* <DEDUP_REMOVED lines=16> */
[----:B--2---:R0:W-:Y:S04]  /*11110*/  STS.U16 [R3+UR4+0x4600], R22 ;  /* 0x0046001603007988 */ /* 0x0041e80008000404 */
[----:B------:R-:W-:Y:S04]  /*11120*/  STS.U16 [R3+UR4+0x4680], R11 ;  /* 0x0046800b03007988 */ /* 0x000fe80008000404 */
[----:B------:R-:W-:Y:S04]  /*11130*/  STS.U16 [R3+UR4+0x4700], R14 ;  /* 0x0047000e03007988 */ /* 0x000fe80008000404 */
[----:B------:R-:W-:Y:S04]  /*11140*/  STS.U16 [R3+UR4+0x4780], R15 ;  /* 0x0047800f03007988 */ /* 0x000fe80008000404 */
[----:B------:R-:W-:Y:S04]  /*11150*/  STS.U16 [R3+UR4+0x6400], R16 ;  /* 0x0064001003007988 */ /* 0x000fe80008000404 */
[----:B------:R-:W-:Y:S04]  /*11160*/  STS.U16 [R3+UR4+0x6480], R18 ;  /* 0x0064801203007988 */ /* 0x000fe80008000404 */
[----:B------:R1:W-:Y:S04]  /*11170*/  STS.U16 [R3+UR4+0x6500], R23 ;  /* 0x0065001703007988 */ /* 0x0003e80008000404 */
[----:B0-----:R-:W2:Y:S04]  /*11180*/  LDL.LU R22, [R1+0x80] ;  /* 0x0000800001167983 */ /* 0x001ea80000300800 */
[----:B-1----:R-:W3:Y:S04]  /*11190*/  LDL.LU R23, [R1+0x6c] ;  /* 0x00006c0001177983 */ /* 0x002ee80000300800 */
[----:B------:R-:W-:Y:S04]  /*111a0*/  STS.U16 [R3+UR4+0x6580], R20 ;  /* 0x0065801403007988 */ /* 0x000fe80008000404 */
[----:B------:R-:W-:Y:S04]  /*111b0*/  STS.U16 [R3+UR4+0x6600], R21 ;  /* 0x0066001503007988 */ /* 0x000fe80008000404 */
[----:B------:R0:W-:Y:S04]  /*111c0*/  STS.U16 [R3+UR4+0x6680], R0 ;  /* 0x0066800003007988 */ /* 0x0001e80008000404 */
[----:B0-----:R-:W4:Y:S01]  /*111d0*/  LDL.LU R0, [R1+0x79c] ;  /* 0x00079c0001007983 */ /* 0x001f220000300800 */
[----:B------:R-:W0:Y:S03]  /*111e0*/  S2R R2, SR_TID.X ;  /* 0x0000000000027919 */ /* 0x000e260000002100 */
        /* <DEDUP_REMOVED lines=16> */
[----:B------:R-:W4:Y:S01]  /*112f0*/  LDL.LU R20, [R1+0x590] ;  /* 0x0005900001147983 */ /* 0x000f220000300800 */
[----:B0-----:R-:W-:-:S05]  /*11300*/  LOP3.LUT R2, R2, 0x3f, RZ, 0xc0, !PT ;  /* 0x0000003f02027812 */ /* 0x001fca00078ec0ff */
[----:B------:R-:W-:-:S05]  /*11310*/  IMAD.SHL.U32 R2, R2, 0x2, RZ ;  /* 0x0000000202027824 */ /* 0x000fca00078e00ff */
[----:B------:R-:W-:Y:S02]  /*11320*/  LOP3.LUT R15, R2, 0x20, RZ, 0x3c, !PT ;  /* 0x00000020020f7812 */ /* 0x000fe400078e3cff */
[----:B------:R-:W4:Y:S04]  /*11330*/  LDL.LU R2, [R1+0x798] ;  /* 0x0007980001027983 */ /* 0x000f280000300800 */
[----:B------:R-:W4:Y:S04]  /*11340*/  LDL.LU R10, [R1+0x58c] ;  /* 0x00058c00010a7983 */ /* 0x000f280000300800 */
[----:B------:R-:W4:Y:S04]  /*11350*/  LDL.LU R11, [R1+0x588] ;  /* 0x00058800010b7983 */ /* 0x000f280000300800 */
[----:B------:R-:W4:Y:S04]  /*11360*/  LDL.LU R14, [R1+0x584] ;  /* 0x00058400010e7983 */ /* 0x000f280000300800 */
[----:B------:R-:W4:Y:S04]  /*11370*/  LDL.LU R16, [R1+0x580] ;  /* 0x0005800001107983 */ /* 0x000f280000300800 */
[----:B------:R-:W4:Y:S04]  /*11380*/  LDL.LU R18, [R1+0x68] ;  /* 0x0000680001127983 */ /* 0x000f280000300800 */
[----:B------:R-:W4:Y:S04]  /*11390*/  LDL.LU R21, [R1+0x64] ;  /* 0x0000640001157983 */ /* 0x000f280000300800 */
[----:B--2---:R0:W-:Y:S04]  /*113a0*/  STS.U16 [R3+UR4+0x6700], R22 ;  /* 0x0067001603007988 */ /* 0x0041e80008000404 */
[----:B---3--:R1:W-:Y:S04]  /*113b0*/  STS.U16 [R3+UR4+0x6780], R23 ;  /* 0x0067801703007988 */ /* 0x0083e80008000404 */
[----:B0-----:R-:W2:Y:S04]  /*113c0*/  LDL.LU R22, [R1+0x60] ;  /* 0x0000600001167983 */ /* 0x001ea80000300800 */
[----:B-1----:R-:W3:Y:S04]  /*113d0*/  LDL.LU R23, [R1+0x5c] ;  /* 0x00005c0001177983 */ /* 0x002ee80000300800 */
[----:B------:R0:W-:Y:S04]  /*113e0*/  STL [R1+0x19cc], R3 ;  /* 0x0019cc0301007387 */ /* 0x0001e80000100800 */
[----:B0-----:R-:W2:Y:S04]  /*113f0*/  LDL.LU R3, [R1+0x794] ;  /* 0x0007940001037983 */ /* 0x001ea80000300800 */
[----:B----4-:R0:W-:Y:S04]  /*11400*/  STS.U16 [R15+UR4+0x800], R0 ;  /* 0x000800000f007988 */ /* 0x0101e80008000404 */
[----:B0-----:R-:W4:Y:S04]  /*11410*/  LDL.LU R0, [R1+0x1a64] ;  /* 0x001a640001007983 */ /* 0x001f280000300800 */
[----:B------:R0:W-:Y:S02]  /*11420*/  STS.U16 [R15+UR4+0x880], R2 ;  /* 0x000880020f007988 */ /* 0x0001e40008000404 */
[----:B0-----:R-:W0:Y:S02]  /*11430*/  S2R R2, SR_TID.X ;  /* 0x0000000000027919 */ /* 0x001e240000002100 */
[----:B0-----:R-:W-:-:S05]  /*11440*/  LOP3.LUT R2, R2, 0x3f, RZ, 0xc0, !PT ;  /* 0x0000003f02027812 */ /* 0x001fca00078ec0ff */
[----:B------:R-:W-:Y:S01]  /*11450*/  IMAD.SHL.U32 R2, R2, 0x2, RZ ;  /* 0x0000000202027824 */ /* 0x000fe200078e00ff */
[----:B--2---:R-:W-:Y:S04]  /*11460*/  STS.U16 [R15+UR4+0x900], R3 ;  /* 0x000900030f007988 */ /* 0x004fe80008000404 */
        /* <DEDUP_REMOVED lines=16> */
[----:B------:R0:W-:Y:S04]  /*11570*/  STS.U16 [R15+UR4+0x4980], R20 ;  /* 0x004980140f007988 */ /* 0x0001e80008000404 */
[----:B------:R-:W-:Y:S04]  /*11580*/  STS.U16 [R15+UR4+0x4a00], R10 ;  /* 0x004a000a0f007988 */ /* 0x000fe80008000404 */
[----:B------:R-:W-:Y:S04]  /*11590*/  STS.U16 [R15+UR4+0x4a80], R11 ;  /* 0x004a800b0f007988 */ /* 0x000fe80008000404 */
[----:B------:R-:W-:Y:S04]  /*115a0*/  STS.U16 [R15+UR4+0x4b00], R14 ;  /* 0x004b000e0f007988 */ /* 0x000fe80008000404 */
[----:B------:R-:W-:Y:S04]  /*115b0*/  STS.U16 [R15+UR4+0x4b80], R16 ;  /* 0x004b80100f007988 */ /* 0x000fe80008000404 */
[----:B------:R-:W-:Y:S04]  /*115c0*/  STS.U16 [R15+UR4+0x6800], R18 ;  /* 0x006800120f007988 */ /* 0x000fe80008000404 */
[----:B------:R1:W-:Y:S04]  /*115d0*/  STS.U16 [R15+UR4+0x6880], R21 ;  /* 0x006880150f007988 */ /* 0x0003e80008000404 */
[----:B------:R2:W-:Y:S04]  /*115e0*/  STS.U16 [R15+UR4+0x6900], R22 ;  /* 0x006900160f007988 */ /* 0x0005e80008000404 */
[----:B0-----:R-:W4:Y:S04]  /*115f0*/  LDL.LU R20, [R1+0x54] ;  /* 0x0000540001147983 */ /* 0x001f280000300800 */
[----:B---3--:R0:W-:Y:S04]  /*11600*/  STS.U16 [R15+UR4+0x6980], R23 ;  /* 0x006980170f007988 */ /* 0x0081e80008000404 */
[----:B-1----:R-:W3:Y:S04]  /*11610*/  LDL.LU R21, [R1+0x50] ;  /* 0x0000500001157983 */ /* 0x002ee80000300800 */
[----:B--2---:R-:W2:Y:S04]  /*11620*/  LDL.LU R22, [R1+0x4c] ;  /* 0x00004c0001167983 */ /* 0x004ea80000300800 */
[----:B0-----:R-:W2:Y:S04]  /*11630*/  LDL.LU R23, [R1+0x77c] ;  /* 0x00077c0001177983 */ /* 0x001ea80000300800 */
        /* <DEDUP_REMOVED lines=14> */
[----:B----4-:R0:W-:Y:S04]  /*11720*/  STS.U16 [R15+UR4+0x6a00], R0 ;  /* 0x006a00000f007988 */ /* 0x0101e80008000404 */
[----:B------:R-:W4:Y:S04]  /*11730*/  LDL.LU R7, [R1+0x57c] ;  /* 0x00057c0001077983 */ /* 0x000f280000300800 */
[----:B------:R-:W4:Y:S01]  /*11740*/  LDL.LU R11, [R1+0x574] ;  /* 0x00057400010b7983 */ /* 0x000f220000300800 */
[----:B0-----:R-:W-:-:S03]  /*11750*/  LOP3.LUT R0, R2, 0x30, RZ, 0x3c, !PT ;  /* 0x0000003002007812 */ /* 0x001fc600078e3cff */
[----:B------:R-:W4:Y:S04]  /*11760*/  LDL.LU R2, [R1+0x778] ;  /* 0x0007780001027983 */ /* 0x000f280000300800 */
[----:B------:R-:W4:Y:S04]  /*11770*/  LDL.LU R8, [R1+0x56c] ;  /* 0x00056c0001087983 */ /* 0x000f280000300800 */
[----:B------:R-:W4:Y:S04]  /*11780*/  LDL.LU R9, [R1+0x564] ;  /* 0x0005640001097983 */ /* 0x000f280000300800 */
[----:B------:R-:W4:Y:S04]  /*11790*/  LDL.LU R10, [R1+0x55c] ;  /* 0x00055c00010a7983 */ /* 0x000f280000300800 */
[----:B------:R-:W4:Y:S04]  /*117a0*/  LDL.LU R14, [R1+0x554] ;  /* 0x00055400010e7983 */ /* 0x000f280000300800 */
[----:B------:R-:W4:Y:S04]  /*117b0*/  LDL.LU R16, [R1+0x54c] ;  /* 0x00054c0001107983 */ /* 0x000f280000300800 */
[----:B------:R-:W4:Y:S04]  /*117c0*/  LDL.LU R18, [R1+0x544] ;  /* 0x0005440001127983 */ /* 0x000f280000300800 */
[----:B------:R0:W-:Y:S04]  /*117d0*/  STS.U16 [R15+UR4+0x6a80], R20 ;  /* 0x006a80140f007988 */ /* 0x0001e80008000404 */
[----:B---3--:R1:W-:Y:S04]  /*117e0*/  STS.U16 [R15+UR4+0x6b00], R21 ;  /* 0x006b00150f007988 */ /* 0x0083e80008000404 */
[----:B0-----:R-:W3:Y:S04]  /*117f0*/  LDL.LU R20, [R1+0x44] ;  /* 0x0000440001147983 */ /* 0x001ee80000300800 */
[----:B--2---:R0:W-:Y:S04]  /*11800*/  STS.U16 [R15+UR4+0x6b80], R22 ;  /* 0x006b80160f007988 */ /* 0x0041e80008000404 */
[----:B------:R2:W-:Y:S04]  /*11810*/  STS.U16 [R0+UR4+0xc00], R23 ;  /* 0x000c001700007988 */ /* 0x0005e80008000404 */
[----:B-1----:R-:W3:Y:S04]  /*11820*/  LDL.LU R21, [R1+0x40] ;  /* 0x0000400001157983 */ /* 0x002ee80000300800 */
[----:B0-----:R-:W3:Y:S04]  /*11830*/  LDL.LU R15, [R1+0x1a60] ;  /* 0x001a6000010f7983 */ /* 0x001ee80000300800 */
[----:B------:R-:W3:Y:S04]  /*11840*/  LDL.LU R22, [R1+0x38] ;  /* 0x0000380001167983 */ /* 0x000ee80000300800 */
[----:B--2---:R-:W2:Y:S04]  /*11850*/  LDL.LU R23, [R1+0x30] ;  /* 0x0000300001177983 */ /* 0x004ea80000300800 */
[----:B----4-:R-:W-:Y:S04]  /*11860*/  STS.U16 [R0+UR4+0xc80], R2 ;  /* 0x000c800200007988 */ /* 0x010fe80008000404 */
        /* <DEDUP_REMOVED lines=20> */
[----:B------:R1:W-:Y:S04]  /*119b0*/  STS.U16 [R0+UR4+0x4f00], R16 ;  /* 0x004f001000007988 */ /* 0x0003e80008000404 */
[----:B------:R4:W-:Y:S04]  /*119c0*/  STS.U16 [R0+UR4+0x4f80], R18 ;  /* 0x004f801200007988 */ /* 0x0009e80008000404 */
[----:B0-----:R-:W2:Y:S04]  /*119d0*/  LDL.LU R11, [R1+0x28] ;  /* 0x00002800010b7983 */ /* 0x001ea80000300800 */
[----:B------:R-:W2:Y:S04]  /*119e0*/  LDL.LU R3, [R1+0x20] ;  /* 0x0000200001037983 */ /* 0x000ea80000300800 */
[----:B-1----:R-:W2:Y:S04]  /*119f0*/  LDL.LU R16, [R1+0x18] ;  /* 0x0000180001107983 */ /* 0x002ea80000300800 */
[----:B----4-:R-:W4:Y:S01]  /*11a00*/  LDL.LU R18, [R1+0x10] ;  /* 0x0000100001127983 */ /* 0x010f220000300800 */
[----:B------:R-:W0:Y:S02]  /*11a10*/  S2R R2, SR_TID.X ;  /* 0x0000000000027919 */ /* 0x000e240000002100 */
[----:B0-----:R-:W-:-:S05]  /*11a20*/  LOP3.LUT R2, R2, 0x3f, RZ, 0xc0, !PT ;  /* 0x0000003f02027812 */ /* 0x001fca00078ec0ff */
[----:B------:R-:W-:Y:S01]  /*11a30*/  IMAD.SHL.U32 R2, R2, 0x2, RZ ;  /* 0x0000000202027824 */ /* 0x000fe200078e00ff */
[----:B---3--:R0:W-:Y:S04]  /*11a40*/  STS.U16 [R0+UR4+0x6c00], R20 ;  /* 0x006c001400007988 */ /* 0x0081e80008000404 */
[----:B------:R1:W-:Y:S04]  /*11a50*/  STS.U16 [R0+UR4+0x6c80], R21 ;  /* 0x006c801500007988 */ /* 0x0003e80008000404 */
[----:B0-----:R-:W3:Y:S04]  /*11a60*/  LDL.LU R20, [R1+0x75c] ;  /* 0x00075c0001147983 */ /* 0x001ee80000300800 */
[----:B------:R0:W-:Y:S04]  /*11a70*/  STS.U16 [R0+UR4+0x6d00], R22 ;  /* 0x006d001600007988 */ /* 0x0001e80008000404 */
[----:B--2---:R2:W-:Y:S04]  /*11a80*/  STS.U16 [R0+UR4+0x6d80], R23 ;  /* 0x006d801700007988 */ /* 0x0045e80008000404 */
[----:B-1----:R-:W3:Y:S04]  /*11a90*/  LDL.LU R21, [R1+0x754] ;  /* 0x0007540001157983 */ /* 0x002ee80000300800 */
[----:B0-----:R-:W3:Y:S04]  /*11aa0*/  LDL.LU R22, [R1+0x74c] ;  /* 0x00074c0001167983 */ /* 0x001ee80000300800 */
[----:B--2---:R-:W2:Y:S04]  /*11ab0*/  LDL.LU R23, [R1+0x744] ;  /* 0x0007440001177983 */ /* 0x004ea80000300800 */
        /* <DEDUP_REMOVED lines=18> */
[----:B------:R0:W-:Y:S04]  /*11be0*/  STS.U16 [R0+UR4+0x6e00], R11 ;  /* 0x006e000b00007988 */ /* 0x0001e80008000404 */
[----:B------:R1:W-:Y:S04]  /*11bf0*/  STS.U16 [R0+UR4+0x6e80], R3 ;  /* 0x006e800300007988 */ /* 0x0003e80008000404 */
[----:B------:R1:W-:Y:S04]  /*11c00*/  STS.U16 [R0+UR4+0x6f00], R16 ;  /* 0x006f001000007988 */ /* 0x0003e80008000404 */
[----:B----4-:R4:W-:Y:S04]  /*11c10*/  STS.U16 [R0+UR4+0x6f80], R18 ;  /* 0x006f801200007988 */ /* 0x0109e80008000404 */
[----:B0-----:R-:W2:Y:S01]  /*11c20*/  LDL.LU R11, [R1+0x8] ;  /* 0x00000800010b7983 */ /* 0x001ea20000300800 */
[----:B-1----:R-:W-:-:S03]  /*11c30*/  LOP3.LUT R3, R2, 0x40, RZ, 0x3c, !PT ;  /* 0x0000004002037812 */ /* 0x002fc600078e3cff */
[----:B------:R-:W2:Y:S04]  /*11c40*/  LDL.LU R2, [R1+0x73c] ;  /* 0x00073c0001027983 */ /* 0x000ea80000300800 */
[----:B------:R-:W2:Y:S04]  /*11c50*/  LDL.LU R16, [R1+0x1a5c] ;  /* 0x001a5c0001107983 */ /* 0x000ea80000300800 */
[----:B----4-:R-:W4:Y:S04]  /*11c60*/  LDL.LU R18, [R1+0x1a58] ;  /* 0x001a580001127983 */ /* 0x010f280000300800 */
[----:B------:R0:W-:Y:S04]  /*11c70*/  STL [R1+0x19d0], R0 ;  /* 0x0019d00001007387 */ /* 0x0001e80000100800 */
[----:B0-----:R-:W4:Y:S04]  /*11c80*/  LDL.LU R0, [R1+0x734] ;  /* 0x0007340001007983 */ /* 0x001f280000300800 */
[----:B---3--:R0:W-:Y:S04]  /*11c90*/  STS.U16 [R3+UR4+0x1000], R20 ;  /* 0x0010001403007988 */ /* 0x0081e80008000404 */
[----:B------:R1:W-:Y:S04]  /*11ca0*/  STS.U16 [R3+UR4+0x1080], R21 ;  /* 0x0010801503007988 */ /* 0x0003e80008000404 */
[----:B------:R3:W-:Y:S04]  /*11cb0*/  STS.U16 [R3+UR4+0x1100], R22 ;  /* 0x0011001603007988 */ /* 0x0007e80008000404 */
[----:B--2---:R2:W-:Y:S04]  /*11cc0*/  STS.U16 [R3+UR4+0x1180], R23 ;  /* 0x0011801703007988 */ /* 0x0045e80008000404 */
[----:B0-----:R-:W4:Y:S04]  /*11cd0*/  LDL.LU R20, [R1+0x1a54] ;  /* 0x001a540001147983 */ /* 0x001f280000300800 */
[----:B-1----:R-:W4:Y:S04]  /*11ce0*/  LDL.LU R21, [R1+0x1a50] ;  /* 0x001a500001157983 */ /* 0x002f280000300800 */
[----:B---3--:R-:W3:Y:S04]  /*11cf0*/  LDL.LU R22, [R1+0x1a4c] ;  /* 0x001a4c0001167983 */ /* 0x008ee80000300800 */
[----:B--2---:R-:W2:Y:S04]  /*11d00*/  LDL.LU R23, [R1+0x1a48] ;  /* 0x001a480001177983 */ /* 0x004ea80000300800 */
[----:B------:R-:W-:Y:S04]  /*11d10*/  STS.U16 [R3+UR4+0x1200], R2 ;  /* 0x0012000203007988 */ /* 0x000fe80008000404 */
        /* <DEDUP_REMOVED lines=14> */
[----:B0-----:R-:W4:Y:S04]  /*11e00*/  LDL.LU R14, [R1+0x71c] ;  /* 0x00071c00010e7983 */ /* 0x001f280000300800 */
[----:B------:R-:W3:Y:S01]  /*11e10*/  LDL.LU R4, [R1+0x714] ;  /* 0x0007140001047983 */ /* 0x000ee20000300800 */
[----:B------:R-:W0:Y:S03]  /*11e20*/  S2R R2, SR_TID.X ;  /* 0x0000000000027919 */ /* 0x000e260000002100 */
[----:B------:R-:W-:Y:S04]  /*11e30*/  STS.U16 [R3+UR4+0x5180], R6 ;  /* 0x0051800603007988 */ /* 0x000fe80008000404 */
[----:B------:R-:W-:Y:S04]  /*11e40*/  STS.U16 [R3+UR4+0x5200], R7 ;  /* 0x0052000703007988 */ /* 0x000fe80008000404 */
[----:B------:R-:W-:Y:S04]  /*11e50*/  STS.U16 [R3+UR4+0x5280], R8 ;  /* 0x0052800803007988 */ /* 0x000fe80008000404 */
[----:B------:R-:W-:Y:S04]  /*11e60*/  STS.U16 [R3+UR4+0x5300], R9 ;  /* 0x0053000903007988 */ /* 0x000fe80008000404 */
[----:B------:R-:W-:Y:S04]  /*11e70*/  STS.U16 [R3+UR4+0x5380], R10 ;  /* 0x0053800a03007988 */ /* 0x000fe80008000404 */
[----:B------:R-:W-:Y:S04]  /*11e80*/  STS.U16 [R3+UR4+0x7000], R11 ;  /* 0x0070000b03007988 */ /* 0x000fe80008000404 */
[----:B---3--:R1:W-:Y:S04]  /*11e90*/  STL [R1+0x1a44], R4 ;  /* 0x001a440401007387 */ /* 0x0083e80000100800 */
[----:B-1----:R-:W3:Y:S04]  /*11ea0*/  LDL.LU R4, [R1+0x718] ;  /* 0x0007180001047983 */ /* 0x002ee80000300800 */
[----:B------:R-:W3:Y:S01]  /*11eb0*/  LDL.LU R12, [R1+0x710] ;  /* 0x00071000010c7983 */ /* 0x000ee20000300800 */
[----:B0-----:R-:W-:-:S03]  /*11ec0*/  LOP3.LUT R2, R2, 0x3f, RZ, 0xc0, !PT ;  /* 0x0000003f02027812 */ /* 0x001fc600078ec0ff */
[----:B------:R-:W3:Y:S04]  /*11ed0*/  LDL.LU R13, [R1+0x70c] ;  /* 0x00070c00010d7983 */ /* 0x000ee80000300800 */
[----:B------:R-:W3:Y:S04]  /*11ee0*/  LDL.LU R5, [R1+0x708] ;  /* 0x0007080001057983 */ /* 0x000ee80000300800 */
[----:B------:R-:W3:Y:S04]  /*11ef0*/  LDL.LU R6, [R1+0x704] ;  /* 0x0007040001067983 */ /* 0x000ee80000300800 */
[----:B------:R-:W3:Y:S04]  /*11f00*/  LDL.LU R7, [R1+0x700] ;  /* 0x0007000001077983 */ /* 0x000ee80000300800 */
[----:B------:R-:W3:Y:S04]  /*11f10*/  LDL.LU R19, [R1+0x5f8] ;  /* 0x0005f80001137983 */ /* 0x000ee80000300800 */
[----:B--2---:R-:W-:Y:S01]  /*11f20*/  STS.U16 [R3+UR4+0x7080], R23 ;  /* 0x0070801703007988 */ /* 0x004fe20008000404 */
[----:B------:R-:W-:-:S03]  /*11f30*/  IMAD.SHL.U32 R2, R2, 0x2, RZ ;  /* 0x0000000202027824 */ /* 0x000fc600078e00ff */
[----:B------:R-:W2:Y:S04]  /*11f40*/  LDL.LU R24, [R1+0x5f4] ;  /* 0x0005f40001187983 */ /* 0x000ea80000300800 */
[----:B------:R-:W-:Y:S04]  /*11f50*/  STS.U16 [R3+UR4+0x7100], R22 ;  /* 0x0071001603007988 */ /* 0x000fe80008000404 */
        /* <DEDUP_REMOVED lines=8> */
[----:B------:R-:W2:Y:S01]  /*11fe0*/  LDL.LU R28, [R1+0x5e0] ;  /* 0x0005e000011c7983 */ /* 0x000ea20000300800 */
[----:B------:R-:W-:-:S03]  /*11ff0*/  LOP3.LUT R17, R2, 0x50, RZ, 0x3c, !PT ;  /* 0x0000005002117812 */ /* 0x000fc600078e3cff */
[----:B------:R0:W-:Y:S04]  /*12000*/  STS.U16 [R3+UR4+0x7380], R15 ;  /* 0x0073800f03007988 */ /* 0x0001e80008000404 */
[----:B----4-:R1:W-:Y:S04]  /*12010*/  STS.U16 [R17+UR4+0x1400], R14 ;  /* 0x0014000e11007988 */ /* 0x0103e80008000404 */
[----:B0-----:R-:W4:Y:S04]  /*12020*/  LDL.LU R15, [R1+0x5fc] ;  /* 0x0005fc00010f7983 */ /* 0x001f280000300800 */
[----:B------:R-:W2:Y:S04]  /*12030*/  LDL.LU R8, [R1+0x500] ;  /* 0x0005000001087983 */ /* 0x000ea80000300800 */
[----:B------:R-:W2:Y:S04]  /*12040*/  LDL.LU R9, [R1+0x4fc] ;  /* 0x0004fc0001097983 */ /* 0x000ea80000300800 */
[----:B------:R-:W2:Y:S04]  /*12050*/  LDL.LU R10, [R1+0x4f8] ;  /* 0x0004f800010a7983 */ /* 0x000ea80000300800 */
[----:B------:R-:W2:Y:S04]  /*12060*/  LDL.LU R11, [R1+0x4f4] ;  /* 0x0004f400010b7983 */ /* 0x000ea80000300800 */
[----:B-1----:R-:W2:Y:S04]  /*12070*/  LDL.LU R14, [R1+0x4f0] ;  /* 0x0004f000010e7983 */ /* 0x002ea80000300800 */
[----:B------:R-:W2:Y:S04]  /*12080*/  LDL.LU R2, [R1+0x4ec] ;  /* 0x0004ec0001027983 */ /* 0x000ea80000300800 */
[----:B------:R-:W2:Y:S04]  /*12090*/  LDL.LU R0, [R1+0x4e8] ;  /* 0x0004e80001007983 */ /* 0x000ea80000300800 */
[----:B------:R-:W2:Y:S04]  /*120a0*/  LDL.LU R3, [R1+0x4e4] ;  /* 0x0004e40001037983 */ /* 0x000ea80000300800 */
[----:B---3--:R0:W-:Y:S04]  /*120b0*/  STS.U16 [R17+UR4+0x1480], R4 ;  /* 0x0014800411007988 */ /* 0x0081e80008000404 */
[----:B0-----:R-:W3:Y:S04]  /*120c0*/  LDL.LU R4, [R1+0x1a44] ;  /* 0x001a440001047983 */ /* 0x001ee80000300800 */
[----:B---3--:R0:W-:Y:S04]  /*120d0*/  STS.U16 [R17+UR4+0x1500], R4 ;  /* 0x0015000411007988 */ /* 0x0081e80008000404 */
[----:B------:R1:W-:Y:S04]  /*120e0*/  STS.U16 [R17+UR4+0x1580], R12 ;  /* 0x0015800c11007988 */ /* 0x0003e80008000404 */
[----:B------:R3:W-:Y:S04]  /*120f0*/  STS.U16 [R17+UR4+0x1600], R13 ;  /* 0x0016000d11007988 */ /* 0x0007e80008000404 */
[----:B------:R4:W-:Y:S04]  /*12100*/  STS.U16 [R17+UR4+0x1680], R5 ;  /* 0x0016800511007988 */ /* 0x0009e80008000404 */
[----:B------:R2:W-:Y:S04]  /*12110*/  STS.U16 [R17+UR4+0x1700], R6 ;  /* 0x0017000611007988 */ /* 0x0005e80008000404 */
[----:B------:R2:W-:Y:S04]  /*12120*/  STS.U16 [R17+UR4+0x1780], R7 ;  /* 0x0017800711007988 */ /* 0x0005e80008000404 */
[----:B0-----:R-:W2:Y:S04]  /*12130*/  LDL.LU R4, [R1+0x1a40] ;  /* 0x001a400001047983 */ /* 0x001ea80000300800 */
[----:B-1----:R-:W2:Y:S04]  /*12140*/  LDL.LU R12, [R1+0x1a3c] ;  /* 0x001a3c00010c7983 */ /* 0x002ea80000300800 */
[----:B---3--:R-:W3:Y:S04]  /*12150*/  LDL.LU R13, [R1+0x1a38] ;  /* 0x001a3800010d7983 */ /* 0x008ee80000300800 */
[----:B----4-:R-:W4:Y:S04]  /*12160*/  LDL.LU R5, [R1+0x1a34] ;  /* 0x001a340001057983 */ /* 0x010f280000300800 */
[----:B--2---:R-:W2:Y:S04]  /*12170*/  LDL.LU R6, [R1+0x1a30] ;  /* 0x001a300001067983 */ /* 0x004ea80000300800 */
[----:B------:R-:W3:Y:S04]  /*12180*/  LDL.LU R7, [R1+0x1a2c] ;  /* 0x001a2c0001077983 */ /* 0x000ee80000300800 */
[----:B------:R0:W-:Y:S04]  /*12190*/  STS.U16 [R17+UR4+0x3400], R15 ;  /* 0x0034000f11007988 */ /* 0x0001e80008000404 */
[----:B------:R1:W-:Y:S04]  /*121a0*/  STS.U16 [R17+UR4+0x3480], R19 ;  /* 0x0034801311007988 */ /* 0x0003e80008000404 */
[----:B------:R1:W-:Y:S04]  /*121b0*/  STS.U16 [R17+UR4+0x3500], R24 ;  /* 0x0035001811007988 */ /* 0x0003e80008000404 */
[----:B------:R1:W-:Y:S04]  /*121c0*/  STS.U16 [R17+UR4+0x3580], R25 ;  /* 0x0035801911007988 */ /* 0x0003e80008000404 */
[----:B------:R1:W-:Y:S04]  /*121d0*/  STS.U16 [R17+UR4+0x3600], R26 ;  /* 0x0036001a11007988 */ /* 0x0003e80008000404 */
[----:B------:R1:W-:Y:S04]  /*121e0*/  STS.U16 [R17+UR4+0x3680], R27 ;  /* 0x0036801b11007988 */ /* 0x0003e80008000404 */
[----:B0-----:R-:W4:Y:S04]  /*121f0*/  LDL.LU R15, [R1+0x6fc] ;  /* 0x0006fc00010f7983 */ /* 0x001f280000300800 */
[----:B-1----:R-:W4:Y:S04]  /*12200*/  LDL.LU R19, [R1+0x6f8] ;  /* 0x0006f80001137983 */ /* 0x002f280000300800 */
[----:B------:R-:W4:Y:S04]  /*12210*/  LDL.LU R24, [R1+0x6f4] ;  /* 0x0006f40001187983 */ /* 0x000f280000300800 */
[----:B------:R-:W4:Y:S04]  /*12220*/  LDL.LU R25, [R1+0x6f0] ;  /* 0x0006f00001197983 */ /* 0x000f280000300800 */
[----:B------:R-:W4:Y:S04]  /*12230*/  LDL.LU R26, [R1+0x6ec] ;  /* 0x0006ec00011a7983 */ /* 0x000f280000300800 */
[----:B------:R0:W-:Y:S04]  /*12240*/  STS.U16 [R17+UR4+0x3700], R29 ;  /* 0x0037001d11007988 */ /* 0x0001e80008000404 */
[----:B------:R-:W4:Y:S04]  /*12250*/  LDL.LU R27, [R1+0x6e8] ;  /* 0x0006e800011b7983 */ /* 0x000f280000300800 */
[----:B------:R1:W-:Y:S04]  /*12260*/  STS.U16 [R17+UR4+0x3780], R28 ;  /* 0x0037801c11007988 */ /* 0x0003e80008000404 */
[----:B------:R1:W-:Y:S04]  /*12270*/  STS.U16 [R17+UR4+0x5400], R8 ;  /* 0x0054000811007988 */ /* 0x0003e80008000404 */
[----:B------:R1:W-:Y:S04]  /*12280*/  STS.U16 [R17+UR4+0x5480], R9 ;  /* 0x0054800911007988 */ /* 0x0003e80008000404 */
[----:B------:R1:W-:Y:S04]  /*12290*/  STS.U16 [R17+UR4+0x5500], R10 ;  /* 0x0055000a11007988 */ /* 0x0003e80008000404 */
[----:B------:R1:W-:Y:S04]  /*122a0*/  STS.U16 [R17+UR4+0x5580], R11 ;  /* 0x0055800b11007988 */ /* 0x0003e80008000404 */
[----:B0-----:R-:W4:Y:S04]  /*122b0*/  LDL.LU R29, [R1+0x6e4] ;  /* 0x0006e400011d7983 */ /* 0x001f280000300800 */
[----:B-1----:R-:W4:Y:S04]  /*122c0*/  LDL.LU R28, [R1+0x6e0] ;  /* 0x0006e000011c7983 */ /* 0x002f280000300800 */
[----:B------:R-:W2:Y:S04]  /*122d0*/  LDL.LU R8, [R1+0x1a28] ;  /* 0x001a280001087983 */ /* 0x000ea80000300800 */
[----:B------:R-:W3:Y:S04]  /*122e0*/  LDL.LU R9, [R1+0x1a24] ;  /* 0x001a240001097983 */ /* 0x000ee80000300800 */
[----:B------:R-:W4:Y:S04]  /*122f0*/  LDL.LU R10, [R1+0x1a20] ;  /* 0x001a2000010a7983 */ /* 0x000f280000300800 */
[----:B------:R-:W2:Y:S04]  /*12300*/  LDL.LU R11, [R1+0x1a1c] ;  /* 0x001a1c00010b7983 */ /* 0x000ea80000300800 */
[----:B------:R0:W-:Y:S04]  /*12310*/  STS.U16 [R17+UR4+0x5600], R14 ;  /* 0x0056000e11007988 */ /* 0x0001e80008000404 */
[----:B0-----:R-:W3:Y:S04]  /*12320*/  LDL.LU R14, [R1+0x1a18] ;  /* 0x001a1800010e7983 */ /* 0x001ee80000300800 */
[----:B------:R0:W-:Y:S02]  /*12330*/  STS.U16 [R17+UR4+0x5680], R2 ;  /* 0x0056800211007988 */ /* 0x0001e40008000404 */
[----:B0-----:R-:W0:Y:S02]  /*12340*/  S2R R2, SR_TID.X ;  /* 0x0000000000027919 */ /* 0x001e240000002100 */
[----:B------:R1:W-:Y:S04]  /*12350*/  STS.U16 [R17+UR4+0x5700], R0 ;  /* 0x0057000011007988 */ /* 0x0003e80008000404 */
[----:B------:R1:W-:Y:S04]  /*12360*/  STS.U16 [R17+UR4+0x5780], R3 ;  /* 0x0057800311007988 */ /* 0x0003e80008000404 */
[----:B-1----:R-:W4:Y:S04]  /*12370*/  LDL R0, [R1+0xfc8] ;  /* 0x000fc80001007983 */ /* 0x002f280000100800 */
[----:B------:R-:W4:Y:S01]  /*12380*/  LDL R3, [R1+0xf84] ;  /* 0x000f840001037983 */ /* 0x000f220000100800 */
[----:B0-----:R-:W-:-:S05]  /*12390*/  LOP3.LUT R2, R2, 0x3f, RZ, 0xc0, !PT ;  /* 0x0000003f02027812 */ /* 0x001fca00078ec0ff */
[----:B------:R-:W-:Y:S01]  /*123a0*/  IMAD.SHL.U32 R2, R2, 0x2, RZ ;  /* 0x0000000202027824 */ /* 0x000fe200078e00ff */
[----:B---3--:R0:W-:Y:S04]  /*123b0*/  STS.U16 [R17+UR4+0x7400], R14 ;  /* 0x0074000e11007988 */ /* 0x0081e80008000404 */
[C---:B0-----:R-:W-:Y:S02]  /*123c0*/  LOP3.LUT R14, R2.reuse, 0x50, RZ, 0x3c, !PT ;  /* 0x00000050020e7812 */ /* 0x041fe400078e3cff */
[----:B------:R-:W-:-:S03]  /*123d0*/  LOP3.LUT R17, R2, 0x60, RZ, 0x3c, !PT ;  /* 0x0000006002117812 */ /* 0x000fc600078e3cff */
[----:B--2---:R0:W-:Y:S04]  /*123e0*/  STS.U16 [R14+UR4+0x7480], R11 ;  /* 0x0074800b0e007988 */ /* 0x0041e80008000404 */
[----:B----4-:R-:W-:Y:S04]  /*123f0*/  STS.U16 [R14+UR4+0x7500], R10 ;  /* 0x0075000a0e007988 */ /* 0x010fe80008000404 */
[----:B------:R-:W-:Y:S04]  /*12400*/  STS.U16 [R14+UR4+0x7580], R9 ;  /* 0x007580090e007988 */ /* 0x000fe80008000404 */
[----:B------:R1:W-:Y:S04]  /*12410*/  STS.U16 [R14+UR4+0x7600], R8 ;  /* 0x007600080e007988 */ /* 0x0003e80008000404 */
[----:B------:R-:W-:Y:S04]  /*12420*/  STS.U16 [R14+UR4+0x7680], R7 ;  /* 0x007680070e007988 */ /* 0x000fe80008000404 */
[----:B------:R-:W-:Y:S04]  /*12430*/  STS.U16 [R14+UR4+0x7700], R6 ;  /* 0x007700060e007988 */ /* 0x000fe80008000404 */
[----:B------:R2:W-:Y:S04]  /*12440*/  STS.U16 [R14+UR4+0x7780], R5 ;  /* 0x007780050e007988 */ /* 0x0005e80008000404 */
[----:B------:R3:W-:Y:S01]  /*12450*/  STS.U16 [R17+UR4+0x1800], R15 ;  /* 0x0018000f11007988 */ /* 0x0007e20008000404 */
[----:B------:R-:W-:-:S02]  /*12460*/  PRMT R13, RZ, 0x7610, R13 ;  /* 0x00007610ff0d7816 */ /* 0x000fc4000000000d */
[----:B------:R-:W-:Y:S01]  /*12470*/  PRMT R4, RZ, 0x7610, R4 ;  /* 0x00007610ff047816 */ /* 0x000fe20000000004 */
[----:B0-----:R-:W4:Y:S04]  /*12480*/  LDL R11, [R1+0xfbc] ;  /* 0x000fbc00010b7983 */ /* 0x001f280000100800 */
[----:B-1----:R-:W4:Y:S04]  /*12490*/  LDL R8, [R1+0xfe0] ;  /* 0x000fe00001087983 */ /* 0x002f280000100800 */
[----:B------:R-:W4:Y:S04]  /*124a0*/  LDL R9, [R1+0xfb8] ;  /* 0x000fb80001097983 */ /* 0x000f280000100800 */
[----:B------:R-:W4:Y:S04]  /*124b0*/  LDL R10, [R1+0xfe8] ;  /* 0x000fe800010a7983 */ /* 0x000f280000100800 */
[----:B--2---:R-:W2:Y:S04]  /*124c0*/  LDL R14, [R1+0xfd8] ;  /* 0x000fd800010e7983 */ /* 0x004ea80000100800 */
[----:B---3--:R-:W3:Y:S01]  /*124d0*/  LDL R15, [R1+0xfb4] ;  /* 0x000fb400010f7983 */ /* 0x008ee20000100800 */
[----:B------:R-:W-:-:S02]  /*124e0*/  @!P0 IMAD.MOV.U32 R6, RZ, RZ, R0 ;  /* 0x000000ffff068224 */ /* 0x000fc400078e0000 */
[----:B------:R-:W-:Y:S01]  /*124f0*/  @!P0 IMAD.MOV.U32 R7, RZ, RZ, R3 ;  /* 0x000000ffff078224 */ /* 0x000fe200078e0003 */
[----:B------:R-:W4:Y:S04]  /*12500*/  LDL R0, [R1+0xff0] ;  /* 0x000ff00001007983 */ /* 0x000f280000100800 */
[----:B------:R-:W4:Y:S04]  /*12510*/  LDL R3, [R1+0xfc0] ;  /* 0x000fc00001037983 */ /* 0x000f280000100800 */
[----:B------:R2:W4:Y:S02]  /*12520*/  @!P0 LDG.E.U16 R13, desc[UR8][R6.64] ;  /* 0x00000008060d8981 */ /* 0x000524000c1e1500 */
[----:B--2---:R-:W-:-:S02]  /*12530*/  @!P0 IMAD.MOV.U32 R6, RZ, RZ, R14 ;  /* 0x000000ffff068224 */ /* 0x004fc400078e000e */
[----:B---3--:R-:W-:-:S05]  /*12540*/  @!P0 IMAD.MOV.U32 R7, RZ, RZ, R15 ;  /* 0x000000ffff078224 */ /* 0x008fca00078e000f */
[----:B------:R0:W2:Y:S04]  /*12550*/  @!P0 LDG.E.U16 R4, desc[UR8][R6.64] ;  /* 0x0000000806048981 */ /* 0x0000a8000c1e1500 */
[----:B----4-:R1:W-:Y:S04]  /*12560*/  STL [R1+0x19d4], R13 ;  /* 0x0019d40d01007387 */ /* 0x0103e80000100800 */
[----:B------:R-:W3:Y:S04]  /*12570*/  LDL R15, [R1+0xfc4] ;  /* 0x000fc400010f7983 */ /* 0x000ee80000100800 */
[----:B------:R-:W4:Y:S01]  /*12580*/  LDL R14, [R1+0xff8] ;  /* 0x000ff800010e7983 */ /* 0x000f220000100800 */
[----:B------:R-:W-:-:S02]  /*12590*/  PRMT R5, RZ, 0x7610, R5 ;  /* 0x00007610ff057816 */ /* 0x000fc40000000005 */
[----:B0-----:R-:W-:-:S04]  /*125a0*/  PRMT R6, RZ, 0x7610, R6 ;  /* 0x00007610ff067816 */ /* 0x001fc80000000006 */
[----:B------:R0:W3:Y:S01]  /*125b0*/  @!P0 LDG.E.U16 R5, desc[UR8][R8.64] ;  /* 0x0000000808058981 */ /* 0x0000e2000c1e1500 */
[----:B------:R-:W-:Y:S01]  /*125c0*/  PRMT R7, RZ, 0x7610, R7 ;  /* 0x00007610ff077816 */ /* 0x000fe20000000007 */
[----:B0-----:R-:W-:Y:S02]  /*125d0*/  @!P0 IMAD.MOV.U32 R8, RZ, RZ, R10 ;  /* 0x000000ffff088224 */ /* 0x001fe400078e000a */
[----:B------:R-:W-:Y:S01]  /*125e0*/  @!P0 IMAD.MOV.U32 R9, RZ, RZ, R11 ;  /* 0x000000ffff098224 */ /* 0x000fe200078e000b */
[----:B--2---:R0:W-:Y:S04]  /*125f0*/  STL [R1+0x19d8], R4 ;  /* 0x0019d80401007387 */ /* 0x0041e80000100800 */
[----:B-1----:R-:W2:Y:S04]  /*12600*/  LDL R13, [R1+0xfcc] ;  /* 0x000fcc00010d7983 */ /* 0x002ea80000100800 */
[----:B------:R1:W2:Y:S04]  /*12610*/  @!P0 LDG.E.U16 R6, desc[UR8][R8.64] ;  /* 0x0000000808068981 */ /* 0x0002a8000c1e1500 */
[----:B0-----:R-:W2:Y:S01]  /*12620*/  LDL R4, [R1+0x1000] ;  /* 0x0010000001047983 */ /* 0x001ea20000100800 */
[----:B------:R-:W-:-:S02]  /*12630*/  @!P0 IMAD.MOV.U32 R10, RZ, RZ, R0 ;  /* 0x000000ffff0a8224 */ /* 0x000fc400078e0000 */
[----:B------:R-:W-:Y:S01]  /*12640*/  @!P0 IMAD.MOV.U32 R11, RZ, RZ, R3 ;  /* 0x000000ffff0b8224 */ /* 0x000fe200078e0003 */
[----:B-1----:R-:W-:-:S04]  /*12650*/  PRMT R8, RZ, 0x7610, R8 ;  /* 0x00007610ff087816 */ /* 0x002fc80000000008 */
[----:B------:R4:W2:Y:S02]  /*12660*/  @!P0 LDG.E.U16 R7, desc[UR8][R10.64] ;  /* 0x000000080a078981 */ /* 0x0008a4000c1e1500 */
[----:B----4-:R-:W-:Y:S02]  /*12670*/  @!P0 IMAD.MOV.U32 R10, RZ, RZ, R14 ;  /* 0x000000ffff0a8224 */ /* 0x010fe400078e000e */
[----:B---3--:R-:W-:-:S05]  /*12680*/  @!P0 IMAD.MOV.U32 R11, RZ, RZ, R15 ;  /* 0x000000ffff0b8224 */ /* 0x008fca00078e000f */
[----:B------:R-:W3:Y:S01]  /*12690*/  @!P0 LDG.E.U16 R8, desc[UR8][R10.64] ;  /* 0x000000080a088981 */ /* 0x000ee2000c1e1500 */
[----:B------:R-:W-:Y:S01]  /*126a0*/  PRMT R9, RZ, 0x7610, R9 ;  /* 0x00007610ff097816 */ /* 0x000fe20000000009 */
[----:B--2---:R-:W-:Y:S02]  /*126b0*/  @!P0 IMAD.MOV.U32 R15, RZ, RZ, R13 ;  /* 0x000000ffff0f8224 */ /* 0x004fe400078e000d */
[----:B------:R-:W-:-:S05]  /*126c0*/  @!P0 IMAD.MOV.U32 R14, RZ, RZ, R4 ;  /* 0x000000ffff0e8224 */ /* 0x000fca00078e0004 */
[----:B------:R-:W2:Y:S04]  /*126d0*/  @!P0 LDG.E.U16 R9, desc[UR8][R14.64] ;  /* 0x000000080e098981 */ /* 0x000ea8000c1e1500 */
[----:B------:R-:W-:Y:S04]  /*126e0*/  STL [R1+0x19dc], R5 ;  /* 0x0019dc0501007387 */ /* 0x000fe80000100800 */
[----:B------:R0:W-:Y:S04]  /*126f0*/  STS.U16 [R17+UR4+0x1880], R19 ;  /* 0x0018801311007988 */ /* 0x0001e80008000404 */
[----:B------:R-:W-:Y:S04]  /*12700*/  STL [R1+0x19e0], R6 ;  /* 0x0019e00601007387 */ /* 0x000fe80000100800 */
[----:B------:R-:W-:Y:S04]  /*12710*/  STS.U16 [R17+UR4+0x1900], R24 ;  /* 0x0019001811007988 */ /* 0x000fe80008000404 */
[----:B------:R-:W4:Y:S04]  /*12720*/  LDL R3, [R1+0xfd0] ;  /* 0x000fd00001037983 */ /* 0x000f280000100800 */
[----:B------:R-:W4:Y:S04]  /*12730*/  LDL R0, [R1+0x1008] ;  /* 0x0010080001007983 */ /* 0x000f280000100800 */
[----:B------:R-:W-:Y:S04]  /*12740*/  STS.U16 [R17+UR4+0x1980], R25 ;  /* 0x0019801911007988 */ /* 0x000fe80008000404 */
[----:B------:R-:W-:Y:S04]  /*12750*/  STS.U16 [R17+UR4+0x1a00], R26 ;  /* 0x001a001a11007988 */ /* 0x000fe80008000404 */
[----:B------:R-:W-:Y:S04]  /*12760*/  STS.U16 [R17+UR4+0x1a80], R27 ;  /* 0x001a801b11007988 */ /* 0x000fe80008000404 */
[----:B------:R-:W-:Y:S04]  /*12770*/  STS.U16 [R17+UR4+0x1b00], R29 ;  /* 0x001b001d11007988 */ /* 0x000fe80008000404 */
[----:B------:R1:W-:Y:S04]  /*12780*/  STS.U16 [R17+UR4+0x1b80], R28 ;  /* 0x001b801c11007988 */ /* 0x0003e80008000404 */
[----:B------:R3:W-:Y:S04]  /*12790*/  STL [R1+0x19e4], R7 ;  /* 0x0019e40701007387 */ /* 0x0007e80000100800 */
[----:B0-----:R-:W4:Y:S04]  /*127a0*/  LDL R19, [R1+0xfd4] ;  /* 0x000fd40001137983 */ /* 0x001f280000100800 */
[----:B-1----:R-:W4:Y:S04]  /*127b0*/  LDL R17, [R1+0x1010] ;  /* 0x0010100001117983 */ /* 0x002f280000100800 */
[----:B---3--:R0:W-:Y:S04]  /*127c0*/  STL [R1+0x19e8], R8 ;  /* 0x0019e80801007387 */ /* 0x0081e80000100800 */
[----:B------:R-:W3:Y:S04]  /*127d0*/  LDL R13, [R1+0xfdc] ;  /* 0x000fdc00010d7983 */ /* 0x000ee80000100800 */
[----:B------:R-:W3:Y:S04]  /*127e0*/  LDL R7, [R1+0xff4] ;  /* 0x000ff40001077983 */ /* 0x000ee80000100800 */
[----:B------:R-:W3:Y:S04]  /*127f0*/  LDL R6, [R1+0x1020] ;  /* 0x0010200001067983 */ /* 0x000ee80000100800 */
[----:B0-----:R-:W3:Y:S04]  /*12800*/  LDL R8, [R1+0x102c] ;  /* 0x00102c0001087983 */ /* 0x001ee80000100800 */
[----:B--2---:R-:W-:Y:S04]  /*12810*/  STL [R1+0x19ec], R9 ;  /* 0x0019ec0901007387 */ /* 0x004fe80000100800 */
[----:B------:R-:W2:Y:S04]  /*12820*/  LDL R5, [R1+0xfe4] ;  /* 0x000fe40001057983 */ /* 0x000ea80000100800 */
[----:B------:R-:W2:Y:S01]  /*12830*/  LDL R4, [R1+0x1028] ;  /* 0x0010280001047983 */ /* 0x000ea20000100800 */
[----:B------:R-:W-:Y:S01]  /*12840*/  PRMT R10, RZ, 0x7610, R10 ;  /* 0x00007610ff0a7816 */ /* 0x000fe2000000000a */
[----:B----4-:R-:W-:-:S02]  /*12850*/  @!P0 IMAD.MOV.U32 R15, RZ, RZ, R3 ;  /* 0x000000ffff0f8224 */ /* 0x010fc400078e0003 */
[----:B------:R-:W-:Y:S01]  /*12860*/  @!P0 IMAD.MOV.U32 R14, RZ, RZ, R0 ;  /* 0x000000ffff0e8224 */ /* 0x000fe200078e0000 */
[----:B------:R-:W-:Y:S02]  /*12870*/  PRMT R11, RZ, 0x7610, R11 ;  /* 0x00007610ff0b7816 */ /* 0x000fe4000000000b */
[----:B------:R-:W-:Y:S02]  /*12880*/  PRMT R12, RZ, 0x7610, R12 ;  /* 0x00007610ff0c7816 */ /* 0x000fe4000000000c */
[----:B------:R-:W-:Y:S02]  /*12890*/  PRMT R16, RZ, 0x7610, R16 ;  /* 0x00007610ff107816 */ /* 0x000fe40000000010 */
[----:B------:R-:W-:Y:S01]  /*128a0*/  PRMT R18, RZ, 0x7610, R18 ;  /* 0x00007610ff127816 */ /* 0x000fe20000000012 */
[----:B------:R0:W4:Y:S04]  /*128b0*/  @!P0 LDG.E.U16 R10, desc[UR8][R14.64] ;  /* 0x000000080e0a8981 */ /* 0x000128000c1e1500 */
[----:B------:R-:W4:Y:S04]  /*128c0*/  LDL R3, [R1+0xffc] ;  /* 0x000ffc0001037983 */ /* 0x000f280000100800 */
[----:B------:R-:W4:Y:S01]  /*128d0*/  LDL R0, [R1+0x101c] ;  /* 0x00101c0001007983 */ /* 0x000f220000100800 */
[----:B0-----:R-:W-:-:S02]  /*128e0*/  @!P0 IMAD.MOV.U32 R14, RZ, RZ, R17 ;  /* 0x000000ffff0e8224 */ /* 0x001fc400078e0011 */
[----:B------:R-:W-:-:S05]  /*128f0*/  @!P0 IMAD.MOV.U32 R15, RZ, RZ, R19 ;  /* 0x000000ffff0f8224 */ /* 0x000fca00078e0013 */
[----:B------:R3:W4:Y:S02]  /*12900*/  @!P0 LDG.E.U16 R11, desc[UR8][R14.64] ;  /* 0x000000080e0b8981 */ /* 0x000724000c1e1500 */
[----:B---3--:R-:W-:Y:S02]  /*12910*/  @!P0 IMAD.MOV.U32 R14, RZ, RZ, R8 ;  /* 0x000000ffff0e8224 */ /* 0x008fe400078e0008 */
[----:B------:R-:W-:-:S05]  /*12920*/  @!P0 IMAD.MOV.U32 R15, RZ, RZ, R13 ;  /* 0x000000ffff0f8224 */ /* 0x000fca00078e000d */
[----:B------:R0:W3:Y:S02]  /*12930*/  @!P0 LDG.E.U16 R12, desc[UR8][R14.64] ;  /* 0x000000080e0c8981 */ /* 0x0000e4000c1e1500 */
[----:B0-----:R-:W-:Y:S02]  /*12940*/  @!P0 IMAD.MOV.U32 R14, RZ, RZ, R6 ;  /* 0x000000ffff0e8224 */ /* 0x001fe400078e0006 */
[----:B------:R-:W-:-:S05]  /*12950*/  @!P0 IMAD.MOV.U32 R15, RZ, RZ, R7 ;  /* 0x000000ffff0f8224 */ /* 0x000fca00078e0007 */
[----:B------:R2:W3:Y:S02]  /*12960*/  @!P0 LDG.E.U16 R16, desc[UR8][R14.64] ;  /* 0x000000080e108981 */ /* 0x0004e4000c1e1500 */
[----:B--2---:R-:W-:Y:S02]  /*12970*/  @!P0 IMAD.MOV.U32 R15, RZ, RZ, R5 ;  /* 0x000000ffff0f8224 */ /* 0x004fe400078e0005 */
[----:B------:R-:W-:-:S05]  /*12980*/  @!P0 IMAD.MOV.U32 R14, RZ, RZ, R4 ;  /* 0x000000ffff0e8224 */ /* 0x000fca00078e0004 */
[----:B------:R-:W2:Y:S04]  /*12990*/  @!P0 LDG.E.U16 R18, desc[UR8][R14.64] ;  /* 0x000000080e128981 */ /* 0x000ea8000c1e1500 */
[----:B----4-:R-:W-:Y:S04]  /*129a0*/  STL [R1+0x19f0], R10 ;  /* 0x0019f00a01007387 */ /* 0x010fe80000100800 */
[----:B------:R-:W-:Y:S04]  /*129b0*/  STL [R1+0x19f4], R11 ;  /* 0x0019f40b01007387 */ /* 0x000fe80000100800 */
[----:B---3--:R-:W-:Y:S04]  /*129c0*/  STL [R1+0x19f8], R12 ;  /* 0x0019f80c01007387 */ /* 0x008fe80000100800 */
[----:B------:R0:W-:Y:S04]  /*129d0*/  STL [R1+0x19fc], R16 ;  /* 0x0019fc1001007387 */ /* 0x0001e80000100800 */
[----:B--2---:R1:W-:Y:S04]  /*129e0*/  STL [R1+0x1a00], R18 ;  /* 0x001a001201007387 */ /* 0x0043e80000100800 */
[----:B------:R-:W2:Y:S04]  /*129f0*/  LDL R29, [R1+0x1004] ;  /* 0x00100400011d7983 */ /* 0x000ea80000100800 */
[----:B------:R-:W3:Y:S04]  /*12a00*/  LDL R28, [R1+0x1018] ;  /* 0x00101800011c7983 */ /* 0x000ee80000100800 */
[----:B0-----:R-:W4:Y:S04]  /*12a10*/  LDL R16, [R1+0x1024] ;  /* 0x0010240001107983 */ /* 0x001f280000100800 */
[----:B------:R-:W4:Y:S04]  /*12a20*/  LDL R12, [R1+0x100c] ;  /* 0x00100c00010c7983 */ /* 0x000f280000100800 */
[----:B------:R-:W4:Y:S04]  /*12a30*/  LDL R11, [R1+0x1014] ;  /* 0x00101400010b7983 */ /* 0x000f280000100800 */
[----:B-1----:R-:W4:Y:S01]  /*12a40*/  LDL R18, [R1+0xfec] ;  /* 0x000fec0001127983 */ /* 0x002f220000100800 */
[----:B------:R-:W-:Y:S01]  /*12a50*/  PRMT R20, RZ, 0x7610, R20 ;  /* 0x00007610ff147816 */ /* 0x000fe20000000014 */
[----:B------:R-:W-:-:S02]  /*12a60*/  @!P0 IMAD.MOV.U32 R14, RZ, RZ, R0 ;  /* 0x000000ffff0e8224 */ /* 0x000fc400078e0000 */
[----:B------:R-:W-:Y:S01]  /*12a70*/  @!P0 IMAD.MOV.U32 R15, RZ, RZ, R3 ;  /* 0x000000ffff0f8224 */ /* 0x000fe200078e0003 */
[----:B------:R-:W-:Y:S02]  /*12a80*/  PRMT R21, RZ, 0x7610, R21 ;  /* 0x00007610ff157816 */ /* 0x000fe40000000015 */
[----:B------:R-:W-:Y:S02]  /*12a90*/  PRMT R22, RZ, 0x7610, R22 ;  /* 0x00007610ff167816 */ /* 0x000fe40000000016 */
[----:B------:R-:W-:Y:S01]  /*12aa0*/  PRMT R23, RZ, 0x7610, R23 ;  /* 0x00007610ff177816 */ /* 0x000fe20000000017 */
[----:B------:R-:W4:Y:S04]  /*12ab0*/  LDL.LU R10, [R1+0x678] ;  /* 0x00067800010a7983 */ /* 0x000f280000300800 */
[----:B------:R2:W4:Y:S04]  /*12ac0*/  @!P0 LDG.E.U16 R20, desc[UR8][R14.64] ;  /* 0x000000080e148981 */ /* 0x000528000c1e1500 */
        /* <DEDUP_REMOVED lines=15> */
[----:B--2---:R-:W-:-:S02]  /*12bc0*/  @!P0 IMAD.MOV.U32 R15, RZ, RZ, R29 ;  /* 0x000000ffff0f8224 */ /* 0x004fc400078e001d */
[----:B---3--:R-:W-:-:S05]  /*12bd0*/  @!P0 IMAD.MOV.U32 R14, RZ, RZ, R28 ;  /* 0x000000ffff0e8224 */ /* 0x008fca00078e001c */
[----:B------:R4:W2:Y:S02]  /*12be0*/  @!P0 LDG.E.U16 R21, desc[UR8][R14.64] ;  /* 0x000000080e158981 */ /* 0x0008a4000c1e1500 */
[----:B----4-:R-:W-:Y:S02]  /*12bf0*/  @!P0 IMAD.MOV.U32 R14, RZ, RZ, R16 ;  /* 0x000000ffff0e8224 */ /* 0x010fe400078e0010 */
[----:B------:R-:W-:-:S05]  /*12c00*/  @!P0 IMAD.MOV.U32 R15, RZ, RZ, R18 ;  /* 0x000000ffff0f8224 */ /* 0x000fca00078e0012 */
[----:B------:R0:W3:Y:S02]  /*12c10*/  @!P0 LDG.E.U16 R22, desc[UR8][R14.64] ;  /* 0x000000080e168981 */ /* 0x0000e4000c1e1500 */
[----:B0-----:R-:W-:Y:S02]  /*12c20*/  @!P0 IMAD.MOV.U32 R14, RZ, RZ, R11 ;  /* 0x000000ffff0e8224 */ /* 0x001fe400078e000b */
[----:B------:R-:W-:-:S05]  /*12c30*/  @!P0 IMAD.MOV.U32 R15, RZ, RZ, R12 ;  /* 0x000000ffff0f8224 */ /* 0x000fca00078e000c */
[----:B------:R-:W4:Y:S04]  /*12c40*/  @!P0 LDG.E.U16 R23, desc[UR8][R14.64] ;  /* 0x000000080e178981 */ /* 0x000f28000c1e1500 */
[----:B------:R-:W-:Y:S04]  /*12c50*/  STL [R1+0x1a04], R20 ;  /* 0x001a041401007387 */ /* 0x000fe80000100800 */
[----:B------:R-:W4:Y:S04]  /*12c60*/  LDL.LU R29, [R1+0x3c] ;  /* 0x00003c00011d7983 */ /* 0x000f280000300800 */
[----:B------:R-:W4:Y:S04]  /*12c70*/  LDL.LU R28, [R1+0x34] ;  /* 0x00003400011c7983 */ /* 0x000f280000300800 */
[----:B--2---:R0:W-:Y:S02]  /*12c80*/  STL [R1+0x1a08], R21 ;  /* 0x001a081501007387 */ /* 0x0041e40000100800 */
[----:B0-----:R-:W-:-:S02]  /*12c90*/  LOP3.LUT R21, R2, 0x60, RZ, 0x3c, !PT ;  /* 0x0000006002157812 */ /* 0x001fc400078e3cff */
[----:B---3--:R-:W-:Y:S04]  /*12ca0*/  STL [R1+0x1a0c], R22 ;  /* 0x001a0c1601007387 */ /* 0x008fe80000100800 */
[----:B----4-:R-:W-:Y:S04]  /*12cb0*/  STL [R1+0x1a10], R23 ;  /* 0x001a101701007387 */ /* 0x010fe80000100800 */
[----:B------:R-:W2:Y:S04]  /*12cc0*/  LDL.LU R2, [R1+0x24] ;  /* 0x0000240001027983 */ /* 0x000ea80000300800 */
        /* <DEDUP_REMOVED lines=9> */
[----:B--2---:R0:W-:Y:S04]  /*12d60*/  STL [R1+0x1a14], R2 ;  /* 0x001a140201007387 */ /* 0x0041e80000100800 */
[----:B0-----:R-:W2:Y:S04]  /*12d70*/  LDL.LU R2, [R1+0x2c] ;  /* 0x00002c0001027983 */ /* 0x001ea80000300800 */
[----:B------:R-:W3:Y:S04]  /*12d80*/  LDL.LU R14, [R1+0x1c] ;  /* 0x00001c00010e7983 */ /* 0x000ee80000300800 */
        /* <DEDUP_REMOVED lines=31> */
[----:B0-----:R-:W4:Y:S04]  /*12f80*/  LDL.LU R27, [R1+0x520] ;  /* 0x00052000011b7983 */ /* 0x001f280000300800 */
[----:B-1----:R-:W4:Y:S04]  /*12f90*/  LDL.LU R29, [R1+0x518] ;  /* 0x00051800011d7983 */ /* 0x002f280000300800 */
[----:B------:R-:W4:Y:S04]  /*12fa0*/  LDL.LU R28, [R1+0x510] ;  /* 0x00051000011c7983 */ /* 0x000f280000300800 */
[----:B------:R-:W4:Y:S04]  /*12fb0*/  LDL.LU R15, [R1+0x48] ;  /* 0x00004800010f7983 */ /* 0x000f280000300800 */
[----:B--2---:R0:W-:Y:S04]  /*12fc0*/  STS.U16 [R21+UR4+0x7900], R2 ;  /* 0x0079000215007988 */ /* 0x0041e80008000404 */
[----:B0-----:R-:W2:Y:S04]  /*12fd0*/  LDL.LU R2, [R1+0x1a14] ;  /* 0x001a140001027983 */ /* 0x001ea80000300800 */
[----:B--2---:R0:W-:Y:S02]  /*12fe0*/  STS.U16 [R21+UR4+0x7980], R2 ;  /* 0x0079800215007988 */ /* 0x0041e40008000404 */
[----:B0-----:R-:W0:Y:S02]  /*12ff0*/  S2R R2, SR_TID.X ;  /* 0x0000000000027919 */ /* 0x001e240000002100 */
[----:B---3--:R1:W-:Y:S04]  /*13000*/  STS.U16 [R21+UR4+0x7a00], R14 ;  /* 0x007a000e15007988 */ /* 0x0083e80008000404 */
[----:B----4-:R2:W-:Y:S04]  /*13010*/  STS.U16 [R21+UR4+0x7a80], R23 ;  /* 0x007a801715007988 */ /* 0x0105e80008000404 */
[----:B------:R3:W-:Y:S04]  /*13020*/  STS.U16 [R21+UR4+0x7b00], R22 ;  /* 0x007b001615007988 */ /* 0x0007e80008000404 */
[----:B------:R4:W-:Y:S01]  /*13030*/  STS.U16 [R21+UR4+0x7b80], R20 ;  /* 0x007b801415007988 */ /* 0x0009e20008000404 */
[----:B0-----:R-:W-:-:S05]  /*13040*/  LOP3.LUT R2, R2, 0x3f, RZ, 0xc0, !PT ;  /* 0x0000003f02027812 */ /* 0x001fca00078ec0ff */
[----:B------:R-:W-:-:S05]  /*13050*/  IMAD.SHL.U32 R2, R2, 0x2, RZ ;  /* 0x0000000202027824 */ /* 0x000fca00078e00ff */
[----:B-1----:R-:W-:Y:S02]  /*13060*/  LOP3.LUT R14, R2, 0x70, RZ, 0x3c, !PT ;  /* 0x00000070020e7812 */ /* 0x002fe400078e3cff */
[----:B------:R-:W4:Y:S04]  /*13070*/  LDL.LU R2, [R1+0x508] ;  /* 0x0005080001027983 */ /* 0x000f280000300800 */
[----:B--2---:R-:W2:Y:S04]  /*13080*/  LDL.LU R23, [R1+0x1a10] ;  /* 0x001a100001177983 */ /* 0x004ea80000300800 */
[----:B---3--:R-:W3:Y:S04]  /*13090*/  LDL.LU R22, [R1+0x1a0c] ;  /* 0x001a0c0001167983 */ /* 0x008ee80000300800 */
[----:B----4-:R-:W4:Y:S04]  /*130a0*/  LDL.LU R21, [R1+0x1a08] ;  /* 0x001a080001157983 */ /* 0x010f280000300800 */
[----:B------:R-:W2:Y:S04]  /*130b0*/  LDL.LU R20, [R1+0x1a04] ;  /* 0x001a040001147983 */ /* 0x000ea80000300800 */
[----:B------:R0:W-:Y:S04]  /*130c0*/  STS.U16 [R14+UR4+0x1c00], R18 ;  /* 0x001c00120e007988 */ /* 0x0001e80008000404 */
[----:B------:R1:W-:Y:S04]  /*130d0*/  STS.U16 [R14+UR4+0x1c80], R16 ;  /* 0x001c80100e007988 */ /* 0x0003e80008000404 */
[----:B------:R1:W-:Y:S04]  /*130e0*/  STS.U16 [R14+UR4+0x1d00], R12 ;  /* 0x001d000c0e007988 */ /* 0x0003e80008000404 */
[----:B------:R1:W-:Y:S04]  /*130f0*/  STS.U16 [R14+UR4+0x1d80], R11 ;  /* 0x001d800b0e007988 */ /* 0x0003e80008000404 */
[----:B------:R1:W-:Y:S04]  /*13100*/  STS.U16 [R14+UR4+0x1e00], R10 ;  /* 0x001e000a0e007988 */ /* 0x0003e80008000404 */
[----:B------:R1:W-:Y:S04]  /*13110*/  STS.U16 [R14+UR4+0x1e80], R9 ;  /* 0x001e80090e007988 */ /* 0x0003e80008000404 */
[----:B0-----:R-:W3:Y:S04]  /*13120*/  LDL.LU R18, [R1+0x1a00] ;  /* 0x001a000001127983 */ /* 0x001ee80000300800 */
[----:B-1----:R-:W4:Y:S04]  /*13130*/  LDL.LU R16, [R1+0x19fc] ;  /* 0x0019fc0001107983 */ /* 0x002f280000300800 */
[----:B------:R-:W2:Y:S04]  /*13140*/  LDL.LU R12, [R1+0x19f8] ;  /* 0x0019f800010c7983 */ /* 0x000ea80000300800 */
[----:B------:R-:W3:Y:S04]  /*13150*/  LDL.LU R11, [R1+0x19f4] ;  /* 0x0019f400010b7983 */ /* 0x000ee80000300800 */
[----:B------:R-:W2:Y:S04]  /*13160*/  LDL.LU R10, [R1+0x19f0] ;  /* 0x0019f000010a7983 */ /* 0x000ea80000300800 */
[----:B------:R-:W2:Y:S04]  /*13170*/  LDL.LU R9, [R1+0x19ec] ;  /* 0x0019ec0001097983 */ /* 0x000ea80000300800 */
[----:B------:R0:W-:Y:S04]  /*13180*/  STS.U16 [R14+UR4+0x1f00], R8 ;  /* 0x001f00080e007988 */ /* 0x0001e80008000404 */
[----:B------:R1:W-:Y:S04]  /*13190*/  STS.U16 [R14+UR4+0x1f80], R7 ;  /* 0x001f80070e007988 */ /* 0x0003e80008000404 */
[----:B------:R1:W-:Y:S04]  /*131a0*/  STS.U16 [R14+UR4+0x3c00], R6 ;  /* 0x003c00060e007988 */ /* 0x0003e80008000404 */
[----:B------:R1:W-:Y:S04]  /*131b0*/  STS.U16 [R14+UR4+0x3c80], R5 ;  /* 0x003c80050e007988 */ /* 0x0003e80008000404 */
[----:B------:R1:W-:Y:S04]  /*131c0*/  STS.U16 [R14+UR4+0x3d00], R4 ;  /* 0x003d00040e007988 */ /* 0x0003e80008000404 */
[----:B------:R1:W-:Y:S04]  /*131d0*/  STS.U16 [R14+UR4+0x3d80], R13 ;  /* 0x003d800d0e007988 */ /* 0x0003e80008000404 */
[----:B0-----:R-:W2:Y:S04]  /*131e0*/  LDL.LU R8, [R1+0x19e8] ;  /* 0x0019e80001087983 */ /* 0x001ea80000300800 */
[----:B-1----:R-:W4:Y:S04]  /*131f0*/  LDL.LU R7, [R1+0x19e4] ;  /* 0x0019e40001077983 */ /* 0x002f280000300800 */
[----:B------:R-:W2:Y:S04]  /*13200*/  LDL.LU R6, [R1+0x19e0] ;  /* 0x0019e00001067983 */ /* 0x000ea80000300800 */
[----:B------:R-:W2:Y:S04]  /*13210*/  LDL.LU R5, [R1+0x19dc] ;  /* 0x0019dc0001057983 */ /* 0x000ea80000300800 */
[----:B------:R-:W2:Y:S04]  /*13220*/  LDL.LU R4, [R1+0x19d8] ;  /* 0x0019d80001047983 */ /* 0x000ea80000300800 */
[----:B------:R-:W3:Y:S04]  /*13230*/  LDL.LU R13, [R1+0x19d4] ;  /* 0x0019d400010d7983 */ /* 0x000ee80000300800 */
[----:B------:R0:W-:Y:S04]  /*13240*/  STS.U16 [R14+UR4+0x3e00], R0 ;  /* 0x003e00000e007988 */ /* 0x0001e80008000404 */
[----:B------:R1:W-:Y:S04]  /*13250*/  STS.U16 [R14+UR4+0x3e80], R3 ;  /* 0x003e80030e007988 */ /* 0x0003e80008000404 */
[----:B------:R1:W-:Y:S04]  /*13260*/  STS.U16 [R14+UR4+0x3f00], R17 ;  /* 0x003f00110e007988 */ /* 0x0003e80008000404 */
[----:B------:R1:W-:Y:S04]  /*13270*/  STS.U16 [R14+UR4+0x3f80], R19 ;  /* 0x003f80130e007988 */ /* 0x0003e80008000404 */
[----:B------:R1:W-:Y:S04]  /*13280*/  STS.U16 [R14+UR4+0x5c00], R24 ;  /* 0x005c00180e007988 */ /* 0x0003e80008000404 */
[----:B------:R1:W-:Y:S04]  /*13290*/  STS.U16 [R14+UR4+0x5c80], R25 ;  /* 0x005c80190e007988 */ /* 0x0003e80008000404 */
[----:B0-----:R-:W2:Y:S04]  /*132a0*/  LDL.LU R0, [R1+0x19d0] ;  /* 0x0019d00001007983 */ /* 0x001ea80000300800 */
[----:B-1----:R-:W2:Y:S04]  /*132b0*/  LDL.LU R3, [R1+0x19cc] ;  /* 0x0019cc0001037983 */ /* 0x002ea80000300800 */
[----:B------:R-:W4:Y:S04]  /*132c0*/  LDL.LU R17, [R1+0x19c8] ;  /* 0x0019c80001117983 */ /* 0x000f280000300800 */
[----:B------:R-:W3:Y:S04]  /*132d0*/  LDL.LU R19, [R1+0x19c4] ;  /* 0x0019c40001137983 */ /* 0x000ee80000300800 */
[----:B------:R-:W2:Y:S04]  /*132e0*/  LDL.LU R24, [R1+0x19c0] ;  /* 0x0019c00001187983 */ /* 0x000ea80000300800 */
[----:B------:R-:W4:Y:S04]  /*132f0*/  LDL.LU R25, [R1+0x19bc] ;  /* 0x0019bc0001197983 */ /* 0x000f280000300800 */
[----:B------:R0:W-:Y:S04]  /*13300*/  STS.U16 [R14+UR4+0x5d00], R26 ;  /* 0x005d001a0e007988 */ /* 0x0001e80008000404 */
[----:B------:R1:W-:Y:S04]  /*13310*/  STS.U16 [R14+UR4+0x5d80], R27 ;  /* 0x005d801b0e007988 */ /* 0x0003e80008000404 */
[----:B------:R1:W-:Y:S04]  /*13320*/  STS.U16 [R14+UR4+0x5e00], R29 ;  /* 0x005e001d0e007988 */ /* 0x0003e80008000404 */
[----:B------:R1:W-:Y:S04]  /*13330*/  STS.U16 [R14+UR4+0x5e80], R28 ;  /* 0x005e801c0e007988 */ /* 0x0003e80008000404 */
[----:B0-----:R-:W3:Y:S04]  /*13340*/  LDL.LU R26, [R1+0x19b8] ;  /* 0x0019b800011a7983 */ /* 0x001ee80000300800 */
[----:B-1----:R-:W2:Y:S04]  /*13350*/  LDL.LU R27, [R1+0x19b4] ;  /* 0x0019b400011b7983 */ /* 0x002ea80000300800 */
[----:B------:R-:W4:Y:S04]  /*13360*/  LDL.LU R29, [R1+0x19b0] ;  /* 0x0019b000011d7983 */ /* 0x000f280000300800 */
[----:B------:R-:W3:Y:S04]  /*13370*/  LDL.LU R28, [R1+0x19ac] ;  /* 0x0019ac00011c7983 */ /* 0x000ee80000300800 */
[----:B------:R-:W-:Y:S04]  /*13380*/  STS.U16 [R14+UR4+0x5f00], R2 ;  /* 0x005f00020e007988 */ /* 0x000fe80008000404 */
[----:B------:R-:W-:Y:S04]  /*13390*/  STS.U16 [R14+UR4+0x5f80], R15 ;  /* 0x005f800f0e007988 */ /* 0x000fe80008000404 */
[----:B---3--:R0:W-:Y:S04]  /*133a0*/  STS.U16 [R14+UR4+0x7c00], R28 ;  /* 0x007c001c0e007988 */ /* 0x0081e80008000404 */
[----:B0-----:R-:W3:Y:S01]  /*133b0*/  LDL.LU R28, [R1+0x19a8] ;  /* 0x0019a800011c7983 */ /* 0x001ee20000300800 */
[----:B------:R-:W0:Y:S01]  /*133c0*/  S2R R2, SR_TID.X ;  /* 0x0000000000027919 */ /* 0x000e220000002100 */
[----:B------:R-:W1:Y:S02]  /*133d0*/  S2R R15, SR_TID.X ;  /* 0x00000000000f7919 */ /* 0x000e640000002100 */
[----:B----4-:R-:W-:Y:S04]  /*133e0*/  STS.U16 [R14+UR4+0x7c80], R29 ;  /* 0x007c801d0e007988 */ /* 0x010fe80008000404 */
[----:B--2---:R-:W-:Y:S04]  /*133f0*/  STS.U16 [R14+UR4+0x7d00], R27 ;  /* 0x007d001b0e007988 */ /* 0x004fe80008000404 */
[----:B------:R-:W-:Y:S04]  /*13400*/  STS.U16 [R14+UR4+0x7d80], R26 ;  /* 0x007d801a0e007988 */ /* 0x000fe80008000404 */
[----:B------:R-:W-:Y:S04]  /*13410*/  STS.U16 [R14+UR4+0x7e00], R25 ;  /* 0x007e00190e007988 */ /* 0x000fe80008000404 */
[----:B------:R-:W-:Y:S04]  /*13420*/  STS.U16 [R14+UR4+0x7e80], R24 ;  /* 0x007e80180e007988 */ /* 0x000fe80008000404 */
[----:B------:R-:W-:Y:S04]  /*13430*/  STS.U16 [R14+UR4+0x7f00], R19 ;  /* 0x007f00130e007988 */ /* 0x000fe80008000404 */
[----:B------:R-:W-:Y:S01]  /*13440*/  STS.U16 [R14+UR4+0x7f80], R17 ;  /* 0x007f80110e007988 */ /* 0x000fe20008000404 */
[----:B0-----:R-:W-:-:S02]  /*13450*/  LOP3.LUT R2, R2, 0x3f, RZ, 0xc0, !PT ;  /* 0x0000003f02027812 */ /* 0x001fc400078ec0ff */
[----:B-1----:R-:W-:-:S03]  /*13460*/  LOP3.LUT R15, R15, 0x3f, RZ, 0xc0, !PT ;  /* 0x0000003f0f0f7812 */ /* 0x002fc600078ec0ff */
[----:B------:R-:W-:Y:S02]  /*13470*/  IMAD.SHL.U32 R2, R2, 0x2, RZ ;  /* 0x0000000202027824 */ /* 0x000fe400078e00ff */
[----:B------:R-:W-:-:S03]  /*13480*/  IMAD.SHL.U32 R15, R15, 0x2, RZ ;  /* 0x000000020f0f7824 */ /* 0x000fc600078e00ff */
[----:B------:R-:W-:Y:S04]  /*13490*/  STS.U16 [R2+UR4+0x8000], R13 ;  /* 0x0080000d02007988 */ /* 0x000fe80008000404 */
[----:B------:R-:W-:Y:S04]  /*134a0*/  STS.U16 [R2+UR4+0x8200], R7 ;  /* 0x0082000702007988 */ /* 0x000fe80008000404 */
[----:B------:R-:W-:Y:S04]  /*134b0*/  STS.U16 [R2+UR4+0x8400], R11 ;  /* 0x0084000b02007988 */ /* 0x000fe80008000404 */
[----:B------:R-:W-:Y:S01]  /*134c0*/  STS.U16 [R2+UR4+0x8600], R16 ;  /* 0x0086001002007988 */ /* 0x000fe20008000404 */
[----:B------:R-:W-:-:S03]  /*134d0*/  LOP3.LUT R15, R15, 0x20, RZ, 0x3c, !PT ;  /* 0x000000200f0f7812 */ /* 0x000fc600078e3cff */
[----:B------:R-:W-:Y:S04]  /*134e0*/  STS.U16 [R3+UR4+0x8080], R4 ;  /* 0x0080800403007988 */ /* 0x000fe80008000404 */
[----:B------:R-:W-:Y:S04]  /*134f0*/  STS.U16 [R3+UR4+0x8280], R8 ;  /* 0x0082800803007988 */ /* 0x000fe80008000404 */
[----:B------:R-:W-:Y:S04]  /*13500*/  STS.U16 [R3+UR4+0x8480], R12 ;  /* 0x0084800c03007988 */ /* 0x000fe80008000404 */
[----:B------:R0:W-:Y:S04]  /*13510*/  STS.U16 [R3+UR4+0x8680], R20 ;  /* 0x0086801403007988 */ /* 0x0001e80008000404 */
[----:B------:R-:W-:Y:S04]  /*13520*/  STS.U16 [R15+UR4+0x8100], R5 ;  /* 0x008100050f007988 */ /* 0x000fe80008000404 */
[----:B------:R-:W-:Y:S04]  /*13530*/  STS.U16 [R15+UR4+0x8300], R9 ;  /* 0x008300090f007988 */ /* 0x000fe80008000404 */
[----:B------:R-:W-:Y:S04]  /*13540*/  STS.U16 [R15+UR4+0x8500], R18 ;  /* 0x008500120f007988 */ /* 0x000fe80008000404 */
[----:B------:R1:W-:Y:S04]  /*13550*/  STS.U16 [R15+UR4+0x8700], R21 ;  /* 0x008700150f007988 */ /* 0x0003e80008000404 */
[----:B------:R-:W-:Y:S04]  /*13560*/  STS.U16 [R0+UR4+0x8180], R6 ;  /* 0x0081800600007988 */ /* 0x000fe80008000404 */
[----:B------:R-:W-:Y:S04]  /*13570*/  STS.U16 [R0+UR4+0x8380], R10 ;  /* 0x0083800a00007988 */ /* 0x000fe80008000404 */
[----:B------:R-:W-:Y:S04]  /*13580*/  STS.U16 [R0+UR4+0x8580], R22 ;  /* 0x0085801600007988 */ /* 0x000fe80008000404 */
[----:B------:R2:W-:Y:S01]  /*13590*/  STS.U16 [R0+UR4+0x8780], R23 ;  /* 0x0087801700007988 */ /* 0x0005e20008000404 */
[----:B------:R-:W-:Y:S06]  /*135a0*/  BAR.SYNC.DEFER_BLOCKING 0x0 ;  /* 0x0000000000007b1d */ /* 0x000fec0000010000 */
[----:B0-----:R-:W0:Y:S01]  /*135b0*/  S2R R3, SR_TID.X ;  /* 0x0000000000037919 */ /* 0x001e220000002100 */
[----:B-1----:R-:W1:Y:S01]  /*135c0*/  S2R R15, SR_TID.X ;  /* 0x00000000000f7919 */ /* 0x002e620000002100 */
[----:B0-----:R-:W-:Y:S01]  /*135d0*/  IMAD.SHL.U32 R3, R3, 0x8, RZ ;  /* 0x0000000803037824 */ /* 0x001fe200078e00ff */
[----:B-1----:R-:W-:-:S04]  /*135e0*/  LOP3.LUT R19, R15, 0x7, RZ, 0xc0, !PT ;  /* 0x000000070f137812 */ /* 0x002fc800078ec0ff */
[----:B--2---:R-:W-:Y:S01]  /*135f0*/  LOP3.LUT R0, R3, 0x30, RZ, 0xc0, !PT ;  /* 0x0000003003007812 */ /* 0x004fe200078ec0ff */
[----:B------:R-:W-:-:S04]  /*13600*/  IMAD.SHL.U32 R3, R15, 0x2, RZ ;  /* 0x000000020f037824 */ /* 0x000fc800078e00ff */
[----:B------:R-:W-:-:S05]  /*13610*/  IMAD R19, R19, 0x40, R0 ;  /* 0x0000004013137824 */ /* 0x000fca00078e0200 */
[----:B------:R-:W-:-:S05]  /*13620*/  LOP3.LUT R19, R19, 0x30, R3, 0x78, !PT ;  /* 0x0000003013137812 */ /* 0x000fca00078e7803 */
[----:B------:R-:W-:Y:S04]  /*13630*/  LDSM.16.M88.4 R8, [R19+UR4+0x8200] ;  /* 0x008200041308783b */ /* 0x000fe80008000200 */
[----:B------:R-:W-:Y:S04]  /*13640*/  LDSM.16.M88.4 R12, [R19+UR4+0x8400] ;  /* 0x00840004130c783b */ /* 0x000fe80008000200 */
[----:B---3--:R-:W0:Y:S04]  /*13650*/  LDSM.16.MT88.4 R4, [R28+UR4] ;  /* 0x000000041c04783b */ /* 0x008e280008004200 */
[----:B------:R-:W-:Y:S01]  /*13660*/  LDSM.16.MT88.4 R24, [R28+UR4+0x80] ;  /* 0x000080041c18783b */ /* 0x000fe20008004200 */
[----:B0-----:R-:W-:-:S02]  /*13670*/  IMAD.MOV.U32 R20, RZ, RZ, R4 ;  /* 0x000000ffff147224 */ /* 0x001fc400078e0004 */
[----:B------:R-:W-:Y:S02]  /*13680*/  IMAD.MOV.U32 R3, RZ, RZ, R5 ;  /* 0x000000ffff037224 */ /* 0x000fe400078e0005 */
[----:B------:R-:W-:Y:S02]  /*13690*/  IMAD.MOV.U32 R2, RZ, RZ, R6 ;  /* 0x000000ffff027224 */ /* 0x000fe400078e0006 */
[----:B------:R-:W-:Y:S02]  /*136a0*/  IMAD.MOV.U32 R0, RZ, RZ, R7 ;  /* 0x000000ffff007224 */ /* 0x000fe400078e0007 */
[----:B------:R-:W0:Y:S04]  /*136b0*/  LDSM.16.M88.4 R4, [R19+UR4+0x8000] ;  /* 0x008000041304783b */ /* 0x000e280008000200 */
[----:B------:R-:W1:Y:S04]  /*136c0*/  LDSM.16.M88.4 R16, [R19+UR4+0x8600] ;  /* 0x008600041310783b */ /* 0x000e680008000200 */
[----:B0-----:R-:W-:Y:S04]  /*136d0*/  STL [R1+0x1724], R6 ;  /* 0x0017240601007387 */ /* 0x001fe80000100800 */
[----:B------:R-:W-:Y:S04]  /*136e0*/  STL [R1+0x1618], R7 ;  /* 0x0016180701007387 */ /* 0x000fe80000100800 */
[----:B------:R-:W-:Y:S04]  /*136f0*/  STL.64 [R1+0x19a0], R4 ;  /* 0x0019a00401007387 */ /* 0x000fe80000100a00 */
[----:B------:R-:W-:Y:S04]  /*13700*/  STL [R1+0x15d4], R10 ;  /* 0x0015d40a01007387 */ /* 0x000fe80000100800 */
[----:B------:R-:W-:Y:S04]  /*13710*/  STL [R1+0x15d0], R11 ;  /* 0x0015d00b01007387 */ /* 0x000fe80000100800 */
[----:B------:R-:W-:Y:S04]  /*13720*/  STL [R1+0x159c], R14 ;  /* 0x00159c0e01007387 */ /* 0x000fe80000100800 */
[----:B------:R-:W-:Y:S04]  /*13730*/  STL [R1+0x1598], R15 ;  /* 0x0015980f01007387 */ /* 0x000fe80000100800 */
[----:B-1----:R-:W-:Y:S04]  /*13740*/  STL.64 [R1+0x1998], R18 ;  /* 0x0019981201007387 */ /* 0x002fe80000100a00 */
[----:B------:R0:W-:Y:S04]  /*13750*/  STL.64 [R1+0x1990], R16 ;  /* 0x0019901001007387 */ /* 0x0001e80000100a00 */
[----:B------:R-:W-:Y:S04]  /*13760*/  LDSM.16.MT88.4 R4, [R28+UR4+0x180] ;  /* 0x000180041c04783b */ /* 0x000fe80008004200 */
[----:B0-----:R-:W2:Y:S04]  /*13770*/  LDL.LU.64 R16, [R1+0x2d0] ;  /* 0x0002d00001107983 */ /* 0x001ea80000300a00 */
[----:B------:R-:W2:Y:S04]  /*13780*/  LDL.LU.64 R18, [R1+0x2d8] ;  /* 0x0002d80001127983 */ /* 0x000ea80000300a00 */
[----:B------:R-:W-:Y:S04]  /*13790*/  STL.64 [R1+0x1978], R26 ;  /* 0x0019781a01007387 */ /* 0x000fe80000100a00 */
[----:B------:R0:W-:Y:S02]  /*137a0*/  STL.64 [R1+0x1970], R24 ;  /* 0x0019701801007387 */ /* 0x0001e40000100a00 */
[----:B0-----:R-:W-:-:S02]  /*137b0*/  IMAD.MOV.U32 R24, RZ, RZ, R20 ;  /* 0x000000ffff187224 */ /* 0x001fc400078e0014 */
[----:B------:R-:W0:Y:S04]  /*137c0*/  LDSM.16.MT88.4 R20, [R28+UR4+0x100] ;  /* 0x000100041c14783b */ /* 0x000e280008004200 */
[----:B0-----:R-:W-:Y:S04]  /*137d0*/  STL.64 [R1+0x1948], R22 ;  /* 0x0019481601007387 */ /* 0x001fe80000100a00 */
[----:B------:R0:W-:Y:S04]  /*137e0*/  STL.64 [R1+0x1940], R20 ;  /* 0x0019401401007387 */ /* 0x0001e80000100a00 */
[----:B0-----:R-:W3:Y:S04]  /*137f0*/  LDL.LU.64 R20, [R1+0x2e0] ;  /* 0x0002e00001147983 */ /* 0x001ee80000300a00 */
[----:B------:R-:W3:Y:S04]  /*13800*/  LDL.LU.64 R22, [R1+0x2e8] ;  /* 0x0002e80001167983 */ /* 0x000ee80000300a00 */
[----:B------:R-:W-:Y:S04]  /*13810*/  STL.64 [R1+0x20], R4 ;  /* 0x0000200401007387 */ /* 0x000fe80000100a00 */
[----:B------:R-:W-:Y:S04]  /*13820*/  STL.64 [R1+0x28], R6 ;  /* 0x0000280601007387 */ /* 0x000fe80000100a00 */
[----:B------:R-:W0:Y:S04]  /*13830*/  LDSM.16.MT88.4 R4, [R28+UR4+0x200] ;  /* 0x000200041c04783b */ /* 0x000e280008004200 */
[----:B0-----:R0:W-:Y:S04]  /*13840*/  STL.64 [R1+0x40], R4 ;  /* 0x0000400401007387 */ /* 0x0011e80000100a00 */
[----:B------:R1:W-:Y:S04]  /*13850*/  STL [R1+0x48], R6 ;  /* 0x0000480601007387 */ /* 0x0003e80000100800 */
[----:B0-----:R-:W3:Y:S01]  /*13860*/  LDL.LU.64 R4, [R1+0x19a0] ;  /* 0x0019a00001047983 */ /* 0x001ee20000300a00 */
[----:B------:R-:W-:-:S02]  /*13870*/  IMAD.MOV.U32 R25, RZ, RZ, R3 ;  /* 0x000000ffff197224 */ /* 0x000fc400078e0003 */
[----:B------:R-:W-:Y:S02]  /*13880*/  IMAD.MOV.U32 R26, RZ, RZ, R2 ;  /* 0x000000ffff1a7224 */ /* 0x000fe400078e0002 */
[----:B------:R-:W-:Y:S02]  /*13890*/  IMAD.MOV.U32 R27, RZ, RZ, R0 ;  /* 0x000000ffff1b7224 */ /* 0x000fe400078e0000 */
[----:B-1----:R-:W-:-:S05]  /*138a0*/  IMAD.MOV.U32 R6, RZ, RZ, R7 ;  /* 0x000000ffff067224 */ /* 0x002fca00078e0007 */
[----:B--2---:R-:W-:-:S15]  /*138b0*/  HMMA.16816.F32.BF16 R16, R24, R8, R16 ;  /* 0x000000081810723c */ /* 0x004fde0000041810 */
[----:B------:R-:W-:-:S09]  /*138c0*/  NOP ;  /* 0x0000000000007918 */ /* 0x000fd20000000000 */
[----:B------:R-:W-:Y:S02]  /*138d0*/  IMAD.MOV.U32 R7, RZ, RZ, R16 ;  /* 0x000000ffff077224 */ /* 0x000fe400078e0010 */
[----:B------:R-:W-:Y:S02]  /*138e0*/  IMAD.MOV.U32 R3, RZ, RZ, R17 ;  /* 0x000000ffff037224 */ /* 0x000fe400078e0011 */
[----:B------:R-:W-:Y:S02]  /*138f0*/  IMAD.MOV.U32 R2, RZ, RZ, R18 ;  /* 0x000000ffff027224 */ /* 0x000fe400078e0012 */
[----:B------:R-:W-:Y:S01]  /*13900*/  IMAD.MOV.U32 R0, RZ, RZ, R19 ;  /* 0x000000ffff007224 */ /* 0x000fe200078e0013 */
[----:B---3--:R-:W-:-:S15]  /*13910*/  HMMA.16816.F32.BF16 R20, R24, R4, R20 ;  /* 0x000000041814723c */ /* 0x008fde0000041814 */
[----:B------:R-:W-:-:S08]  /*13920*/  NOP ;  /* 0x0000000000007918 */ /* 0x000fd00000000000 */
[----:B------:R-:W-:Y:S01]  /*13930*/  STL [R1+0x2e0], R20 ;  /* 0x0002e01401007387 */ /* 0x000fe20000100800 */
[----:B------:R-:W-:Y:S02]  /*13940*/  IMAD.MOV.U32 R10, RZ, RZ, R21 ;  /* 0x000000ffff0a7224 */ /* 0x000fe400078e0015 */
[----:B------:R-:W-:Y:S02]  /*13950*/  IMAD.MOV.U32 R11, RZ, RZ, R22 ;  /* 0x000000ffff0b7224 */ /* 0x000fe400078e0016 */
[----:B------:R-:W-:Y:S02]  /*13960*/  IMAD.MOV.U32 R29, RZ, RZ, R23 ;  /* 0x000000ffff1d7224 */ /* 0x000fe400078e0017 */
[----:B------:R-:W0:Y:S04]  /*13970*/  LDSM.16.MT88.4 R20, [R28+UR4+0x280] ;  /* 0x000280041c14783b */ /* 0x000e280008004200 */
[----:B------:R-:W-:Y:S04]  /*13980*/  STL [R1+0x1718], R29 ;  /* 0x0017181d01007387 */ /* 0x000fe80000100800 */
[----:B0-----:R-:W-:Y:S04]  /*13990*/  STL.64 [R1+0x50], R20 ;  /* 0x0000501401007387 */ /* 0x001fe80000100a00 */
[----:B------:R-:W-:Y:S04]  /*139a0*/  STL [R1+0x58], R22 ;  /* 0x0000581601007387 */ /* 0x000fe80000100800 */
[----:B------:R-:W2:Y:S04]  /*139b0*/  LDL.LU.64 R16, [R1+0x340] ;  /* 0x0003400001107983 */ /* 0x000ea80000300a00 */
[----:B------:R-:W2:Y:S04]  /*139c0*/  LDL.LU.64 R18, [R1+0x348] ;  /* 0x0003480001127983 */ /* 0x000ea80000300a00 */
[----:B------:R-:W-:Y:S04]  /*139d0*/  STL.64 [R1+0x1968], R10 ;  /* 0x0019680a01007387 */ /* 0x000fe80000100a00 */
[----:B------:R0:W-:Y:S04]  /*139e0*/  STL.64 [R1+0x1960], R8 ;  /* 0x0019600801007387 */ /* 0x0001e80000100a00 */
[----:B0-----:R-:W3:Y:S04]  /*139f0*/  LDL.LU.64 R8, [R1+0x2b0] ;  /* 0x0002b00001087983 */ /* 0x001ee80000300a00 */
[----:B------:R-:W4:Y:S01]  /*13a00*/  LDL.LU.64 R10, [R1+0x2b8] ;  /* 0x0002b800010a7983 */ /* 0x000f220000300a00 */
[----:B------:R-:W-:-:S03]  /*13a10*/  IMAD.MOV.U32 R29, RZ, RZ, R23 ;  /* 0x000000ffff1d7224 */ /* 0x000fc600078e0017 */
[----:B----4-:R-:W-:Y:S04]  /*13a20*/  STL.64 [R1+0x1988], R10 ;  /* 0x0019880a01007387 */ /* 0x010fe80000100a00 */
[----:B---3--:R0:W-:Y:S04]  /*13a30*/  STL.64 [R1+0x1980], R8 ;  /* 0x0019800801007387 */ /* 0x0081e80000100a00 */
[----:B0-----:R-:W3:Y:S04]  /*13a40*/  LDL.LU.64 R8, [R1+0x2c0] ;  /* 0x0002c00001087983 */ /* 0x001ee80000300a00 */
[----:B------:R-:W3:Y:S04]  /*13a50*/  LDL.LU.64 R10, [R1+0x2c8] ;  /* 0x0002c800010a7983 */ /* 0x000ee80000300a00 */
[----:B------:R-:W4:Y:S04]  /*13a60*/  LDL.LU.64 R20, [R1+0x220] ;  /* 0x0002200001147983 */ /* 0x000f280000300a00 */
[----:B------:R-:W3:Y:S01]  /*13a70*/  LDL.LU.64 R22, [R1+0x228] ;  /* 0x0002280001167983 */ /* 0x000ee20000300a00 */
[C---:B--2---:R-:W-:Y:S03]  /*13a80*/  HMMA.16816.F32.BF16 R16, R24.reuse, R12, R16 ;  /* 0x0000000c1810723c */ /* 0x044fe60000041810 */
[----:B---3--:R-:W-:Y:S04]  /*13a90*/  STL.64 [R1+0x1958], R22 ;  /* 0x0019581601007387 */ /* 0x008fe80000100a00 */
[----:B----4-:R0:W-:Y:S04]  /*13aa0*/  STL.64 [R1+0x1950], R20 ;  /* 0x0019501401007387 */ /* 0x0101e80000100a00 */
[----:B0-----:R-:W2:Y:S04]  /*13ab0*/  LDL.LU.64 R20, [R1+0x2a0] ;  /* 0x0002a00001147983 */ /* 0x001ea80000300a00 */
[----:B------:R-:W2:Y:S04]  /*13ac0*/  LDL.LU.64 R22, [R1+0x2a8] ;  /* 0x0002a80001167983 */ /* 0x000ea80000300a00 */
[----:B------:R-:W-:Y:S04]  /*13ad0*/  STL [R1+0x172c], R0 ;  /* 0x00172c0001007387 */ /* 0x000fe80000100800 */
[----:B------:R-:W-:Y:S04]  /*13ae0*/  STL [R1+0x1728], R7 ;  /* 0x0017280701007387 */ /* 0x000fe80000100800 */
[----:B------:R-:W-:Y:S04]  /*13af0*/  STL [R1+0x1720], R2 ;  /* 0x0017200201007387 */ /* 0x000fe80000100800 */
[----:B------:R-:W-:Y:S04]  /*13b00*/  STL [R1+0x171c], R3 ;  /* 0x00171c0301007387 */ /* 0x000fe80000100800 */
[----:B------:R-:W-:Y:S04]  /*13b10*/  STL.64 [R1+0x340], R16 ;  /* 0x0003401001007387 */ /* 0x000fe80000100a00 */
[----:B------:R0:W-:Y:S04]  /*13b20*/  STL.64 [R1+0x348], R18 ;  /* 0x0003481201007387 */ /* 0x0001e80000100a00 */
[----:B0-----:R-:W3:Y:S04]  /*13b30*/  LDL.LU.64 R18, [R1+0x1998] ;  /* 0x0019980001127983 */ /* 0x001ee80000300a00 */
[----:B------:R-:W4:Y:S02]  /*13b40*/  LDL.LU.64 R16, [R1+0x1990] ;  /* 0x0019900001107983 */ /* 0x000f240000300a00 */
[----:B----4-:R-:W-:Y:S02]  /*13b50*/  HMMA.16816.F32.BF16 R24, R24, R16, R8 ;  /* 0x000000101818723c */ /* 0x010fe40000041808 */
[----:B------:R-:W4:Y:S04]  /*13b60*/  LDL.LU.64 R10, [R1+0x1988] ;  /* 0x00198800010a7983 */ /* 0x000f280000300a00 */
[----:B------:R-:W4:-:S15]  /*13b70*/  LDL.LU.64 R8, [R1+0x1980] ;  /* 0x0019800001087983 */ /* 0x000f1e0000300a00 */
[----:B------:R-:W-:-:S02]  /*13b80*/  NOP ;  /* 0x0000000000007918 */ /* 0x000fc40000000000 */
[----:B------:R-:W-:Y:S04]  /*13b90*/  STL.64 [R1+0x2c0], R24 ;  /* 0x0002c01801007387 */ /* 0x000fe80000100a00 */
[----:B------:R0:W-:Y:S04]  /*13ba0*/  STL.64 [R1+0x2c8], R26 ;  /* 0x0002c81a01007387 */ /* 0x0001e80000100a00 */
[----:B0-----:R-:W4:Y:S04]  /*13bb0*/  LDL.LU.64 R26, [R1+0x1978] ;  /* 0x00197800011a7983 */ /* 0x001f280000300a00 */
[----:B------:R-:W4:Y:S02]  /*13bc0*/  LDL.LU.64 R24, [R1+0x1970] ;  /* 0x0019700001187983 */ /* 0x000f240000300a00 */
[----:B----4-:R-:W-:-:S15]  /*13bd0*/  HMMA.16816.F32.BF16 R8, R24, R4, R8 ;  /* 0x000000041808723c */ /* 0x010fde0000041808 */
[----:B------:R-:W-:-:S08]  /*13be0*/  NOP ;  /* 0x0000000000007918 */ /* 0x000fd00000000000 */
[----:B------:R-:W-:Y:S04]  /*13bf0*/  STL.64 [R1+0x2b0], R8 ;  /* 0x0002b00801007387 */ /* 0x000fe80000100a00 */
[----:B------:R0:W-:Y:S04]  /*13c00*/  STL.64 [R1+0x2b8], R10 ;  /* 0x0002b80a01007387 */ /* 0x0001e80000100a00 */
[----:B0-----:R-:W4:Y:S04]  /*13c10*/  LDL.LU.64 R10, [R1+0x1968] ;  /* 0x00196800010a7983 */ /* 0x001f280000300a00 */
[----:B------:R-:W2:Y:S02]  /*13c20*/  LDL.LU.64 R8, [R1+0x1960] ;  /* 0x0019600001087983 */ /* 0x000ea40000300a00 */
[----:B--2---:R-:W-:-:S15]  /*13c30*/  HMMA.16816.F32.BF16 R20, R24, R8, R20 ;  /* 0x000000081814723c */ /* 0x004fde0000041814 */
[----:B------:R-:W-:-:S08]  /*13c40*/  NOP ;  /* 0x0000000000007918 */ /* 0x000fd00000000000 */
[----:B------:R-:W-:Y:S04]  /*13c50*/  STL.64 [R1+0x2a0], R20 ;  /* 0x0002a01401007387 */ /* 0x000fe80000100a00 */
[----:B------:R0:W-:Y:S04]  /*13c60*/  STL.64 [R1+0x2a8], R22 ;  /* 0x0002a81601007387 */ /* 0x0001e80000100a00 */
[----:B0-----:R-:W2:Y:S04]  /*13c70*/  LDL.LU.64 R22, [R1+0x1958] ;  /* 0x0019580001167983 */ /* 0x001ea80000300a00 */
[----:B------:R-:W2:Y:S04]  /*13c80*/  LDL.LU.64 R20, [R1+0x1950] ;  /* 0x0019500001147983 */ /* 0x000ea80000300a00 */
[----:B----4-:R-:W-:Y:S04]  /*13c90*/  STL.64 [R1+0x1938], R10 ;  /* 0x0019380a01007387 */ /* 0x010fe80000100a00 */
[----:B------:R0:W-:Y:S04]  /*13ca0*/  STL.64 [R1+0x1930], R8 ;  /* 0x0019300801007387 */ /* 0x0001e80000100a00 */
[----:B0-----:R-:W4:Y:S04]  /*13cb0*/  LDL.LU.64 R8, [R1+0x290] ;  /* 0x0002900001087983 */ /* 0x001f280000300a00 */
[----:B------:R-:W4:Y:S02]  /*13cc0*/  LDL.LU.64 R10, [R1+0x298] ;  /* 0x00029800010a7983 */ /* 0x000f240000300a00 */
[C---:B----4-:R-:W-:Y:S06]  /*13cd0*/  HMMA.16816.F32.BF16 R8, R24.reuse, R12, R8 ;  /* 0x0000000c1808723c */ /* 0x050fec0000041808 */
[----:B--2---:R-:W-:-:S15]  /*13ce0*/  HMMA.16816.F32.BF16 R24, R24, R16, R20 ;  /* 0x000000101818723c */ /* 0x004fde0000041814 */
[----:B------:R-:W-:-:S03]  /*13cf0*/  NOP ;  /* 0x0000000000007918 */ /* 0x000fc60000000000 */
[----:B------:R-:W-:Y:S02]  /*13d00*/  IMAD.MOV.U32 R15, RZ, RZ, R11 ;  /* 0x000000ffff0f7224 */ /* 0x000fe400078e000b */
[----:B------:R-:W-:Y:S01]  /*13d10*/  IMAD.MOV.U32 R14, RZ, RZ, R10 ;  /* 0x000000ffff0e7224 */ /* 0x000fe200078e000a */
[----:B------:R0:W-:Y:S04]  /*13d20*/  STL.64 [R1+0x290], R8 ;  /* 0x0002900801007387 */ /* 0x0001e80000100a00 */
[----:B0-----:R-:W2:Y:S04]  /*13d30*/  LDL.LU.64 R8, [R1+0x210] ;  /* 0x0002100001087983 */ /* 0x001ea80000300a00 */
[----:B------:R-:W2:Y:S04]  /*13d40*/  LDL.LU.64 R10, [R1+0x218] ;  /* 0x00021800010a7983 */ /* 0x000ea80000300a00 */
[----:B------:R-:W-:Y:S04]  /*13d50*/  STL [R1+0x15a4], R15 ;  /* 0x0015a40f01007387 */ /* 0x000fe80000100800 */
[----:B------:R-:W-:Y:S04]  /*13d60*/  STL [R1+0x15a0], R14 ;  /* 0x0015a00e01007387 */ /* 0x000fe80000100800 */
[----:B------:R-:W2:Y:S04]  /*13d70*/  LDL.LU.64 R22, [R1+0x1948] ;  /* 0x0019480001167983 */ /* 0x000ea80000300a00 */
[----:B------:R-:W2:Y:S04]  /*13d80*/  LDL.LU.64 R20, [R1+0x1940] ;  /* 0x0019400001147983 */ /* 0x000ea80000300a00 */
[----:B---3--:R-:W-:Y:S04]  /*13d90*/  STL.64 [R1+0x1928], R18 ;  /* 0x0019281201007387 */ /* 0x008fe80000100a00 */
[----:B------:R0:W-:Y:S04]  /*13da0*/  STL.64 [R1+0x1920], R16 ;  /* 0x0019201001007387 */ /* 0x0001e80000100a00 */
[----:B------:R1:W-:Y:S04]  /*13db0*/  STL.64 [R1+0x220], R24 ;  /* 0x0002201801007387 */ /* 0x0003e80000100a00 */
[----:B------:R3:W-:Y:S04]  /*13dc0*/  STL.64 [R1+0x228], R26 ;  /* 0x0002281a01007387 */ /* 0x0007e80000100a00 */
[----:B0-----:R-:W4:Y:S04]  /*13dd0*/  LDL.LU.64 R16, [R1+0x200] ;  /* 0x0002000001107983 */ /* 0x001f280000300a00 */
[----:B------:R-:W4:Y:S04]  /*13de0*/  LDL.LU.64 R18, [R1+0x208] ;  /* 0x0002080001127983 */ /* 0x000f280000300a00 */
[----:B-1----:R-:W4:Y:S04]  /*13df0*/  LDL.LU R24, [R1+0x20] ;  /* 0x0000200001187983 */ /* 0x002f280000300800 */
[----:B------:R-:W4:Y:S04]  /*13e00*/  LDL.LU R25, [R1+0x24] ;  /* 0x0000240001197983 */ /* 0x000f280000300800 */
[----:B---3--:R-:W3:Y:S04]  /*13e10*/  LDL.LU R26, [R1+0x28] ;  /* 0x00002800011a7983 */ /* 0x008ee80000300800 */
[----:B------:R-:W3:Y:S01]  /*13e20*/  LDL.LU R27, [R1+0x2c] ;  /* 0x00002c00011b7983 */ /* 0x000ee20000300800 */
[----:B--2---:R-:W-:Y:S03]  /*13e30*/  HMMA.16816.F32.BF16 R8, R20, R4, R8 ;  /* 0x000000041408723c */ /* 0x004fe60000041808 */
[----:B---3--:R-:W-:Y:S04]  /*13e40*/  STL.64 [R1+0x1918], R26 ;  /* 0x0019181a01007387 */ /* 0x008fe80000100a00 */
[----:B----4-:R0:W-:-:S15]  /*13e50*/  STL.64 [R1+0x1910], R24 ;  /* 0x0019101801007387 */ /* 0x0101de0000100a00 */
[----:B------:R-:W-:-:S02]  /*13e60*/  NOP ;  /* 0x0000000000007918 */ /* 0x000fc40000000000 */
[----:B------:R-:W-:Y:S02]  /*13e70*/  IMAD.MOV.U32 R15, RZ, RZ, R10 ;  /* 0x000000ffff0f7224 */ /* 0x000fe400078e000a */
[----:B------:R-:W-:Y:S01]  /*13e80*/  IMAD.MOV.U32 R14, RZ, RZ, R11 ;  /* 0x000000ffff0e7224 */ /* 0x000fe200078e000b */
[----:B0-----:R-:W2:Y:S04]  /*13e90*/  LDL.LU.64 R24, [R1+0x170] ;  /* 0x0001700001187983 */ /* 0x001ea80000300a00 */
[----:B------:R-:W2:Y:S04]  /*13ea0*/  LDL.LU.64 R26, [R1+0x178] ;  /* 0x00017800011a7983 */ /* 0x000ea80000300a00 */
[----:B------:R0:W-:Y:S04]  /*13eb0*/  STL.64 [R1+0x210], R8 ;  /* 0x0002100801007387 */ /* 0x0001e80000100a00 */
[----:B------:R-:W3:Y:S04]  /*13ec0*/  LDL.LU.64 R10, [R1+0x1938] ;  /* 0x00193800010a7983 */ /* 0x000ee80000300a00 */
[----:B0-----:R-:W4:Y:S04]  /*13ed0*/  LDL.LU.64 R8, [R1+0x1930] ;  /* 0x0019300001087983 */ /* 0x001f280000300a00 */
[----:B------:R-:W-:Y:S04]  /*13ee0*/  STL [R1+0x15ac], R14 ;  /* 0x0015ac0e01007387 */ /* 0x000fe80000100800 */
[----:B------:R-:W-:Y:S01]  /*13ef0*/  STL [R1+0x15a8], R15 ;  /* 0x0015a80f01007387 */ /* 0x000fe20000100800 */
[----:B----4-:R-:W-:-:S15]  /*13f00*/  HMMA.16816.F32.BF16 R16, R20, R8, R16 ;  /* 0x000000081410723c */ /* 0x010fde0000041810 */
[----:B------:R-:W-:-:S08]  /*13f10*/  NOP ;  /* 0x0000000000007918 */ /* 0x000fd00000000000 */
[----:B------:R-:W-:Y:S04]  /*13f20*/  STL.64 [R1+0x200], R16 ;  /* 0x0002001001007387 */ /* 0x000fe80000100a00 */
[----:B------:R0:W-:Y:S04]  /*13f30*/  STL.64 [R1+0x208], R18 ;  /* 0x0002081201007387 */ /* 0x0001e80000100a00 */
[----:B0-----:R-:W4:Y:S04]  /*13f40*/  LDL.LU.64 R18, [R1+0x1928] ;  /* 0x0019280001127983 */ /* 0x001f280000300a00 */
[----:B------:R-:W2:Y:S04]  /*13f50*/  LDL.LU.64 R16, [R1+0x1920] ;  /* 0x0019200001107983 */ /* 0x000ea80000300a00 */
[----:B---3--:R-:W-:Y:S04]  /*13f60*/  STL.64 [R1+0x1908], R10 ;  /* 0x0019080a01007387 */ /* 0x008fe80000100a00 */
[----:B------:R0:W-:Y:S04]  /*13f70*/  STL.64 [R1+0x1900], R8 ;  /* 0x0019000801007387 */ /* 0x0001e80000100a00 */
[----:B0-----:R-:W3:Y:S04]  /*13f80*/  LDL.LU.64 R8, [R1+0x1f0] ;  /* 0x0001f00001087983 */ /* 0x001ee80000300a00 */
[----:B------:R-:W3:Y:S02]  /*13f90*/  LDL.LU.64 R10, [R1+0x1f8] ;  /* 0x0001f800010a7983 */ /* 0x000ee40000300a00 */
[----:B---3--:R-:W-:-:S15]  /*13fa0*/  HMMA.16816.F32.BF16 R8, R20, R12, R8 ;  /* 0x0000000c1408723c */ /* 0x008fde0000041808 */
[----:B------:R-:W-:-:S08]  /*13fb0*/  NOP ;  /* 0x0000000000007918 */ /* 0x000fd00000000000 */
[----:B------:R-:W-:Y:S01]  /*13fc0*/  STL.64 [R1+0x1f0], R8 ;  /* 0x0001f00801007387 */ /* 0x000fe20000100a00 */
[----:B------:R-:W-:Y:S02]  /*13fd0*/  IMAD.MOV.U32 R14, RZ, RZ, R10 ;  /* 0x000000ffff0e7224 */ /* 0x000fe400078e000a */
[----:B------:R-:W-:Y:S02]  /*13fe0*/  IMAD.MOV.U32 R15, RZ, RZ, R11 ;  /* 0x000000ffff0f7224 */ /* 0x000fe400078e000b */
[----:B------:R-:W0:Y:S04]  /*13ff0*/  LDSM.16.MT88.4 R8, [R28+UR4+0x300] ;  /* 0x000300041c08783b */ /* 0x000e280008004200 */
[----:B------:R-:W-:Y:S04]  /*14000*/  STL [R1+0x15b4], R14 ;  /* 0x0015b40e01007387 */ /* 0x000fe80000100800 */
[----:B------:R-:W-:Y:S04]  /*14010*/  STL [R1+0x15b0], R15 ;  /* 0x0015b00f01007387 */ /* 0x000fe80000100800 */
[----:B0-----:R-:W-:Y:S04]  /*14020*/  STL.64 [R1+0x30], R8 ;  /* 0x0000300801007387 */ /* 0x001fe80000100a00 */
[----:B------:R2:W-:Y:S02]  /*14030*/  STL.64 [R1+0x38], R10 ;  /* 0x0000380a01007387 */ /* 0x0005e40000100a00 */
[----:B--2---:R-:W-:Y:S02]  /*14040*/  HMMA.16816.F32.BF16 R8, R20, R16, R24 ;  /* 0x000000101408723c */ /* 0x004fe40000041818 */
[----:B------:R-:W0:-:S15]  /*14050*/  LDSM.16.MT88.4 R24, [R28+UR4+0x380] ;  /* 0x000380041c18783b */ /* 0x000e1e0008004200 */
[----:B------:R-:W-:-:S06]  /*14060*/  NOP ;  /* 0x0000000000007918 */ /* 0x000fcc0000000000 */
[----:B------:R1:W-:Y:S01]  /*14070*/  STL [R1+0x170], R8 ;  /* 0x0001700801007387 */ /* 0x0003e20000100800 */
[----:B------:R-:W-:-:S03]  /*14080*/  IMAD.MOV.U32 R14, RZ, RZ, R9 ;  /* 0x000000ffff0e7224 */ /* 0x000fc600078e0009 */
[----:B------:R2:W-:Y:S01]  /*14090*/  STL [R1+0x17c], R11 ;  /* 0x00017c0b01007387 */ /* 0x0005e20000100800 */
[----:B------:R-:W-:-:S03]  /*140a0*/  IMAD.MOV.U32 R15, RZ, RZ, R10 ;  /* 0x000000ffff0f7224 */ /* 0x000fc600078e000a */
[----:B-1----:R-:W3:Y:S04]  /*140b0*/  LDL.LU.64 R8, [R1+0x4c0] ;  /* 0x0004c00001087983 */ /* 0x002ee80000300a00 */
[----:B--2---:R-:W3:Y:S04]  /*140c0*/  LDL.LU.64 R10, [R1+0x4c8] ;  /* 0x0004c800010a7983 */ /* 0x004ee80000300a00 */
[----:B----4-:R-:W-:Y:S04]  /*140d0*/  STL.64 [R1+0x18e8], R18 ;  /* 0x0018e81201007387 */ /* 0x010fe80000100a00 */
[----:B------:R1:W-:Y:S04]  /*140e0*/  STL.64 [R1+0x18e0], R16 ;  /* 0x0018e01001007387 */ /* 0x0003e80000100a00 */
[----:B-1----:R-:W2:Y:S04]  /*140f0*/  LDL.LU.64 R16, [R1+0x1d0] ;  /* 0x0001d00001107983 */ /* 0x002ea80000300a00 */
[----:B------:R-:W4:Y:S01]  /*14100*/  LDL.LU.64 R18, [R1+0x1d8] ;  /* 0x0001d80001127983 */ /* 0x000f220000300a00 */
[----:B0-----:R-:W-:-:S02]  /*14110*/  IMAD.MOV.U32 R7, RZ, RZ, R26 ;  /* 0x000000ffff077224 */ /* 0x001fc400078e001a */
[----:B------:R-:W-:Y:S01]  /*14120*/  IMAD.MOV.U32 R0, RZ, RZ, R27 ;  /* 0x000000ffff007224 */ /* 0x000fe200078e001b */
[----:B----4-:R-:W-:Y:S04]  /*14130*/  STL.64 [R1+0x18f8], R18 ;  /* 0x0018f81201007387 */ /* 0x010fe80000100a00 */
[----:B--2---:R0:W-:Y:S04]  /*14140*/  STL.64 [R1+0x18f0], R16 ;  /* 0x0018f01001007387 */ /* 0x0041e80000100a00 */
[----:B0-----:R-:W2:Y:S04]  /*14150*/  LDL.LU.64 R16, [R1+0x1e0] ;  /* 0x0001e00001107983 */ /* 0x001ea80000300a00 */
[----:B------:R-:W2:Y:S04]  /*14160*/  LDL.LU.64 R18, [R1+0x1e8] ;  /* 0x0001e80001127983 */ /* 0x000ea80000300a00 */
[----:B------:R-:W4:Y:S04]  /*14170*/  LDL.LU.64 R20, [R1+0x160] ;  /* 0x0001600001147983 */ /* 0x000f280000300a00 */
[----:B------:R-:W4:Y:S04]  /*14180*/  LDL.LU.64 R22, [R1+0x168] ;  /* 0x0001680001167983 */ /* 0x000f280000300a00 */
[----:B------:R-:W-:Y:S04]  /*14190*/  STL [R1+0x15bc], R14 ;  /* 0x0015bc0e01007387 */ /* 0x000fe80000100800 */
[----:B------:R-:W-:Y:S04]  /*141a0*/  STL [R1+0x15b8], R15 ;  /* 0x0015b80f01007387 */ /* 0x000fe80000100800 */
[----:B------:R0:W-:Y:S04]  /*141b0*/  STL.64 [R1+0x10], R24 ;  /* 0x0000101801007387 */ /* 0x0001e80000100a00 */
[----:B------:R-:W3:Y:S04]  /*141c0*/  LDL.LU.64 R26, [R1+0x1918] ;  /* 0x00191800011a7983 */ /* 0x000ee80000300a00 */
[----:B0-----:R-:W3:Y:S04]  /*141d0*/  LDL.LU.64 R24, [R1+0x1910] ;  /* 0x0019100001187983 */ /* 0x001ee80000300a00 */
[----:B------:R-:W-:Y:S04]  /*141e0*/  STL [R1+0x187c], R0 ;  /* 0x00187c0001007387 */ /* 0x000fe80000100800 */
[----:B------:R-:W-:Y:S01]  /*141f0*/  STL [R1+0x1878], R7 ;  /* 0x0018780701007387 */ /* 0x000fe20000100800 */
[----:B---3--:R-:W-:-:S15]  /*14200*/  HMMA.16816.F32.BF16 R8, R24, R4, R8 ;  /* 0x000000041808723c */ /* 0x008fde0000041808 */
[----:B------:R-:W-:-:S08]  /*14210*/  NOP ;  /* 0x0000000000007918 */ /* 0x000fd00000000000 */
[----:B------:R0:W-:Y:S01]  /*14220*/  STL.64 [R1+0x88], R10 ;  /* 0x0000880a01007387 */ /* 0x0001e20000100a00 */
[----:B------:R-:W-:Y:S02]  /*14230*/  IMAD.MOV.U32 R14, RZ, RZ, R8 ;  /* 0x000000ffff0e7224 */ /* 0x000fe400078e0008 */
[----:B------:R-:W-:Y:S01]  /*14240*/  IMAD.MOV.U32 R15, RZ, RZ, R9 ;  /* 0x000000ffff0f7224 */ /* 0x000fe200078e0009 */
[----:B0-----:R-:W3:Y:S04]  /*14250*/  LDL.LU.64 R10, [R1+0x1908] ;  /* 0x00190800010a7983 */ /* 0x001ee80000300a00 */
[----:B------:R-:W2:Y:S04]  /*14260*/  LDL.LU.64 R8, [R1+0x1900] ;  /* 0x0019000001087983 */ /* 0x000ea80000300a00 */
[----:B------:R-:W-:Y:S04]  /*14270*/  STL [R1+0x15c4], R14 ;  /* 0x0015c40e01007387 */ /* 0x000fe80000100800 */
[----:B------:R-:W-:Y:S01]  /*14280*/  STL [R1+0x15c0], R15 ;  /* 0x0015c00f01007387 */ /* 0x000fe20000100800 */
[----:B--2---:R-:W-:-:S15]  /*14290*/  HMMA.16816.F32.BF16 R16, R24, R8, R16 ;  /* 0x000000081810723c */ /* 0x004fde0000041810 */
[----:B------:R-:W-:-:S08]  /*142a0*/  NOP ;  /* 0x0000000000007918 */ /* 0x000fd00000000000 */
[----:B------:R-:W-:Y:S04]  /*142b0*/  STL.64 [R1+0x1e0], R16 ;  /* 0x0001e01001007387 */ /* 0x000fe80000100a00 */
[----:B------:R0:W-:Y:S04]  /*142c0*/  STL.64 [R1+0x1e8], R18 ;  /* 0x0001e81201007387 */ /* 0x0001e80000100a00 */
[----:B0-----:R-:W2:Y:S04]  /*142d0*/  LDL.LU.64 R18, [R1+0x18f8] ;  /* 0x0018f80001127983 */ /* 0x001ea80000300a00 */
[----:B------:R-:W2:Y:S02]  /*142e0*/  LDL.LU.64 R16, [R1+0x18f0] ;  /* 0x0018f00001107983 */ /* 0x000ea40000300a00 */
[----:B--2---:R-:W-:-:S15]  /*142f0*/  HMMA.16816.F32.BF16 R16, R24, R12, R16 ;  /* 0x0000000c1810723c */ /* 0x004fde0000041810 */
[----:B------:R-:W-:-:S08]  /*14300*/  NOP ;  /* 0x0000000000007918 */ /* 0x000fd00000000000 */
[----:B------:R-:W-:Y:S04]  /*14310*/  STL.64 [R1+0x1d0], R16 ;  /* 0x0001d01001007387 */ /* 0x000fe80000100a00 */
[----:B------:R0:W-:Y:S04]  /*14320*/  STL.64 [R1+0x1d8], R18 ;  /* 0x0001d81201007387 */ /* 0x0001e80000100a00 */
[----:B0-----:R-:W2:Y:S04]  /*14330*/  LDL.LU.64 R18, [R1+0x18e8] ;  /* 0x0018e80001127983 */ /* 0x001ea80000300a00 */
[----:B------:R-:W4:Y:S01]  /*14340*/  LDL.LU.64 R16, [R1+0x18e0] ;  /* 0x0018e00001107983 */ /* 0x000f220000300a00 */
[----:B------:R-:W-:Y:S01]  /*14350*/  LOP3.LUT R2, R28, 0x40, RZ, 0x3c, !PT ;  /* 0x000000401c027812 */ /* 0x000fe200078e3cff */
[----:B----4-:R-:W-:Y:S02]  /*14360*/  HMMA.16816.F32.BF16 R20, R24, R16, R20 ;  /* 0x000000101814723c */ /* 0x010fe40000041814 */
[----:B--2---:R-:W-:Y:S04]  /*14370*/  STL.64 [R1+0x18c8], R18 ;  /* 0x0018c81201007387 */ /* 0x004fe80000100a00 */
[----:B------:R-:W-:-:S15]  /*14380*/  STL.64 [R1+0x18c0], R16 ;  /* 0x0018c01001007387 */ /* 0x000fde0000100a00 */
[----:B------:R-:W-:-:S02]  /*14390*/  NOP ;  /* 0x0000000000007918 */ /* 0x000fc40000000000 */
[----:B------:R-:W-:Y:S04]  /*143a0*/  STL.64 [R1+0x160], R20 ;  /* 0x0001601401007387 */ /* 0x000fe80000100a00 */
[----:B------:R-:W-:Y:S04]  /*143b0*/  STL.64 [R1+0x168], R22 ;  /* 0x0001681601007387 */ /* 0x000fe80000100a00 */
[----:B------:R-:W0:Y:S04]  /*143c0*/  LDSM.16.MT88.4 R20, [R2+UR4] ;  /* 0x000000040214783b */ /* 0x000e280008004200 */
[----:B------:R-:W2:Y:S04]  /*143d0*/  LDL.LU.64 R24, [R1+0x4b0] ;  /* 0x0004b00001187983 */ /* 0x000ea80000300a00 */
[----:B------:R-:W2:Y:S01]  /*143e0*/  LDL.LU.64 R26, [R1+0x4b8] ;  /* 0x0004b800011a7983 */ /* 0x000ea20000300a00 */
[----:B0-----:R-:W-:-:S02]  /*143f0*/  IMAD.MOV.U32 R15, RZ, RZ, R22 ;  /* 0x000000ffff0f7224 */ /* 0x001fc400078e0016 */
[----:B------:R-:W-:-:S05]  /*14400*/  IMAD.MOV.U32 R14, RZ, RZ, R23 ;  /* 0x000000ffff0e7224 */ /* 0x000fca00078e0017 */
[----:B------:R-:W-:Y:S04]  /*14410*/  STL.64 [R1+0x18d8], R14 ;  /* 0x0018d80e01007387 */ /* 0x000fe80000100a00 */
[----:B------:R0:W-:Y:S01]  /*14420*/  STL.64 [R1+0x18d0], R12 ;  /* 0x0018d00c01007387 */ /* 0x0001e20000100a00 */
[----:B------:R-:W-:Y:S02]  /*14430*/  IMAD.MOV.U32 R0, RZ, RZ, R20 ;  /* 0x000000ffff007224 */ /* 0x000fe400078e0014 */
[----:B------:R-:W-:Y:S01]  /*14440*/  IMAD.MOV.U32 R7, RZ, RZ, R21 ;  /* 0x000000ffff077224 */ /* 0x000fe200078e0015 */
[----:B0-----:R-:W4:Y:S04]  /*14450*/  LDL.LU.64 R12, [R1+0x1b0] ;  /* 0x0001b000010c7983 */ /* 0x001f280000300a00 */
[----:B------:R-:W4:Y:S04]  /*14460*/  LDL.LU.64 R14, [R1+0x1b8] ;  /* 0x0001b800010e7983 */ /* 0x000f280000300a00 */
[----:B------:R-:W3:Y:S04]  /*14470*/  LDL.LU.64 R16, [R1+0x240] ;  /* 0x0002400001107983 */ /* 0x000ee80000300a00 */
[----:B------:R-:W3:Y:S04]  /*14480*/  LDL.LU.64 R18, [R1+0x248] ;  /* 0x0002480001127983 */ /* 0x000ee80000300a00 */
[----:B------:R-:W2:Y:S04]  /*14490*/  LDL.LU.64 R20, [R1+0x350] ;  /* 0x0003500001147983 */ /* 0x000ea80000300a00 */
[----:B------:R-:W4:Y:S04]  /*144a0*/  LDL.LU.64 R22, [R1+0x358] ;  /* 0x0003580001167983 */ /* 0x000f280000300a00 */
[----:B----4-:R-:W-:Y:S04]  /*144b0*/  STL.64 [R1+0x1898], R22 ;  /* 0x0018981601007387 */ /* 0x010fe80000100a00 */
[----:B--2---:R0:W-:Y:S04]  /*144c0*/  STL.64 [R1+0x1890], R20 ;  /* 0x0018901401007387 */ /* 0x0041e80000100a00 */
[----:B0-----:R-:W2:Y:S04]  /*144d0*/  LDL.LU.64 R20, [R1+0x2f0] ;  /* 0x0002f00001147983 */ /* 0x001ea80000300a00 */
[----:B------:R-:W4:Y:S04]  /*144e0*/  LDL.LU.64 R22, [R1+0x2f8] ;  /* 0x0002f80001167983 */ /* 0x000f280000300a00 */
[----:B----4-:R-:W-:Y:S04]  /*144f0*/  STL.64 [R1+0x18a8], R22 ;  /* 0x0018a81601007387 */ /* 0x010fe80000100a00 */
[----:B--2---:R0:W-:Y:S04]  /*14500*/  STL.64 [R1+0x18a0], R20 ;  /* 0x0018a01401007387 */ /* 0x0041e80000100a00 */
[----:B0-----:R-:W2:Y:S04]  /*14510*/  LDL.LU R20, [R1+0x40] ;  /* 0x0000400001147983 */ /* 0x001ea80000300800 */
[----:B------:R-:W2:Y:S04]  /*14520*/  LDL.LU R21, [R1+0x44] ;  /* 0x0000440001157983 */ /* 0x000ea80000300800 */
[----:B------:R-:W2:Y:S01]  /*14530*/  LDL.LU R22, [R1+0x48] ;  /* 0x0000480001167983 */ /* 0x000ea20000300800 */
[----:B------:R-:W-:-:S03]  /*14540*/  IMAD.MOV.U32 R23, RZ, RZ, R6 ;  /* 0x000000ffff177224 */ /* 0x000fc600078e0006 */
[----:B------:R-:W-:Y:S04]  /*14550*/  STL [R1+0x18b8], R7 ;  /* 0x0018b80701007387 */ /* 0x000fe80000100800 */
[----:B------:R0:W-:Y:S01]  /*14560*/  STL.64 [R1+0x18b0], R4 ;  /* 0x0018b00401007387 */ /* 0x0001e20000100a00 */
[----:B--2---:R-:W-:-:S15]  /*14570*/  HMMA.16816.F32.BF16 R24, R20, R4, R24 ;  /* 0x000000041418723c */ /* 0x004fde0000041818 */
[----:B------:R-:W-:-:S08]  /*14580*/  NOP ;  /* 0x0000000000007918 */ /* 0x000fd00000000000 */
[----:B------:R-:W-:Y:S04]  /*14590*/  STL.64 [R1+0x60], R24 ;  /* 0x0000601801007387 */ /* 0x000fe80000100a00 */
[----:B------:R-:W-:Y:S04]  /*145a0*/  STL.64 [R1+0x68], R26 ;  /* 0x0000681a01007387 */ /* 0x000fe80000100a00 */
[----:B------:R-:W1:Y:S01]  /*145b0*/  LDSM.16.MT88.4 R24, [R2+UR4+0x80] ;  /* 0x000080040218783b */ /* 0x000e620008004200 */
[C---:B------:R-:W-:Y:S03]  /*145c0*/  HMMA.16816.F32.BF16 R12, R20.reuse, R8, R12 ;  /* 0x00000008140c723c */ /* 0x040fe6000004180c */
[----:B0-----:R-:W2:Y:S04]  /*145d0*/  LDL.LU.64 R4, [R1+0x230] ;  /* 0x0002300001047983 */ /* 0x001ea80000300a00 */
[----:B------:R-:W2:Y:S04]  /*145e0*/  LDL.LU.64 R6, [R1+0x238] ;  /* 0x0002380001067983 */ /* 0x000ea80000300a00 */
[----:B-1----:R-:W-:Y:S04]  /*145f0*/  STL.64 [R1+0x17b0], R26 ;  /* 0x0017b01a01007387 */ /* 0x002fe80000100a00 */
[----:B------:R0:W-:Y:S04]  /*14600*/  STL.64 [R1+0x17a8], R24 ;  /* 0x0017a81801007387 */ /* 0x0001e80000100a00 */
[----:B0-----:R-:W4:Y:S04]  /*14610*/  LDL.LU R24, [R1+0x50] ;  /* 0x0000500001187983 */ /* 0x001f280000300800 */
[----:B------:R-:W4:Y:S04]  /*14620*/  LDL.LU R25, [R1+0x54] ;  /* 0x0000540001197983 */ /* 0x000f280000300800 */
[----:B------:R-:W4:Y:S04]  /*14630*/  LDL.LU R26, [R1+0x58] ;  /* 0x00005800011a7983 */ /* 0x000f280000300800 */
[----:B------:R-:W-:Y:S04]  /*14640*/  STL.64 [R1+0x1b0], R12 ;  /* 0x0001b00c01007387 */ /* 0x000fe80000100a00 */
[----:B------:R0:W-:Y:S04]  /*14650*/  STL.64 [R1+0x1b8], R14 ;  /* 0x0001b80e01007387 */ /* 0x0001e80000100a00 */
[----:B0-----:R-:W4:Y:S04]  /*14660*/  LDL.LU.64 R14, [R1+0x18d8] ;  /* 0x0018d800010e7983 */ /* 0x001f280000300a00 */
[----:B------:R-:W3:Y:S02]  /*14670*/  LDL.LU.64 R12, [R1+0x18d0] ;  /* 0x0018d000010c7983 */ /* 0x000ee40000300a00 */
[----:B---3--:R-:W-:-:S15]  /*14680*/  HMMA.16816.F32.BF16 R16, R20, R12, R16 ;  /* 0x0000000c1410723c */ /* 0x008fde0000041810 */
[----:B------:R-:W-:-:S08]  /*14690*/  NOP ;  /* 0x0000000000007918 */ /* 0x000fd00000000000 */
[----:B------:R-:W-:Y:S04]  /*146a0*/  STL.64 [R1+0x240], R16 ;  /* 0x0002401001007387 */ /* 0x000fe80000100a00 */
[----:B------:R0:W-:Y:S04]  /*146b0*/  STL.64 [R1+0x248], R18 ;  /* 0x0002481201007387 */ /* 0x0001e80000100a00 */
[----:B0-----:R-:W3:Y:S04]  /*146c0*/  LDL.LU.64 R18, [R1+0x18c8] ;  /* 0x0018c80001127983 */ /* 0x001ee80000300a00 */
[----:B------:R-:W2:Y:S02]  /*146d0*/  LDL.LU.64 R16, [R1+0x18c0] ;  /* 0x0018c00001107983 */ /* 0x000ea40000300a00 */
[----:B--2---:R-:W-:Y:S02]  /*146e0*/  HMMA.16816.F32.BF16 R20, R20, R16, R4 ;  /* 0x000000101414723c */ /* 0x004fe40000041804 */
[----:B------:R-:W2:Y:S04]  /*146f0*/  LDL.LU R7, [R1+0x18b8] ;  /* 0x0018b80001077983 */ /* 0x000ea80000300800 */
[----:B------:R-:W4:-:S15]  /*14700*/  LDL.LU.64 R4, [R1+0x18b0] ;  /* 0x0018b00001047983 */ /* 0x000f1e0000300a00 */
[----:B------:R-:W-:-:S02]  /*14710*/  NOP ;  /* 0x0000000000007918 */ /* 0x000fc40000000000 */
[----:B------:R-:W-:Y:S04]  /*14720*/  STL.64 [R1+0x230], R20 ;  /* 0x0002301401007387 */ /* 0x000fe80000100a00 */
[----:B------:R0:W-:Y:S04]  /*14730*/  STL.64 [R1+0x238], R22 ;  /* 0x0002381601007387 */ /* 0x0001e80000100a00 */
[----:B0-----:R-:W4:Y:S04]  /*14740*/  LDL.LU.64 R22, [R1+0x18a8] ;  /* 0x0018a80001167983 */ /* 0x001f280000300a00 */
[----:B------:R-:W4:Y:S01]  /*14750*/  LDL.LU.64 R20, [R1+0x18a0] ;  /* 0x0018a00001147983 */ /* 0x000f220000300a00 */
[----:B------:R-:W-:-:S03]  /*14760*/  IMAD.MOV.U32 R27, RZ, RZ, R29 ;  /* 0x000000ffff1b7224 */ /* 0x000fc600078e001d */
[----:B---3--:R-:W-:Y:S04]  /*14770*/  STL.64 [R1+0x1888], R18 ;  /* 0x0018881201007387 */ /* 0x008fe80000100a00 */
[----:B------:R0:W-:Y:S04]  /*14780*/  STL.64 [R1+0x1880], R16 ;  /* 0x0018801001007387 */ /* 0x0001e80000100a00 */
[----:B0-----:R-:W3:Y:S04]  /*14790*/  LDL.LU.64 R16, [R1+0x3c0] ;  /* 0x0003c00001107983 */ /* 0x001ee80000300a00 */
[----:B------:R-:W3:Y:S01]  /*147a0*/  LDL.LU.64 R18, [R1+0x3c8] ;  /* 0x0003c80001127983 */ /* 0x000ee20000300a00 */
[----:B----4-:R-:W-:-:S15]  /*147b0*/  HMMA.16816.F32.BF16 R20, R24, R4, R20 ;  /* 0x000000041814723c */ /* 0x010fde0000041814 */
[----:B------:R-:W-:-:S08]  /*147c0*/  NOP ;  /* 0x0000000000007918 */ /* 0x000fd00000000000 */
[----:B------:R-:W-:Y:S04]  /*147d0*/  STL.64 [R1+0x2f0], R20 ;  /* 0x0002f01401007387 */ /* 0x000fe80000100a00 */
[----:B------:R0:W-:Y:S04]  /*147e0*/  STL.64 [R1+0x2f8], R22 ;  /* 0x0002f81601007387 */ /* 0x0001e80000100a00 */
[----:B0-----:R-:W4:Y:S04]  /*147f0*/  LDL.LU.64 R22, [R1+0x1898] ;  /* 0x0018980001167983 */ /* 0x001f280000300a00 */
[----:B------:R-:W4:Y:S04]  /*14800*/  LDL.LU.64 R20, [R1+0x1890] ;  /* 0x0018900001147983 */ /* 0x000f280000300a00 */
[----:B------:R-:W-:Y:S04]  /*14810*/  STL.64 [R1+0x1870], R10 ;  /* 0x0018700a01007387 */ /* 0x000fe80000100a00 */
[----:B------:R0:W-:Y:S01]  /*14820*/  STL.64 [R1+0x1868], R8 ;  /* 0x0018680801007387 */ /* 0x0001e20000100a00 */
[C---:B---3--:R-:W-:Y:S06]  /*14830*/  HMMA.16816.F32.BF16 R16, R24.reuse, R12, R16 ;  /* 0x0000000c1810723c */ /* 0x048fec0000041810 */
[----:B----4-:R-:W-:-:S15]  /*14840*/  HMMA.16816.F32.BF16 R20, R24, R8, R20 ;  /* 0x000000081814723c */ /* 0x010fde0000041814 */
[----:B------:R-:W-:-:S08]  /*14850*/  NOP ;  /* 0x0000000000007918 */ /* 0x000fd00000000000 */
[----:B------:R-:W-:Y:S04]  /*14860*/  STL.64 [R1+0x350], R20 ;  /* 0x0003501401007387 */ /* 0x000fe80000100a00 */
[----:B------:R-:W-:Y:S04]  /*14870*/  STL.64 [R1+0x358], R22 ;  /* 0x0003581601007387 */ /* 0x000fe80000100a00 */
[----:B------:R-:W1:Y:S04]  /*14880*/  LDSM.16.MT88.4 R20, [R2+UR4+0x100] ;  /* 0x000100040214783b */ /* 0x000e680008004200 */
[----:B0-----:R-:W3:Y:S04]  /*14890*/  LDL.LU.64 R8, [R1+0x3b0] ;  /* 0x0003b00001087983 */ /* 0x001ee80000300a00 */
[----:B------:R-:W3:Y:S04]  /*148a0*/  LDL.LU.64 R10, [R1+0x3b8] ;  /* 0x0003b800010a7983 */ /* 0x000ee80000300a00 */
[----:B-1----:R-:W-:Y:S04]  /*148b0*/  STL.64 [R1+0x1768], R22 ;  /* 0x0017681601007387 */ /* 0x002fe80000100a00 */
[----:B------:R-:W-:Y:S04]  /*148c0*/  STL.64 [R1+0x1760], R20 ;  /* 0x0017601401007387 */ /* 0x000fe80000100a00 */
[----:B------:R-:W-:Y:S04]  /*148d0*/  STL.64 [R1+0x3c0], R16 ;  /* 0x0003c01001007387 */ /* 0x000fe80000100a00 */
[----:B------:R0:W-:Y:S04]  /*148e0*/  STL.64 [R1+0x3c8], R18 ;  /* 0x0003c81201007387 */ /* 0x0001e80000100a00 */
[----:B0-----:R-:W4:Y:S04]  /*148f0*/  LDL.LU.64 R18, [R1+0x1888] ;  /* 0x0018880001127983 */ /* 0x001f280000300a00 */
[----:B------:R-:W3:Y:S01]  /*14900*/  LDL.LU.64 R16, [R1+0x1880] ;  /* 0x0018800001107983 */ /* 0x000ee20000300a00 */
[----:B------:R-:W-:-:S03]  /*14910*/  LOP3.LUT R23, R28, 0x40, RZ, 0x3c, !PT ;  /* 0x000000401c177812 */ /* 0x000fc600078e3cff */
[----:B------:R-:W-:Y:S01]  /*14920*/  STL.64 [R1+0x1860], R12 ;  /* 0x0018600c01007387 */ /* 0x000fe20000100a00 */
[----:B---3--:R-:W-:Y:S03]  /*14930*/  HMMA.16816.F32.BF16 R8, R24, R16, R8 ;  /* 0x000000101808723c */ /* 0x008fe60000041808 */
[----:B----4-:R-:W-:Y:S04]  /*14940*/  STL.64 [R1+0x1858], R18 ;  /* 0x0018581201007387 */ /* 0x010fe80000100a00 */
[----:B------:R-:W-:-:S15]  /*14950*/  STL.64 [R1+0x1850], R16 ;  /* 0x0018501001007387 */ /* 0x000fde0000100a00 */
[----:B------:R-:W-:-:S01]  /*14960*/  NOP ;  /* 0x0000000000007918 */ /* 0x000fc20000000000 */
[----:B------:R-:W-:Y:S04]  /*14970*/  STL.64 [R1+0x3b0], R8 ;  /* 0x0003b00801007387 */ /* 0x000fe80000100a00 */
[----:B------:R-:W-:Y:S04]  /*14980*/  STL.64 [R1+0x3b8], R10 ;  /* 0x0003b80a01007387 */ /* 0x000fe80000100a00 */
[----:B------:R-:W0:Y:S01]  /*14990*/  LDSM.16.MT88.4 R8, [R23+UR4+0x180] ;  /* 0x000180041708783b */ /* 0x000e220008004200 */
[----:B------:R-:W-:Y:S02]  /*149a0*/  IMAD.MOV.U32 R24, RZ, RZ, R0 ;  /* 0x000000ffff187224 */ /* 0x000fe400078e0000 */
[----:B--2---:R-:W-:-:S02]  /*149b0*/  IMAD.MOV.U32 R25, RZ, RZ, R7 ;  /* 0x000000ffff197224 */ /* 0x004fc400078e0007 */
[----:B0-----:R-:W-:Y:S02]  /*149c0*/  IMAD.MOV.U32 R6, RZ, RZ, R8 ;  /* 0x000000ffff067224 */ /* 0x001fe400078e0008 */
[----:B------:R-:W-:Y:S02]  /*149d0*/  IMAD.MOV.U32 R2, RZ, RZ, R9 ;  /* 0x000000ffff027224 */ /* 0x000fe400078e0009 */
[----:B------:R-:W-:Y:S02]  /*149e0*/  IMAD.MOV.U32 R3, RZ, RZ, R10 ;  /* 0x000000ffff037224 */ /* 0x000fe400078e000a */
[----:B------:R-:W-:Y:S01]  /*149f0*/  IMAD.MOV.U32 R29, RZ, RZ, R11 ;  /* 0x000000ffff1d7224 */ /* 0x000fe200078e000b */
[----:B------:R-:W2:Y:S04]  /*14a00*/  LDL.LU.64 R8, [R1+0x440] ;  /* 0x0004400001087983 */ /* 0x000ea80000300a00 */
[----:B------:R-:W2:Y:S04]  /*14a10*/  LDL.LU.64 R10, [R1+0x448] ;  /* 0x00044800010a7983 */ /* 0x000ea80000300a00 */
[----:B------:R0:W-:Y:S04]  /*14a20*/  STL [R1+0x1828], R23 ;  /* 0x0018281701007387 */ /* 0x0001e80000100800 */
[----:B------:R-:W3:Y:S04]  /*14a30*/  LDL.LU R0, [R1+0x187c] ;  /* 0x00187c0001007983 */ /* 0x000ee80000300800 */
[----:B------:R-:W4:Y:S04]  /*14a40*/  LDL.LU R7, [R1+0x1878] ;  /* 0x0018780001077983 */ /* 0x000f280000300800 */
[----:B------:R-:W2:Y:S04]  /*14a50*/  LDL.LU.64 R20, [R1+0x420] ;  /* 0x0004200001147983 */ /* 0x000ea80000300a00 */
[----:B0-----:R-:W3:Y:S01]  /*14a60*/  LDL.LU.64 R22, [R1+0x428] ;  /* 0x0004280001167983 */ /* 0x001ee20000300a00 */
[----:B------:R-:W-:-:S02]  /*14a70*/  IMAD.MOV.U32 R26, RZ, RZ, R15 ;  /* 0x000000ffff1a7224 */ /* 0x000fc400078e000f */
[----:B------:R-:W-:Y:S01]  /*14a80*/  IMAD.MOV.U32 R27, RZ, RZ, R14 ;  /* 0x000000ffff1b7224 */ /* 0x000fe200078e000e */
[----:B---3--:R-:W-:Y:S04]  /*14a90*/  STL.64 [R1+0x1838], R22 ;  /* 0x0018381601007387 */ /* 0x008fe80000100a00 */
[----:B--2---:R0:W-:Y:S04]  /*14aa0*/  STL.64 [R1+0x1830], R20 ;  /* 0x0018301401007387 */ /* 0x0041e80000100a00 */
[----:B0-----:R-:W2:Y:S04]  /*14ab0*/  LDL.LU R20, [R1+0x30] ;  /* 0x0000300001147983 */ /* 0x001ea80000300800 */
[----:B------:R-:W2:Y:S04]  /*14ac0*/  LDL.LU R21, [R1+0x34] ;  /* 0x0000340001157983 */ /* 0x000ea80000300800 */
[----:B------:R-:W2:Y:S04]  /*14ad0*/  LDL.LU R22, [R1+0x38] ;  /* 0x0000380001167983 */ /* 0x000ea80000300800 */
[----:B------:R-:W2:Y:S04]  /*14ae0*/  LDL.LU R23, [R1+0x3c] ;  /* 0x00003c0001177983 */ /* 0x000ea80000300800 */
[----:B------:R-:W3:Y:S04]  /*14af0*/  LDL.LU.64 R12, [R1+0x460] ;  /* 0x00046000010c7983 */ /* 0x000ee80000300a00 */
[----:B------:R-:W3:Y:S04]  /*14b00*/  LDL.LU.64 R14, [R1+0x468] ;  /* 0x00046800010e7983 */ /* 0x000ee80000300a00 */
[----:B------:R-:W3:Y:S04]  /*14b10*/  LDL.LU.64 R16, [R1+0x450] ;  /* 0x0004500001107983 */ /* 0x000ee80000300a00 */
[----:B------:R-:W3:Y:S04]  /*14b20*/  LDL.LU.64 R18, [R1+0x458] ;  /* 0x0004580001127983 */ /* 0x000ee80000300a00 */
[----:B------:R-:W-:Y:S04]  /*14b30*/  STL.64 [R1+0x1800], R26 ;  /* 0x0018001a01007387 */ /* 0x000fe80000100a00 */
[----:B------:R0:W-:Y:S04]  /*14b40*/  STL.64 [R1+0x17f8], R24 ;  /* 0x0017f81801007387 */ /* 0x0001e80000100a00 */
[----:B0-----:R-:W3:Y:S04]  /*14b50*/  LDL.LU R24, [R1+0x10] ;  /* 0x0000100001187983 */ /* 0x001ee80000300800 */
[----:B------:R-:W3:Y:S01]  /*14b60*/  LDL.LU R25, [R1+0x14] ;  /* 0x0000140001197983 */ /* 0x000ee20000300800 */
[----:B----4-:R-:W-:-:S02]  /*14b70*/  IMAD.MOV.U32 R26, RZ, RZ, R7 ;  /* 0x000000ffff1a7224 */ /* 0x010fc400078e0007 */
[----:B------:R-:W-:-:S05]  /*14b80*/  IMAD.MOV.U32 R27, RZ, RZ, R0 ;  /* 0x000000ffff1b7224 */ /* 0x000fca00078e0000 */
[----:B------:R-:W-:Y:S01]  /*14b90*/  STL.64 [R1+0x1848], R26 ;  /* 0x0018481a01007387 */ /* 0x000fe20000100a00 */
[C---:B--2---:R-:W-:Y:S03]  /*14ba0*/  HMMA.16816.F32.BF16 R8, R20.reuse, R4, R8 ;  /* 0x000000041408723c */ /* 0x044fe60000041808 */
[----:B---3--:R0:W-:Y:S04]  /*14bb0*/  STL.64 [R1+0x1840], R24 ;  /* 0x0018401801007387 */ /* 0x0081e80000100a00 */
        /* <DEDUP_REMOVED lines=10> */
[----:B----4-:R-:W-:-:S15]  /*14c60*/  HMMA.16816.F32.BF16 R12, R20, R8, R12 ;  /* 0x00000008140c723c */ /* 0x010fde000004180c */
[----:B------:R-:W-:-:S08]  /*14c70*/  NOP ;  /* 0x0000000000007918 */ /* 0x000fd00000000000 */
[----:B------:R0:W-:Y:S04]  /*14c80*/  STL.64 [R1+0x460], R12 ;  /* 0x0004600c01007387 */ /* 0x0001e80000100a00 */
[----:B------:R-:W-:Y:S04]  /*14c90*/  STL.64 [R1+0x468], R14 ;  /* 0x0004680e01007387 */ /* 0x000fe80000100a00 */
[----:B0-----:R-:W4:Y:S02]  /*14ca0*/  LDL.LU.64 R12, [R1+0x1860] ;  /* 0x00186000010c7983 */ /* 0x001f240000300a00 */
[----:B----4-:R-:W-:-:S15]  /*14cb0*/  HMMA.16816.F32.BF16 R16, R20, R12, R16 ;  /* 0x0000000c1410723c */ /* 0x010fde0000041810 */
[----:B------:R-:W-:-:S08]  /*14cc0*/  NOP ;  /* 0x0000000000007918 */ /* 0x000fd00000000000 */
[----:B------:R-:W-:Y:S04]  /*14cd0*/  STL.64 [R1+0x450], R16 ;  /* 0x0004501001007387 */ /* 0x000fe80000100a00 */
[----:B------:R0:W-:Y:S04]  /*14ce0*/  STL.64 [R1+0x458], R18 ;  /* 0x0004581201007387 */ /* 0x0001e80000100a00 */
[----:B0-----:R-:W4:Y:S04]  /*14cf0*/  LDL.LU.64 R18, [R1+0x1858] ;  /* 0x0018580001127983 */ /* 0x001f280000300a00 */
[----:B------:R-:W2:Y:S02]  /*14d00*/  LDL.LU.64 R16, [R1+0x1850] ;  /* 0x0018500001107983 */ /* 0x000ea40000300a00 */
[----:B--2---:R-:W-:Y:S02]  /*14d10*/  HMMA.16816.F32.BF16 R20, R20, R16, R24 ;  /* 0x000000101414723c */ /* 0x004fe40000041818 */
[----:B------:R-:W2:Y:S04]  /*14d20*/  LDL.LU.64 R26, [R1+0x1848] ;  /* 0x00184800011a7983 */ /* 0x000ea80000300a00 */
[----:B------:R-:W2:-:S15]  /*14d30*/  LDL.LU.64 R24, [R1+0x1840] ;  /* 0x0018400001187983 */ /* 0x000e9e0000300a00 */
[----:B------:R-:W-:-:S02]  /*14d40*/  NOP ;  /* 0x0000000000007918 */ /* 0x000fc40000000000 */
[----:B------:R-:W-:Y:S04]  /*14d50*/  STL.64 [R1+0x430], R20 ;  /* 0x0004301401007387 */ /* 0x000fe80000100a00 */
[----:B------:R0:W-:Y:S04]  /*14d60*/  STL.64 [R1+0x438], R22 ;  /* 0x0004381601007387 */ /* 0x0001e80000100a00 */
[----:B0-----:R-:W2:Y:S04]  /*14d70*/  LDL.LU.64 R22, [R1+0x1838] ;  /* 0x0018380001167983 */ /* 0x001ea80000300a00 */
[----:B------:R-:W2:Y:S04]  /*14d80*/  LDL.LU.64 R20, [R1+0x1830] ;  /* 0x0018300001147983 */ /* 0x000ea80000300a00 */
[----:B----4-:R-:W-:Y:S04]  /*14d90*/  STL.64 [R1+0x1820], R18 ;  /* 0x0018201201007387 */ /* 0x010fe80000100a00 */
[----:B------:R0:W-:Y:S04]  /*14da0*/  STL.64 [R1+0x1818], R16 ;  /* 0x0018181001007387 */ /* 0x0001e80000100a00 */
[----:B0-----:R-:W4:Y:S04]  /*14db0*/  LDL.LU.64 R16, [R1+0x410] ;  /* 0x0004100001107983 */ /* 0x001f280000300a00 */
[----:B------:R-:W4:Y:S01]  /*14dc0*/  LDL.LU.64 R18, [R1+0x418] ;  /* 0x0004180001127983 */ /* 0x000f220000300a00 */
[C---:B--2---:R-:W-:Y:S06]  /*14dd0*/  HMMA.16816.F32.BF16 R20, R24.reuse, R4, R20 ;  /* 0x000000041814723c */ /* 0x044fec0000041814 */
[----:B----4-:R-:W-:-:S15]  /*14de0*/  HMMA.16816.F32.BF16 R16, R24, R8, R16 ;  /* 0x000000081810723c */ /* 0x010fde0000041810 */
[----:B------:R-:W-:-:S02]  /*14df0*/  NOP ;  /* 0x0000000000007918 */ /* 0x000fc40000000000 */
[----:B------:R-:W-:Y:S04]  /*14e00*/  STL.64 [R1+0x420], R20 ;  /* 0x0004201401007387 */ /* 0x000fe80000100a00 */
[----:B------:R0:W-:Y:S04]  /*14e10*/  STL.64 [R1+0x428], R22 ;  /* 0x0004281601007387 */ /* 0x0001e80000100a00 */
[----:B0-----:R-:W2:Y:S04]  /*14e20*/  LDL.LU R23, [R1+0x1828] ;  /* 0x0018280001177983 */ /* 0x001ea80000300800 */
[----:B---3--:R-:W-:Y:S04]  /*14e30*/  STL.64 [R1+0x17f0], R10 ;  /* 0x0017f00a01007387 */ /* 0x008fe80000100a00 */
[----:B------:R0:W-:Y:S04]  /*14e40*/  STL.64 [R1+0x17e8], R8 ;  /* 0x0017e80801007387 */ /* 0x0001e80000100a00 */
[----:B------:R-:W-:Y:S04]  /*14e50*/  STL.64 [R1+0x410], R16 ;  /* 0x0004101001007387 */ /* 0x000fe80000100a00 */
[----:B------:R-:W-:Y:S04]  /*14e60*/  STL.64 [R1+0x418], R18 ;  /* 0x0004181201007387 */ /* 0x000fe80000100a00 */
[----:B0-----:R-:W3:Y:S04]  /*14e70*/  LDL.LU.64 R8, [R1+0x400] ;  /* 0x0004000001087983 */ /* 0x001ee80000300a00 */
[----:B------:R-:W3:Y:S04]  /*14e80*/  LDL.LU.64 R10, [R1+0x408] ;  /* 0x00040800010a7983 */ /* 0x000ee80000300a00 */
[----:B--2---:R-:W0:Y:S01]  /*14e90*/  LDSM.16.MT88.4 R16, [R23+UR4+0x200] ;  /* 0x000200041710783b */ /* 0x004e220008004200 */
[----:B---3--:R-:W-:Y:S01]  /*14ea0*/  HMMA.16816.F32.BF16 R8, R24, R12, R8 ;  /* 0x0000000c1808723c */ /* 0x008fe20000041808 */
[----:B0-----:R-:W-:-:S02]  /*14eb0*/  IMAD.MOV.U32 R7, RZ, RZ, R17 ;  /* 0x000000ffff077224 */ /* 0x001fc400078e0011 */
[----:B------:R-:W-:Y:S02]  /*14ec0*/  IMAD.MOV.U32 R15, RZ, RZ, R18 ;  /* 0x000000ffff0f7224 */ /* 0x000fe400078e0012 */
[----:B------:R-:W-:Y:S02]  /*14ed0*/  IMAD.MOV.U32 R14, RZ, RZ, R19 ;  /* 0x000000ffff0e7224 */ /* 0x000fe400078e0013 */
[----:B------:R-:W-:Y:S01]  /*14ee0*/  IMAD.MOV.U32 R0, RZ, RZ, R16 ;  /* 0x000000ffff007224 */ /* 0x000fe200078e0010 */
[----:B------:R-:W2:Y:S04]  /*14ef0*/  LDL.LU.64 R18, [R1+0x1820] ;  /* 0x0018200001127983 */ /* 0x000ea80000300a00 */
[----:B------:R-:W3:Y:S04]  /*14f00*/  LDL.LU.64 R16, [R1+0x1818] ;  /* 0x0018180001107983 */ /* 0x000ee80000300a00 */
[----:B------:R-:W-:Y:S04]  /*14f10*/  STL [R1+0x1810], R7 ;  /* 0x0018100701007387 */ /* 0x000fe80000100800 */
[----:B------:R0:W-:Y:S04]  /*14f20*/  STL.64 [R1+0x1808], R4 ;  /* 0x0018080401007387 */ /* 0x0001e80000100a00 */
[----:B------:R-:W-:Y:S04]  /*14f30*/  STL [R1+0x1770], R23 ;  /* 0x0017701701007387 */ /* 0x000fe80000100800 */
[----:B0-----:R-:W3:Y:S04]  /*14f40*/  LDL.LU.64 R4, [R1+0x3a0] ;  /* 0x0003a00001047983 */ /* 0x001ee80000300a00 */
[----:B------:R-:W3:Y:S04]  /*14f50*/  LDL.LU.64 R6, [R1+0x3a8] ;  /* 0x0003a80001067983 */ /* 0x000ee80000300a00 */
[----:B------:R0:W-:Y:S04]  /*14f60*/  STL.64 [R1+0x400], R8 ;  /* 0x0004000801007387 */ /* 0x0001e80000100a00 */
[----:B------:R1:W-:Y:S04]  /*14f70*/  STL.64 [R1+0x408], R10 ;  /* 0x0004080a01007387 */ /* 0x0003e80000100a00 */
[----:B0-----:R-:W4:Y:S04]  /*14f80*/  LDL.LU.64 R8, [R1+0x3f0] ;  /* 0x0003f00001087983 */ /* 0x001f280000300a00 */
[----:B-1----:R-:W4:Y:S04]  /*14f90*/  LDL.LU.64 R10, [R1+0x3f8] ;  /* 0x0003f800010a7983 */ /* 0x002f280000300a00 */
[----:B------:R-:W-:Y:S04]  /*14fa0*/  STL.64 [R1+0x17e0], R14 ;  /* 0x0017e00e01007387 */ /* 0x000fe80000100a00 */
[----:B------:R0:W-:Y:S04]  /*14fb0*/  STL.64 [R1+0x17d8], R12 ;  /* 0x0017d80c01007387 */ /* 0x0001e80000100a00 */
[----:B0-----:R-:W2:Y:S04]  /*14fc0*/  LDL.LU.64 R12, [R1+0x3e0] ;  /* 0x0003e000010c7983 */ /* 0x001ea80000300a00 */
[----:B------:R-:W2:Y:S04]  /*14fd0*/  LDL.LU.64 R14, [R1+0x3e8] ;  /* 0x0003e800010e7983 */ /* 0x000ea80000300a00 */
[----:B------:R-:W3:Y:S04]  /*14fe0*/  LDL.LU.64 R20, [R1+0x330] ;  /* 0x0003300001147983 */ /* 0x000ee80000300a00 */
[----:B------:R-:W4:Y:S04]  /*14ff0*/  LDL.LU.64 R22, [R1+0x338] ;  /* 0x0003380001167983 */ /* 0x000f280000300a00 */
[----:B----4-:R-:W-:Y:S04]  /*15000*/  STL.64 [R1+0x1780], R22 ;  /* 0x0017801601007387 */ /* 0x010fe80000100a00 */
[----:B---3--:R0:W-:Y:S04]  /*15010*/  STL.64 [R1+0x1778], R20 ;  /* 0x0017781401007387 */ /* 0x0081e80000100a00 */
[----:B0-----:R-:W3:Y:S04]  /*15020*/  LDL.LU.64 R20, [R1+0x360] ;  /* 0x0003600001147983 */ /* 0x001ee80000300a00 */
        /* <DEDUP_REMOVED lines=8> */
[----:B------:R-:W4:Y:S01]  /*150b0*/  LDL.LU.64 R22, [R1+0x388] ;  /* 0x0003880001167983 */ /* 0x000f220000300a00 */
[----:B------:R-:W-:Y:S03]  /*150c0*/  HMMA.16816.F32.BF16 R24, R24, R16, R4 ;  /* 0x000000101818723c */ /* 0x000fe60000041804 */
[----:B----4-:R-:W-:Y:S04]  /*150d0*/  STL.64 [R1+0x17c0], R22 ;  /* 0x0017c01601007387 */ /* 0x010fe80000100a00 */
[----:B---3--:R0:W-:Y:S04]  /*150e0*/  STL.64 [R1+0x17b8], R20 ;  /* 0x0017b81401007387 */ /* 0x0081e80000100a00 */
[----:B0-----:R-:W3:Y:S04]  /*150f0*/  LDL.LU.64 R20, [R1+0x390] ;  /* 0x0003900001147983 */ /* 0x001ee80000300a00 */
[----:B------:R-:W4:Y:S04]  /*15100*/  LDL.LU.64 R22, [R1+0x398] ;  /* 0x0003980001167983 */ /* 0x000f280000300a00 */
[----:B----4-:R-:W-:Y:S04]  /*15110*/  STL.64 [R1+0x17d0], R22 ;  /* 0x0017d01601007387 */ /* 0x010fe80000100a00 */
[----:B---3--:R0:W-:Y:S04]  /*15120*/  STL.64 [R1+0x17c8], R20 ;  /* 0x0017c81401007387 */ /* 0x0081e80000100a00 */
[----:B0-----:R-:W3:Y:S04]  /*15130*/  LDL.LU.64 R20, [R1+0x3d0] ;  /* 0x0003d00001147983 */ /* 0x001ee80000300a00 */
[----:B------:R-:W3:Y:S04]  /*15140*/  LDL.LU.64 R22, [R1+0x3d8] ;  /* 0x0003d80001167983 */ /* 0x000ee80000300a00 */
[----:B------:R-:W4:Y:S04]  /*15150*/  LDL.LU R7, [R1+0x1810] ;  /* 0x0018100001077983 */ /* 0x000f280000300800 */
[----:B------:R-:W2:Y:S04]  /*15160*/  LDL.LU.64 R4, [R1+0x1808] ;  /* 0x0018080001047983 */ /* 0x000ea80000300a00 */
        /* <DEDUP_REMOVED lines=9> */
[----:B------:R-:W3:Y:S02]  /*15200*/  LDL.LU.64 R8, [R1+0x17e8] ;  /* 0x0017e80001087983 */ /* 0x000ee40000300a00 */
[----:B---3--:R-:W-:-:S15]  /*15210*/  HMMA.16816.F32.BF16 R12, R24, R8, R12 ;  /* 0x00000008180c723c */ /* 0x008fde000004180c */
[----:B------:R-:W-:-:S08]  /*15220*/  NOP ;  /* 0x0000000000007918 */ /* 0x000fd00000000000 */
[----:B------:R-:W-:Y:S04]  /*15230*/  STL.64 [R1+0x3e0], R12 ;  /* 0x0003e00c01007387 */ /* 0x000fe80000100a00 */
[----:B------:R0:W-:Y:S04]  /*15240*/  STL.64 [R1+0x3e8], R14 ;  /* 0x0003e80e01007387 */ /* 0x0001e80000100a00 */
[----:B0-----:R-:W3:Y:S04]  /*15250*/  LDL.LU.64 R14, [R1+0x17e0] ;  /* 0x0017e000010e7983 */ /* 0x001ee80000300a00 */
[----:B------:R-:W4:Y:S02]  /*15260*/  LDL.LU.64 R12, [R1+0x17d8] ;  /* 0x0017d800010c7983 */ /* 0x000f240000300a00 */
[----:B----4-:R-:W-:-:S15]  /*15270*/  HMMA.16816.F32.BF16 R20, R24, R12, R20 ;  /* 0x0000000c1814723c */ /* 0x010fde0000041814 */
[----:B------:R-:W-:-:S08]  /*15280*/  NOP ;  /* 0x0000000000007918 */ /* 0x000fd00000000000 */
[----:B------:R-:W-:Y:S04]  /*15290*/  STL.64 [R1+0x3d0], R20 ;  /* 0x0003d01401007387 */ /* 0x000fe80000100a00 */
[----:B------:R0:W-:Y:S04]  /*152a0*/  STL.64 [R1+0x3d8], R22 ;  /* 0x0003d81601007387 */ /* 0x0001e80000100a00 */
[----:B0-----:R-:W4:Y:S04]  /*152b0*/  LDL.LU.64 R22, [R1+0x17d0] ;  /* 0x0017d00001167983 */ /* 0x001f280000300a00 */
        /* <DEDUP_REMOVED lines=20> */
[----:B------:R-:W4:Y:S04]  /*15400*/  LDL.LU.64 R20, [R1+0x1788] ;  /* 0x0017880001147983 */ /* 0x000f280000300a00 */
[----:B--2---:R-:W-:Y:S04]  /*15410*/  STL.64 [R1+0x1758], R10 ;  /* 0x0017580a01007387 */ /* 0x004fe80000100a00 */
[----:B------:R0:W-:Y:S04]  /*15420*/  STL.64 [R1+0x1750], R8 ;  /* 0x0017500801007387 */ /* 0x0001e80000100a00 */
[----:B0-----:R-:W2:Y:S04]  /*15430*/  LDL.LU.64 R8, [R1+0x320] ;  /* 0x0003200001087983 */ /* 0x001ea80000300a00 */
[----:B------:R-:W2:Y:S01]  /*15440*/  LDL.LU.64 R10, [R1+0x328] ;  /* 0x00032800010a7983 */ /* 0x000ea20000300a00 */
[----:B----4-:R-:W-:-:S15]  /*15450*/  HMMA.16816.F32.BF16 R20, R24, R12, R20 ;  /* 0x0000000c1814723c */ /* 0x010fde0000041814 */
[----:B------:R-:W-:-:S08]  /*15460*/  NOP ;  /* 0x0000000000007918 */ /* 0x000fd00000000000 */
[----:B------:R-:W-:Y:S04]  /*15470*/  STL.64 [R1+0x360], R20 ;  /* 0x0003601401007387 */ /* 0x000fe80000100a00 */
[----:B------:R0:W-:Y:S04]  /*15480*/  STL.64 [R1+0x368], R22 ;  /* 0x0003681601007387 */ /* 0x0001e80000100a00 */
[----:B0-----:R-:W4:Y:S04]  /*15490*/  LDL.LU.64 R22, [R1+0x1780] ;  /* 0x0017800001167983 */ /* 0x001f280000300a00 */
[----:B------:R-:W4:Y:S04]  /*154a0*/  LDL.LU.64 R20, [R1+0x1778] ;  /* 0x0017780001147983 */ /* 0x000f280000300a00 */
[----:B---3--:R-:W-:Y:S04]  /*154b0*/  STL.64 [R1+0x1748], R14 ;  /* 0x0017480e01007387 */ /* 0x008fe80000100a00 */
[----:B------:R0:W-:Y:S04]  /*154c0*/  STL.64 [R1+0x1740], R12 ;  /* 0x0017400c01007387 */ /* 0x0001e80000100a00 */
[----:B0-----:R-:W3:Y:S04]  /*154d0*/  LDL.LU.64 R12, [R1+0x310] ;  /* 0x00031000010c7983 */ /* 0x001ee80000300a00 */
[----:B------:R-:W3:Y:S01]  /*154e0*/  LDL.LU.64 R14, [R1+0x318] ;  /* 0x00031800010e7983 */ /* 0x000ee20000300a00 */
[----:B----4-:R-:W-:Y:S03]  /*154f0*/  HMMA.16816.F32.BF16 R24, R24, R16, R20 ;  /* 0x000000101818723c */ /* 0x010fe60000041814 */
[----:B------:R-:W4:-:S15]  /*15500*/  LDL.LU R23, [R1+0x1770] ;  /* 0x0017700001177983 */ /* 0x000f1e0000300800 */
[----:B------:R-:W-:-:S05]  /*15510*/  NOP ;  /* 0x0000000000007918 */ /* 0x000fca0000000000 */
[----:B------:R0:W-:Y:S04]  /*15520*/  STL.64 [R1+0x330], R24 ;  /* 0x0003301801007387 */ /* 0x0001e80000100a00 */
[----:B------:R1:W-:Y:S04]  /*15530*/  STL.64 [R1+0x338], R26 ;  /* 0x0003381a01007387 */ /* 0x0003e80000100a00 */
[----:B0-----:R-:W3:Y:S04]  /*15540*/  LDL.LU.64 R24, [R1+0x70] ;  /* 0x0000700001187983 */ /* 0x001ee80000300a00 */
[----:B-1----:R-:W3:Y:S04]  /*15550*/  LDL.LU.64 R26, [R1+0x78] ;  /* 0x00007800011a7983 */ /* 0x002ee80000300a00 */
[----:B----4-:R-:W0:Y:S02]  /*15560*/  LDSM.16.MT88.4 R20, [R23+UR4+0x280] ;  /* 0x000280041714783b */ /* 0x010e240008004200 */
[----:B0-----:R-:W-:-:S02]  /*15570*/  IMAD.MOV.U32 R2, RZ, RZ, R22 ;  /* 0x000000ffff027224 */ /* 0x001fc400078e0016 */
[----:B------:R-:W-:Y:S02]  /*15580*/  IMAD.MOV.U32 R6, RZ, RZ, R23 ;  /* 0x000000ffff067224 */ /* 0x000fe400078e0017 */
[----:B------:R-:W-:Y:S02]  /*15590*/  IMAD.MOV.U32 R29, RZ, RZ, R20 ;  /* 0x000000ffff1d7224 */ /* 0x000fe400078e0014 */
[----:B------:R-:W-:Y:S01]  /*155a0*/  IMAD.MOV.U32 R3, RZ, RZ, R21 ;  /* 0x000000ffff037224 */ /* 0x000fe200078e0015 */
[----:B------:R-:W2:Y:S04]  /*155b0*/  LDL.LU.64 R22, [R1+0x1768] ;  /* 0x0017680001167983 */ /* 0x000ea80000300a00 */
        /* <DEDUP_REMOVED lines=12> */
[----:B------:R-:W4:Y:S04]  /*15680*/  LDL.LU.64 R12, [R1+0x1740] ;  /* 0x00174000010c7983 */ /* 0x000f280000300a00 */
[----:B--2---:R-:W-:Y:S04]  /*15690*/  STL.64 [R1+0x1710], R10 ;  /* 0x0017100a01007387 */ /* 0x004fe80000100a00 */
[----:B------:R0:W-:Y:S04]  /*156a0*/  STL.64 [R1+0x1708], R8 ;  /* 0x0017080801007387 */ /* 0x0001e80000100a00 */
[----:B0-----:R-:W4:Y:S04]  /*156b0*/  LDL.LU.64 R8, [R1+0x300] ;  /* 0x0003000001087983 */ /* 0x001f280000300a00 */
[----:B------:R-:W4:Y:S02]  /*156c0*/  LDL.LU.64 R10, [R1+0x308] ;  /* 0x00030800010a7983 */ /* 0x000f240000300a00 */
[C---:B----4-:R-:W-:Y:S06]  /*156d0*/  HMMA.16816.F32.BF16 R8, R20.reuse, R12, R8 ;  /* 0x0000000c1408723c */ /* 0x050fec0000041808 */
[----:B------:R-:W-:Y:S01]  /*156e0*/  HMMA.16816.F32.BF16 R20, R20, R16, R24 ;  /* 0x000000101414723c */ /* 0x000fe20000041818 */
[----:B------:R-:W-:-:S15]  /*156f0*/  STL.64 [R1+0x1700], R12 ;  /* 0x0017000c01007387 */ /* 0x000fde0000100a00 */
[----:B------:R-:W-:-:S01]  /*15700*/  NOP ;  /* 0x0000000000007918 */ /* 0x000fc20000000000 */
[----:B------:R0:W-:Y:S04]  /*15710*/  STL.64 [R1+0x300], R8 ;  /* 0x0003000801007387 */ /* 0x0001e80000100a00 */
[----:B------:R1:W-:Y:S04]  /*15720*/  STL.64 [R1+0x308], R10 ;  /* 0x0003080a01007387 */ /* 0x0003e80000100a00 */
[----:B0-----:R-:W2:Y:S04]  /*15730*/  LDL.LU.64 R8, [R1+0x270] ;  /* 0x0002700001087983 */ /* 0x001ea80000300a00 */
[----:B-1----:R-:W2:Y:S04]  /*15740*/  LDL.LU.64 R10, [R1+0x278] ;  /* 0x00027800010a7983 */ /* 0x002ea80000300a00 */
[----:B------:R-:W-:Y:S04]  /*15750*/  STL.64 [R1+0x280], R20 ;  /* 0x0002801401007387 */ /* 0x000fe80000100a00 */
[----:B------:R0:W-:Y:S02]  /*15760*/  STL.64 [R1+0x288], R22 ;  /* 0x0002881601007387 */ /* 0x0001e40000100a00 */
[----:B0-----:R-:W-:-:S05]  /*15770*/  LOP3.LUT R23, R28, 0x40, RZ, 0x3c, !PT ;  /* 0x000000401c177812 */ /* 0x001fca00078e3cff */
[----:B------:R-:W0:Y:S04]  /*15780*/  LDSM.16.MT88.4 R24, [R23+UR4+0x300] ;  /* 0x000300041718783b */ /* 0x000e280008004200 */
[----:B------:R-:W-:Y:S04]  /*15790*/  STL.64 [R1+0x16f8], R18 ;  /* 0x0016f81201007387 */ /* 0x000fe80000100a00 */
[----:B------:R-:W-:Y:S04]  /*157a0*/  STL.64 [R1+0x16f0], R16 ;  /* 0x0016f01001007387 */ /* 0x000fe80000100a00 */
[----:B------:R-:W1:Y:S04]  /*157b0*/  LDSM.16.MT88.4 R20, [R23+UR4+0x380] ;  /* 0x000380041714783b */ /* 0x000e680008004200 */
[----:B0-----:R-:W-:Y:S04]  /*157c0*/  STL.64 [R1+0x1658], R26 ;  /* 0x0016581a01007387 */ /* 0x001fe80000100a00 */
[----:B------:R0:W-:Y:S02]  /*157d0*/  STL.64 [R1+0x1650], R24 ;  /* 0x0016501801007387 */ /* 0x0001e40000100a00 */
[----:B0-----:R-:W-:-:S02]  /*157e0*/  IMAD.MOV.U32 R24, RZ, RZ, R29 ;  /* 0x000000ffff187224 */ /* 0x001fc400078e001d */
[----:B------:R-:W-:Y:S01]  /*157f0*/  IMAD.MOV.U32 R25, RZ, RZ, R3 ;  /* 0x000000ffff197224 */ /* 0x000fe200078e0003 */
[----:B------:R-:W4:Y:S04]  /*15800*/  LDL.LU R29, [R1+0x173c] ;  /* 0x00173c00011d7983 */ /* 0x000f280000300800 */
[----:B------:R-:W2:Y:S01]  /*15810*/  LDL.LU R3, [R1+0x1738] ;  /* 0x0017380001037983 */ /* 0x000ea20000300800 */
[----:B------:R-:W-:Y:S02]  /*15820*/  IMAD.MOV.U32 R26, RZ, RZ, R2 ;  /* 0x000000ffff1a7224 */ /* 0x000fe400078e0002 */
[----:B------:R-:W-:Y:S01]  /*15830*/  IMAD.MOV.U32 R27, RZ, RZ, R6 ;  /* 0x000000ffff1b7224 */ /* 0x000fe200078e0006 */
[----:B------:R-:W2:Y:S04]  /*15840*/  LDL.LU R2, [R1+0x1734] ;  /* 0x0017340001027983 */ /* 0x000ea80000300800 */
[----:B------:R-:W2:Y:S04]  /*15850*/  LDL.LU R6, [R1+0x1730] ;  /* 0x0017300001067983 */ /* 0x000ea80000300800 */
[----:B------:R-:W-:Y:S04]  /*15860*/  STL.64 [R1+0x1698], R26 ;  /* 0x0016981a01007387 */ /* 0x000fe80000100a00 */
[----:B------:R0:W-:Y:S02]  /*15870*/  STL.64 [R1+0x1690], R24 ;  /* 0x0016901801007387 */ /* 0x0001e40000100a00 */
[----:B0-----:R-:W-:-:S02]  /*15880*/  IMAD.MOV.U32 R24, RZ, RZ, R0 ;  /* 0x000000ffff187224 */ /* 0x001fc400078e0000 */
[----:B------:R-:W-:Y:S01]  /*15890*/  IMAD.MOV.U32 R25, RZ, RZ, R7 ;  /* 0x000000ffff197224 */ /* 0x000fe200078e0007 */
[----:B------:R-:W2:Y:S04]  /*158a0*/  LDL.LU R0, [R1+0x172c] ;  /* 0x00172c0001007983 */ /* 0x000ea80000300800 */
[----:B------:R-:W2:Y:S01]  /*158b0*/  LDL.LU R7, [R1+0x1728] ;  /* 0x0017280001077983 */ /* 0x000ea20000300800 */
[----:B---3--:R-:W-:Y:S02]  /*158c0*/  IMAD.MOV.U32 R26, RZ, RZ, R15 ;  /* 0x000000ffff1a7224 */ /* 0x008fe400078e000f */
[----:B------:R-:W-:Y:S01]  /*158d0*/  IMAD.MOV.U32 R27, RZ, RZ, R14 ;  /* 0x000000ffff1b7224 */ /* 0x000fe200078e000e */
[----:B------:R-:W3:Y:S04]  /*158e0*/  LDL.LU.64 R12, [R1+0x260] ;  /* 0x00026000010c7983 */ /* 0x000ee80000300a00 */
[----:B------:R-:W3:Y:S04]  /*158f0*/  LDL.LU.64 R14, [R1+0x268] ;  /* 0x00026800010e7983 */ /* 0x000ee80000300a00 */
[----:B------:R-:W3:Y:S04]  /*15900*/  LDL.LU.64 R16, [R1+0x250] ;  /* 0x0002500001107983 */ /* 0x000ee80000300a00 */
[----:B------:R-:W3:Y:S04]  /*15910*/  LDL.LU.64 R18, [R1+0x258] ;  /* 0x0002580001127983 */ /* 0x000ee80000300a00 */
[----:B------:R4:W-:Y:S04]  /*15920*/  STL.64 [R1+0x16d8], R26 ;  /* 0x0016d81a01007387 */ /* 0x0009e80000100a00 */
[----:B------:R0:W-:Y:S01]  /*15930*/  STL.64 [R1+0x16d0], R24 ;  /* 0x0016d01801007387 */ /* 0x0001e20000100a00 */
[----:B----4-:R-:W-:-:S02]  /*15940*/  IMAD.MOV.U32 R27, RZ, RZ, R29 ;  /* 0x000000ffff1b7224 */ /* 0x010fc400078e001d */
[----:B--2---:R-:W-:Y:S02]  /*15950*/  IMAD.MOV.U32 R26, RZ, RZ, R3 ;  /* 0x000000ffff1a7224 */ /* 0x004fe400078e0003 */
[----:B0-----:R-:W-:Y:S02]  /*15960*/  IMAD.MOV.U32 R25, RZ, RZ, R2 ;  /* 0x000000ffff197224 */ /* 0x001fe400078e0002 */
[----:B------:R-:W-:Y:S02]  /*15970*/  IMAD.MOV.U32 R24, RZ, RZ, R6 ;  /* 0x000000ffff187224 */ /* 0x000fe400078e0006 */
[----:B------:R-:W2:Y:S04]  /*15980*/  LDL.LU R6, [R1+0x1724] ;  /* 0x0017240001067983 */ /* 0x000ea80000300800 */
[----:B------:R-:W4:Y:S04]  /*15990*/  LDL.LU R2, [R1+0x1720] ;  /* 0x0017200001027983 */ /* 0x000f280000300800 */
[----:B------:R-:W4:Y:S04]  /*159a0*/  LDL.LU R3, [R1+0x171c] ;  /* 0x00171c0001037983 */ /* 0x000f280000300800 */
[----:B------:R-:W4:Y:S01]  /*159b0*/  LDL.LU R29, [R1+0x1718] ;  /* 0x00171800011d7983 */ /* 0x000f220000300800 */
[----:B------:R-:W-:-:S15]  /*159c0*/  HMMA.16816.F32.BF16 R8, R24, R4, R8 ;  /* 0x000000041808723c */ /* 0x000fde0000041808 */
[----:B------:R-:W-:-:S08]  /*159d0*/  NOP ;  /* 0x0000000000007918 */ /* 0x000fd00000000000 */
[----:B------:R-:W-:Y:S04]  /*159e0*/  STL.64 [R1+0x270], R8 ;  /* 0x0002700801007387 */ /* 0x000fe80000100a00 */
[----:B------:R0:W-:Y:S04]  /*159f0*/  STL.64 [R1+0x278], R10 ;  /* 0x0002780a01007387 */ /* 0x0001e80000100a00 */
[----:B0-----:R-:W4:Y:S04]  /*15a00*/  LDL.LU.64 R10, [R1+0x1710] ;  /* 0x00171000010a7983 */ /* 0x001f280000300a00 */
[----:B------:R-:W3:Y:S04]  /*15a10*/  LDL.LU.64 R8, [R1+0x1708] ;  /* 0x0017080001087983 */ /* 0x000ee80000300a00 */
[----:B--2---:R-:W-:Y:S04]  /*15a20*/  STL.64 [R1+0x16e8], R6 ;  /* 0x0016e80601007387 */ /* 0x004fe80000100a00 */
[----:B------:R0:W-:Y:S04]  /*15a30*/  STL.64 [R1+0x16e0], R4 ;  /* 0x0016e00401007387 */ /* 0x0001e80000100a00 */
[----:B0-----:R-:W2:Y:S04]  /*15a40*/  LDL.LU.64 R4, [R1+0x1c0] ;  /* 0x0001c00001047983 */ /* 0x001ea80000300a00 */
[----:B------:R-:W2:Y:S04]  /*15a50*/  LDL.LU.64 R6, [R1+0x1c8] ;  /* 0x0001c80001067983 */ /* 0x000ea80000300a00 */
[----:B-1----:R-:W-:Y:S04]  /*15a60*/  STL.64 [R1+0x1628], R22 ;  /* 0x0016281601007387 */ /* 0x002fe80000100a00 */
[----:B------:R0:W-:Y:S04]  /*15a70*/  STL.64 [R1+0x1620], R20 ;  /* 0x0016201401007387 */ /* 0x0001e80000100a00 */
[----:B0-----:R-:W4:Y:S04]  /*15a80*/  LDL.LU.64 R20, [R1+0x190] ;  /* 0x0001900001147983 */ /* 0x001f280000300a00 */
[----:B------:R-:W4:Y:S01]  /*15a90*/  LDL.LU.64 R22, [R1+0x198] ;  /* 0x0001980001167983 */ /* 0x000f220000300a00 */
[----:B---3--:R-:W-:-:S15]  /*15aa0*/  HMMA.16816.F32.BF16 R12, R24, R8, R12 ;  /* 0x00000008180c723c */ /* 0x008fde000004180c */
[----:B------:R-:W-:-:S08]  /*15ab0*/  NOP ;  /* 0x0000000000007918 */ /* 0x000fd00000000000 */
[----:B------:R-:W-:Y:S04]  /*15ac0*/  STL.64 [R1+0x260], R12 ;  /* 0x0002600c01007387 */ /* 0x000fe80000100a00 */
[----:B------:R-:W-:Y:S04]  /*15ad0*/  STL.64 [R1+0x268], R14 ;  /* 0x0002680e01007387 */ /* 0x000fe80000100a00 */
[----:B------:R-:W0:Y:S04]  /*15ae0*/  LDSM.16.MT88.4 R12, [R28+UR4+0x4000] ;  /* 0x004000041c0c783b */ /* 0x000e280008004200 */
[----:B0-----:R0:W-:Y:S04]  /*15af0*/  STL.64 [R1+0x30], R12 ;  /* 0x0000300c01007387 */ /* 0x0011e80000100a00 */
[----:B------:R-:W-:Y:S04]  /*15b00*/  STL.64 [R1+0x38], R14 ;  /* 0x0000380e01007387 */ /* 0x000fe80000100a00 */
[----:B0-----:R-:W3:Y:S02]  /*15b10*/  LDL.LU.64 R12, [R1+0x1700] ;  /* 0x00170000010c7983 */ /* 0x001ee40000300a00 */
[----:B---3--:R-:W-:-:S15]  /*15b20*/  HMMA.16816.F32.BF16 R16, R24, R12, R16 ;  /* 0x0000000c1810723c */ /* 0x008fde0000041810 */
[----:B------:R-:W-:-:S08]  /*15b30*/  NOP ;  /* 0x0000000000007918 */ /* 0x000fd00000000000 */
[----:B------:R-:W-:Y:S04]  /*15b40*/  STL.64 [R1+0x250], R16 ;  /* 0x0002501001007387 */ /* 0x000fe80000100a00 */
[----:B------:R0:W-:Y:S04]  /*15b50*/  STL.64 [R1+0x258], R18 ;  /* 0x0002581201007387 */ /* 0x0001e80000100a00 */
[----:B0-----:R-:W3:Y:S04]  /*15b60*/  LDL.LU.64 R18, [R1+0x16f8] ;  /* 0x0016f80001127983 */ /* 0x001ee80000300a00 */
[----:B------:R-:W2:Y:S02]  /*15b70*/  LDL.LU.64 R16, [R1+0x16f0] ;  /* 0x0016f00001107983 */ /* 0x000ea40000300a00 */
[----:B--2---:R-:W-:Y:S02]  /*15b80*/  HMMA.16816.F32.BF16 R24, R24, R16, R4 ;  /* 0x000000101818723c */ /* 0x004fe40000041804 */
[----:B------:R-:W2:Y:S04]  /*15b90*/  LDL.LU.64 R6, [R1+0x16e8] ;  /* 0x0016e80001067983 */ /* 0x000ea80000300a00 */
[----:B------:R-:W4:-:S15]  /*15ba0*/  LDL.LU.64 R4, [R1+0x16e0] ;  /* 0x0016e00001047983 */ /* 0x000f1e0000300a00 */
[----:B------:R-:W-:-:S02]  /*15bb0*/  NOP ;  /* 0x0000000000007918 */ /* 0x000fc40000000000 */
[----:B------:R-:W-:Y:S04]  /*15bc0*/  STL.64 [R1+0x1c0], R24 ;  /* 0x0001c01801007387 */ /* 0x000fe80000100a00 */
[----:B------:R0:W-:Y:S04]  /*15bd0*/  STL.64 [R1+0x1c8], R26 ;  /* 0x0001c81a01007387 */ /* 0x0001e80000100a00 */
[----:B0-----:R-:W4:Y:S04]  /*15be0*/  LDL.LU.64 R26, [R1+0x16d8] ;  /* 0x0016d800011a7983 */ /* 0x001f280000300a00 */
[----:B------:R-:W4:Y:S04]  /*15bf0*/  LDL.LU.64 R24, [R1+0x16d0] ;  /* 0x0016d00001187983 */ /* 0x000f280000300a00 */
[----:B---3--:R-:W-:Y:S04]  /*15c00*/  STL.64 [R1+0x16b8], R18 ;  /* 0x0016b81201007387 */ /* 0x008fe80000100a00 */
[----:B------:R0:W-:Y:S04]  /*15c10*/  STL.64 [R1+0x16b0], R16 ;  /* 0x0016b01001007387 */ /* 0x0001e80000100a00 */
[----:B0-----:R-:W4:Y:S04]  /*15c20*/  LDL.LU.64 R16, [R1+0x1a0] ;  /* 0x0001a00001107983 */ /* 0x001f280000300a00 */
[----:B------:R-:W4:Y:S02]  /*15c30*/  LDL.LU.64 R18, [R1+0x1a8] ;  /* 0x0001a80001127983 */ /* 0x000f240000300a00 */
[----:B----4-:R-:W-:-:S15]  /*15c40*/  HMMA.16816.F32.BF16 R16, R24, R4, R16 ;  /* 0x000000041810723c */ /* 0x010fde0000041810 */
[----:B------:R-:W-:-:S08]  /*15c50*/  NOP ;  /* 0x0000000000007918 */ /* 0x000fd00000000000 */
[----:B------:R0:W-:Y:S04]  /*15c60*/  STL.64 [R1+0x1a0], R16 ;  /* 0x0001a01001007387 */ /* 0x0001e80000100a00 */
[----:B------:R1:W-:Y:S04]  /*15c70*/  STL.64 [R1+0x1a8], R18 ;  /* 0x0001a81201007387 */ /* 0x0003e80000100a00 */
[----:B0-----:R-:W3:Y:S04]  /*15c80*/  LDL.LU.64 R16, [R1+0x180] ;  /* 0x0001800001107983 */ /* 0x001ee80000300a00 */
[----:B-1----:R-:W4:Y:S04]  /*15c90*/  LDL.LU.64 R18, [R1+0x188] ;  /* 0x0001880001127983 */ /* 0x002f280000300a00 */
[----:B----4-:R-:W-:Y:S04]  /*15ca0*/  STL.64 [R1+0x16c8], R18 ;  /* 0x0016c81201007387 */ /* 0x010fe80000100a00 */
[----:B---3--:R0:W-:Y:S02]  /*15cb0*/  STL.64 [R1+0x16c0], R16 ;  /* 0x0016c01001007387 */ /* 0x0081e40000100a00 */
[----:B0-----:R-:W-:Y:S02]  /*15cc0*/  HMMA.16816.F32.BF16 R16, R24, R8, R20 ;  /* 0x000000081810723c */ /* 0x001fe40000041814 */
[----:B--2---:R-:W-:Y:S04]  /*15cd0*/  STL.64 [R1+0x16a8], R6 ;  /* 0x0016a80601007387 */ /* 0x004fe80000100a00 */
[----:B------:R0:W-:Y:S04]  /*15ce0*/  STL.64 [R1+0x16a0], R4 ;  /* 0x0016a00401007387 */ /* 0x0001e80000100a00 */
[----:B0-----:R-:W2:Y:S04]  /*15cf0*/  LDL.LU.64 R4, [R1+0x150] ;  /* 0x0001500001047983 */ /* 0x001ea80000300a00 */
[----:B------:R-:W2:Y:S04]  /*15d00*/  LDL.LU.64 R6, [R1+0x158] ;  /* 0x0001580001067983 */ /* 0x000ea80000300a00 */
[----:B------:R-:W-:Y:S04]  /*15d10*/  STL.64 [R1+0x1688], R10 ;  /* 0x0016880a01007387 */ /* 0x000fe80000100a00 */
[----:B------:R0:W-:Y:S04]  /*15d20*/  STL.64 [R1+0x1680], R8 ;  /* 0x0016800801007387 */ /* 0x0001e80000100a00 */
[----:B------:R-:W-:Y:S04]  /*15d30*/  STL.64 [R1+0x190], R16 ;  /* 0x0001901001007387 */ /* 0x000fe80000100a00 */
[----:B------:R-:W-:Y:S04]  /*15d40*/  STL.64 [R1+0x198], R18 ;  /* 0x0001981201007387 */ /* 0x000fe80000100a00 */
[----:B------:R-:W1:Y:S04]  /*15d50*/  LDSM.16.MT88.4 R16, [R28+UR4+0x4080] ;  /* 0x004080041c10783b */ /* 0x000e680008004200 */
[----:B0-----:R-:W3:Y:S04]  /*15d60*/  LDL.LU.64 R8, [R1+0x140] ;  /* 0x0001400001087983 */ /* 0x001ee80000300a00 */
[----:B------:R-:W3:Y:S04]  /*15d70*/  LDL.LU.64 R10, [R1+0x148] ;  /* 0x00014800010a7983 */ /* 0x000ee80000300a00 */
[----:B------:R-:W4:Y:S04]  /*15d80*/  LDL.LU.64 R20, [R1+0x130] ;  /* 0x0001300001147983 */ /* 0x000f280000300a00 */
[----:B------:R-:W4:Y:S04]  /*15d90*/  LDL.LU.64 R22, [R1+0x138] ;  /* 0x0001380001167983 */ /* 0x000f280000300a00 */
[----:B-1----:R0:W-:Y:S01]  /*15da0*/  STL.64 [R1+0x28], R18 ;  /* 0x0000281201007387 */ /* 0x0021e20000100a00 */
[----:B------:R-:W-:-:S02]  /*15db0*/  IMAD.MOV.U32 R14, RZ, RZ, R16 ;  /* 0x000000ffff0e7224 */ /* 0x000fc400078e0010 */
[----:B------:R-:W-:Y:S01]  /*15dc0*/  IMAD.MOV.U32 R15, RZ, RZ, R17 ;  /* 0x000000ffff0f7224 */ /* 0x000fe200078e0011 */
[----:B0-----:R-:W2:Y:S04]  /*15dd0*/  LDL.LU.64 R18, [R1+0x16c8] ;  /* 0x0016c80001127983 */ /* 0x001ea80000300a00 */
[----:B------:R-:W2:Y:S04]  /*15de0*/  LDL.LU.64 R16, [R1+0x16c0] ;  /* 0x0016c00001107983 */ /* 0x000ea80000300a00 */
[----:B------:R-:W-:Y:S04]  /*15df0*/  STL [R1+0x15cc], R15 ;  /* 0x0015cc0f01007387 */ /* 0x000fe80000100800 */
[----:B------:R-:W-:Y:S01]  /*15e00*/  STL [R1+0x15c8], R14 ;  /* 0x0015c80e01007387 */ /* 0x000fe20000100800 */
[----:B--2---:R-:W-:-:S15]  /*15e10*/  HMMA.16816.F32.BF16 R16, R24, R12, R16 ;  /* 0x0000000c1810723c */ /* 0x004fde0000041810 */
[----:B------:R-:W-:-:S08]  /*15e20*/  NOP ;  /* 0x0000000000007918 */ /* 0x000fd00000000000 */
[----:B------:R-:W-:Y:S04]  /*15e30*/  STL.64 [R1+0x180], R16 ;  /* 0x0001801001007387 */ /* 0x000fe80000100a00 */
[----:B------:R-:W-:Y:S04]  /*15e40*/  STL.64 [R1+0x188], R18 ;  /* 0x0001881201007387 */ /* 0x000fe80000100a00 */
[----:B------:R-:W0:Y:S04]  /*15e50*/  LDSM.16.MT88.4 R16, [R28+UR4+0x4100] ;  /* 0x004100041c10783b */ /* 0x000e280008004200 */
[----:B0-----:R-:W-:Y:S04]  /*15e60*/  STL.64 [R1+0x10], R16 ;  /* 0x0000101001007387 */ /* 0x001fe80000100a00 */
[----:B------:R0:W-:Y:S04]  /*15e70*/  STL.64 [R1+0x18], R18 ;  /* 0x0000181201007387 */ /* 0x0001e80000100a00 */
[----:B0-----:R-:W2:Y:S04]  /*15e80*/  LDL.LU.64 R18, [R1+0x16b8] ;  /* 0x0016b80001127983 */ /* 0x001ea80000300a00 */
[----:B------:R-:W3:Y:S02]  /*15e90*/  LDL.LU.64 R16, [R1+0x16b0] ;  /* 0x0016b00001107983 */ /* 0x000ee40000300a00 */
[----:B---3--:R-:W-:Y:S02]  /*15ea0*/  HMMA.16816.F32.BF16 R24, R24, R16, R4 ;  /* 0x000000101818723c */ /* 0x008fe40000041804 */
[----:B------:R-:W3:Y:S04]  /*15eb0*/  LDL.LU.64 R6, [R1+0x16a8] ;  /* 0x0016a80001067983 */ /* 0x000ee80000300a00 */
[----:B------:R-:W4:-:S15]  /*15ec0*/  LDL.LU.64 R4, [R1+0x16a0] ;  /* 0x0016a00001047983 */ /* 0x000f1e0000300a00 */
[----:B------:R-:W-:-:S02]  /*15ed0*/  NOP ;  /* 0x0000000000007918 */ /* 0x000fc40000000000 */
[----:B------:R-:W-:Y:S04]  /*15ee0*/  STL.64 [R1+0x150], R24 ;  /* 0x0001501801007387 */ /* 0x000fe80000100a00 */
[----:B------:R0:W-:Y:S04]  /*15ef0*/  STL.64 [R1+0x158], R26 ;  /* 0x0001581a01007387 */ /* 0x0001e80000100a00 */
[----:B0-----:R-:W4:Y:S04]  /*15f00*/  LDL.LU.64 R26, [R1+0x1698] ;  /* 0x00169800011a7983 */ /* 0x001f280000300a00 */
[----:B------:R-:W4:Y:S04]  /*15f10*/  LDL.LU.64 R24, [R1+0x1690] ;  /* 0x0016900001187983 */ /* 0x000f280000300a00 */
[----:B--2---:R-:W-:Y:S04]  /*15f20*/  STL.64 [R1+0x1678], R18 ;  /* 0x0016781201007387 */ /* 0x004fe80000100a00 */
[----:B------:R-:W-:Y:S04]  /*15f30*/  STL.64 [R1+0x1670], R16 ;  /* 0x0016701001007387 */ /* 0x000fe80000100a00 */
[----:B------:R-:W0:Y:S04]  /*15f40*/  LDSM.16.MT88.4 R16, [R28+UR4+0x4180] ;  /* 0x004180041c10783b */ /* 0x000e280008004200 */
[----:B0-----:R0:W-:Y:S04]  /*15f50*/  STL.64 [R1], R16 ;  /* 0x0000001001007387 */ /* 0x0011e80000100a00 */
[----:B------:R1:W-:Y:S04]  /*15f60*/  STL.64 [R1+0x8], R18 ;  /* 0x0000081201007387 */ /* 0x0003e80000100a00 */
[----:B0-----:R-:W2:Y:S04]  /*15f70*/  LDL.LU.64 R16, [R1+0x120] ;  /* 0x0001200001107983 */ /* 0x001ea80000300a00 */
[----:B-1----:R-:W2:Y:S01]  /*15f80*/  LDL.LU.64 R18, [R1+0x128] ;  /* 0x0001280001127983 */ /* 0x002ea20000300a00 */
        /* <DEDUP_REMOVED lines=9> */
[----:B------:R-:W3:Y:S01]  /*16020*/  LDL.LU.64 R6, [R1+0x118] ;  /* 0x0001180001067983 */ /* 0x000ee20000300a00 */
[----:B--2---:R-:W-:Y:S03]  /*16030*/  HMMA.16816.F32.BF16 R20, R24, R8, R20 ;  /* 0x000000081814723c */ /* 0x004fe60000041814 */
[----:B----4-:R-:W-:Y:S04]  /*16040*/  STL.64 [R1+0x1648], R10 ;  /* 0x0016480a01007387 */ /* 0x010fe80000100a00 */
[----:B------:R0:W-:-:S15]  /*16050*/  STL.64 [R1+0x1640], R8 ;  /* 0x0016400801007387 */ /* 0x0001de0000100a00 */
[----:B------:R-:W-:-:S01]  /*16060*/  NOP ;  /* 0x0000000000007918 */ /* 0x000fc20000000000 */
[----:B------:R1:W-:Y:S04]  /*16070*/  STL.64 [R1+0x130], R20 ;  /* 0x0001301401007387 */ /* 0x0003e80000100a00 */
[----:B------:R2:W-:Y:S04]  /*16080*/  STL.64 [R1+0x138], R22 ;  /* 0x0001381601007387 */ /* 0x0005e80000100a00 */
[----:B0-----:R-:W4:Y:S04]  /*16090*/  LDL.LU.64 R8, [R1+0x100] ;  /* 0x0001000001087983 */ /* 0x001f280000300a00 */
[----:B------:R-:W4:Y:S04]  /*160a0*/  LDL.LU.64 R10, [R1+0x108] ;  /* 0x00010800010a7983 */ /* 0x000f280000300a00 */
[----:B-1----:R-:W3:Y:S04]  /*160b0*/  LDL.LU.64 R20, [R1+0xd0] ;  /* 0x0000d00001147983 */ /* 0x002ee80000300a00 */
[----:B--2---:R-:W2:Y:S01]  /*160c0*/  LDL.LU.64 R22, [R1+0xd8] ;  /* 0x0000d80001167983 */ /* 0x004ea20000300a00 */
[C---:B------:R-:W-:Y:S03]  /*160d0*/  HMMA.16816.F32.BF16 R16, R24.reuse, R12, R16 ;  /* 0x0000000c1810723c */ /* 0x040fe60000041810 */
[----:B--2---:R-:W-:Y:S04]  /*160e0*/  STL.64 [R1+0x1638], R22 ;  /* 0x0016381601007387 */ /* 0x004fe80000100a00 */
[----:B---3--:R0:W-:Y:S04]  /*160f0*/  STL.64 [R1+0x1630], R20 ;  /* 0x0016301401007387 */ /* 0x0081e80000100a00 */
[----:B0-----:R-:W2:Y:S04]  /*16100*/  LDL.LU.64 R20, [R1+0xf0] ;  /* 0x0000f00001147983 */ /* 0x001ea80000300a00 */
[----:B------:R-:W2:Y:S08]  /*16110*/  LDL.LU.64 R22, [R1+0xf8] ;  /* 0x0000f80001167983 */ /* 0x000eb00000300a00 */
[----:B------:R-:W-:Y:S04]  /*16120*/  STL.64 [R1+0x120], R16 ;  /* 0x0001201001007387 */ /* 0x000fe80000100a00 */
[----:B------:R0:W-:Y:S04]  /*16130*/  STL.64 [R1+0x128], R18 ;  /* 0x0001281201007387 */ /* 0x0001e80000100a00 */
[----:B0-----:R-:W3:Y:S04]  /*16140*/  LDL.LU.64 R18, [R1+0x1678] ;  /* 0x0016780001127983 */ /* 0x001ee80000300a00 */
[----:B------:R-:W4:Y:S02]  /*16150*/  LDL.LU.64 R16, [R1+0x1670] ;  /* 0x0016700001107983 */ /* 0x000f240000300a00 */
[----:B----4-:R-:W-:Y:S02]  /*16160*/  HMMA.16816.F32.BF16 R24, R24, R16, R4 ;  /* 0x000000101818723c */ /* 0x010fe40000041804 */
[----:B------:R-:W4:Y:S04]  /*16170*/  LDL.LU.64 R6, [R1+0x1668] ;  /* 0x0016680001067983 */ /* 0x000f280000300a00 */
[----:B------:R-:W2:-:S15]  /*16180*/  LDL.LU.64 R4, [R1+0x1660] ;  /* 0x0016600001047983 */ /* 0x000e9e0000300a00 */
[----:B------:R-:W-:-:S02]  /*16190*/  NOP ;  /* 0x0000000000007918 */ /* 0x000fc40000000000 */
[----:B------:R-:W-:Y:S04]  /*161a0*/  STL.64 [R1+0x110], R24 ;  /* 0x0001101801007387 */ /* 0x000fe80000100a00 */
[----:B------:R-:W-:Y:S04]  /*161b0*/  STL.64 [R1+0x118], R26 ;  /* 0x0001181a01007387 */ /* 0x000fe80000100a00 */
[----:B------:R-:W0:Y:S02]  /*161c0*/  LDSM.16.MT88.4 R24, [R28+UR4+0x4200] ;  /* 0x004200041c18783b */ /* 0x000e240008004200 */
[----:B0-----:R-:W-:-:S02]  /*161d0*/  IMAD.MOV.U32 R15, RZ, RZ, R26 ;  /* 0x000000ffff0f7224 */ /* 0x001fc400078e001a */
[----:B------:R0:W-:Y:S01]  /*161e0*/  STL.64 [R1+0x70], R24 ;  /* 0x0000701801007387 */ /* 0x0001e20000100a00 */
[----:B------:R-:W-:-:S03]  /*161f0*/  IMAD.MOV.U32 R14, RZ, RZ, R27 ;  /* 0x000000ffff0e7224 */ /* 0x000fc600078e001b */
[----:B------:R-:W2:Y:S04]  /*16200*/  LDL.LU.64 R26, [R1+0x1658] ;  /* 0x00165800011a7983 */ /* 0x000ea80000300a00 */
[----:B0-----:R-:W2:Y:S02]  /*16210*/  LDL.LU.64 R24, [R1+0x1650] ;  /* 0x0016500001187983 */ /* 0x001ea40000300a00 */
        /* <DEDUP_REMOVED lines=11> */
[----:B------:R-:W3:Y:S04]  /*162d0*/  LDL.LU.64 R20, [R1+0x1630] ;  /* 0x0016300001147983 */ /* 0x000ee80000300a00 */
[----:B--2---:R-:W-:Y:S04]  /*162e0*/  STL.64 [R1+0x1610], R10 ;  /* 0x0016100a01007387 */ /* 0x004fe80000100a00 */
[----:B------:R0:W-:Y:S04]  /*162f0*/  STL.64 [R1+0x1608], R8 ;  /* 0x0016080801007387 */ /* 0x0001e80000100a00 */
[----:B0-----:R-:W2:Y:S04]  /*16300*/  LDL.LU.64 R8, [R1+0xe0] ;  /* 0x0000e00001087983 */ /* 0x001ea80000300a00 */
[----:B------:R-:W2:Y:S02]  /*16310*/  LDL.LU.64 R10, [R1+0xe8] ;  /* 0x0000e800010a7983 */ /* 0x000ea40000300a00 */
[C---:B--2---:R-:W-:Y:S06]  /*16320*/  HMMA.16816.F32.BF16 R8, R24.reuse, R12, R8 ;  /* 0x0000000c1808723c */ /* 0x044fec0000041808 */
[----:B---3--:R-:W-:-:S15]  /*16330*/  HMMA.16816.F32.BF16 R24, R24, R16, R20 ;  /* 0x000000101818723c */ /* 0x008fde0000041814 */
[----:B------:R-:W-:-:S02]  /*16340*/  NOP ;  /* 0x0000000000007918 */ /* 0x000fc40000000000 */
[----:B------:R0:W-:Y:S04]  /*16350*/  STL.64 [R1+0xe0], R8 ;  /* 0x0000e00801007387 */ /* 0x0001e80000100a00 */
[----:B------:R1:W-:Y:S04]  /*16360*/  STL.64 [R1+0xe8], R10 ;  /* 0x0000e80a01007387 */ /* 0x0003e80000100a00 */
[----:B0-----:R-:W2:Y:S04]  /*16370*/  LDL.LU.64 R8, [R1+0xc0] ;  /* 0x0000c00001087983 */ /* 0x001ea80000300a00 */
[----:B-1----:R-:W2:Y:S04]  /*16380*/  LDL.LU.64 R10, [R1+0xc8] ;  /* 0x0000c800010a7983 */ /* 0x002ea80000300a00 */
[----:B------:R-:W-:Y:S04]  /*16390*/  STL.64 [R1+0x1600], R14 ;  /* 0x0016000e01007387 */ /* 0x000fe80000100a00 */
[----:B------:R0:W-:Y:S04]  /*163a0*/  STL.64 [R1+0x15f8], R12 ;  /* 0x0015f80c01007387 */ /* 0x0001e80000100a00 */
[----:B0-----:R-:W3:Y:S04]  /*163b0*/  LDL.LU.64 R12, [R1+0xb0] ;  /* 0x0000b000010c7983 */ /* 0x001ee80000300a00 */
[----:B------:R-:W3:Y:S04]  /*163c0*/  LDL.LU.64 R14, [R1+0xb8] ;  /* 0x0000b800010e7983 */ /* 0x000ee80000300a00 */
[----:B------:R-:W2:Y:S04]  /*163d0*/  LDL.LU.64 R22, [R1+0x1628] ;  /* 0x0016280001167983 */ /* 0x000ea80000300a00 */
[----:B------:R-:W2:Y:S04]  /*163e0*/  LDL.LU.64 R20, [R1+0x1620] ;  /* 0x0016200001147983 */ /* 0x000ea80000300a00 */
[----:B------:R-:W-:Y:S04]  /*163f0*/  STL.64 [R1+0x15f0], R18 ;  /* 0x0015f01201007387 */ /* 0x000fe80000100a00 */
[----:B------:R0:W-:Y:S04]  /*16400*/  STL.64 [R1+0x15e8], R16 ;  /* 0x0015e81001007387 */ /* 0x0001e80000100a00 */
[----:B------:R4:W-:Y:S04]  /*16410*/  STL.64 [R1+0xd0], R24 ;  /* 0x0000d01801007387 */ /* 0x0009e80000100a00 */
[----:B------:R1:W-:Y:S04]  /*16420*/  STL.64 [R1+0xd8], R26 ;  /* 0x0000d81a01007387 */ /* 0x0003e80000100a00 */
[----:B0-----:R-:W3:Y:S01]  /*16430*/  LDL.LU.64 R16, [R1+0xa0] ;  /* 0x0000a00001107983 */ /* 0x001ee20000300a00 */
[----:B----4-:R-:W-:-:S02]  /*16440*/  IMAD.MOV.U32 R24, RZ, RZ, R7 ;  /* 0x000000ffff187224 */ /* 0x010fc400078e0007 */
[----:B-1----:R-:W-:Y:S02]  /*16450*/  IMAD.MOV.U32 R26, RZ, RZ, R2 ;  /* 0x000000ffff1a7224 */ /* 0x002fe400078e0002 */
[----:B------:R-:W-:Y:S02]  /*16460*/  IMAD.MOV.U32 R27, RZ, RZ, R0 ;  /* 0x000000ffff1b7224 */ /* 0x000fe400078e0000 */
[----:B------:R-:W-:Y:S01]  /*16470*/  IMAD.MOV.U32 R25, RZ, RZ, R3 ;  /* 0x000000ffff197224 */ /* 0x000fe200078e0003 */
[----:B------:R-:W4:Y:S04]  /*16480*/  LDL.LU.64 R18, [R1+0xa8] ;  /* 0x0000a80001127983 */ /* 0x000f280000300a00 */
[----:B------:R-:W4:Y:S04]  /*16490*/  LDL.LU R7, [R1+0x1618] ;  /* 0x0016180001077983 */ /* 0x000f280000300800 */
[----:B------:R-:W-:Y:S04]  /*164a0*/  STL.64 [R1+0x15e0], R26 ;  /* 0x0015e01a01007387 */ /* 0x000fe80000100a00 */
[----:B------:R0:W-:Y:S04]  /*164b0*/  STL.64 [R1+0x15d8], R24 ;  /* 0x0015d81801007387 */ /* 0x0001e80000100a00 */
[----:B0-----:R-:W4:Y:S04]  /*164c0*/  LDL.LU.64 R24, [R1+0x90] ;  /* 0x0000900001187983 */ /* 0x001f280000300a00 */
[----:B------:R-:W4:Y:S01]  /*164d0*/  LDL.LU.64 R26, [R1+0x98] ;  /* 0x00009800011a7983 */ /* 0x000f220000300a00 */
        /* <DEDUP_REMOVED lines=8> */
[----:B------:R0:W-:Y:S01]  /*16560*/  STL [R1+0xb0], R12 ;  /* 0x0000b00c01007387 */ /* 0x0001e20000100800 */
[----:B------:R-:W-:Y:S02]  /*16570*/  IMAD.MOV.U32 R3, RZ, RZ, R14 ;  /* 0x000000ffff037224 */ /* 0x000fe400078e000e */
[----:B------:R-:W-:Y:S02]  /*16580*/  IMAD.MOV.U32 R2, RZ, RZ, R15 ;  /* 0x000000ffff027224 */ /* 0x000fe400078e000f */
[----:B------:R-:W-:Y:S01]  /*16590*/  IMAD.MOV.U32 R0, RZ, RZ, R13 ;  /* 0x000000ffff007224 */ /* 0x000fe200078e000d */
[----:B------:R-:W3:Y:S04]  /*165a0*/  LDL.LU.64 R14, [R1+0x1600] ;  /* 0x00160000010e7983 */ /* 0x000ee80000300a00 */
[----:B0-----:R-:W4:Y:S04]  /*165b0*/  LDL.LU.64 R12, [R1+0x15f8] ;  /* 0x0015f800010c7983 */ /* 0x001f280000300a00 */
[----:B------:R-:W-:Y:S04]  /*165c0*/  STL [R1+0x1298], R2 ;  /* 0x0012980201007387 */ /* 0x000fe80000100800 */
[----:B------:R-:W-:Y:S04]  /*165d0*/  STL [R1+0x1294], R3 ;  /* 0x0012940301007387 */ /* 0x000fe80000100800 */
[----:B------:R-:W-:Y:S01]  /*165e0*/  STL [R1+0x1290], R0 ;  /* 0x0012900001007387 */ /* 0x000fe20000100800 */
[----:B----4-:R-:W-:-:S15]  /*165f0*/  HMMA.16816.F32.BF16 R16, R20, R12, R16 ;  /* 0x0000000c1410723c */ /* 0x010fde0000041810 */
[----:B------:R-:W-:-:S08]  /*16600*/  NOP ;  /* 0x0000000000007918 */ /* 0x000fd00000000000 */
[----:B------:R-:W-:Y:S04]  /*16610*/  STL.64 [R1+0xa0], R16 ;  /* 0x0000a01001007387 */ /* 0x000fe80000100a00 */
[----:B------:R0:W-:Y:S01]  /*16620*/  STL [R1+0xa8], R18 ;  /* 0x0000a81201007387 */ /* 0x0001e20000100800 */
[----:B------:R-:W-:-:S03]  /*16630*/  IMAD.MOV.U32 R12, RZ, RZ, R19 ;  /* 0x000000ffff0c7224 */ /* 0x000fc600078e0013 */
[----:B0-----:R-:W4:Y:S04]  /*16640*/  LDL.LU.64 R18, [R1+0x15f0] ;  /* 0x0015f00001127983 */ /* 0x001f280000300a00 */
[----:B------:R-:W2:Y:S02]  /*16650*/  LDL.LU.64 R16, [R1+0x15e8] ;  /* 0x0015e80001107983 */ /* 0x000ea40000300a00 */
[----:B--2---:R-:W-:Y:S02]  /*16660*/  HMMA.16816.F32.BF16 R20, R20, R16, R24 ;  /* 0x000000101414723c */ /* 0x004fe40000041818 */
[----:B------:R-:W2:Y:S04]  /*16670*/  LDL.LU.64 R26, [R1+0x15e0] ;  /* 0x0015e000011a7983 */ /* 0x000ea80000300a00 */
[----:B------:R-:W2:-:S15]  /*16680*/  LDL.LU.64 R24, [R1+0x15d8] ;  /* 0x0015d80001187983 */ /* 0x000e9e0000300a00 */
[----:B------:R-:W-:-:S02]  /*16690*/  NOP ;  /* 0x0000000000007918 */ /* 0x000fc40000000000 */
[----:B------:R-:W-:Y:S04]  /*166a0*/  STL.64 [R1+0x90], R20 ;  /* 0x0000901401007387 */ /* 0x000fe80000100a00 */
[----:B------:R0:W-:Y:S02]  /*166b0*/  STL [R1+0x98], R22 ;  /* 0x0000981601007387 */ /* 0x0001e40000100800 */
[----:B0-----:R-:W-:Y:S02]  /*166c0*/  IMAD.MOV.U32 R22, RZ, RZ, R11 ;  /* 0x000000ffff167224 */ /* 0x001fe400078e000b */
[----:B------:R-:W3:Y:S01]  /*166d0*/  LDL.LU R20, [R1+0x2e0] ;  /* 0x0002e00001147983 */ /* 0x000ee20000300800 */
[----:B------:R-:W-:-:S03]  /*166e0*/  IMAD.MOV.U32 R21, RZ, RZ, R10 ;  /* 0x000000ffff157224 */ /* 0x000fc600078e000a */
[----:B------:R-:W2:Y:S04]  /*166f0*/  LDL.LU R10, [R1+0x15d4] ;  /* 0x0015d400010a7983 */ /* 0x000ea80000300800 */
[----:B------:R-:W2:Y:S04]  /*16700*/  LDL.LU R11, [R1+0x15d0] ;  /* 0x0015d000010b7983 */ /* 0x000ea80000300800 */
[----:B----4-:R0:W-:Y:S04]  /*16710*/  STL.64 [R1+0x1590], R18 ;  /* 0x0015901201007387 */ /* 0x0101e80000100a00 */
[----:B------:R-:W3:Y:S04]  /*16720*/  LDL.LU.64 R16, [R1+0x30] ;  /* 0x0000300001107983 */ /* 0x000ee80000300a00 */
[----:B0-----:R-:W3:Y:S01]  /*16730*/  LDL.LU.64 R18, [R1+0x38] ;  /* 0x0000380001127983 */ /* 0x001ee20000300a00 */
[----:B------:R-:W-:-:S02]  /*16740*/  IMAD.MOV.U32 R8, RZ, RZ, R23 ;  /* 0x000000ffff087224 */ /* 0x000fc400078e0017 */
[----:B------:R-:W-:-:S03]  /*16750*/  IMAD.MOV.U32 R23, RZ, RZ, R29 ;  /* 0x000000ffff177224 */ /* 0x000fc600078e001d */
[----:B------:R-:W-:Y:S04]  /*16760*/  STL [R1+0x1158], R8 ;  /* 0x0011580801007387 */ /* 0x000fe80000100800 */
[----:B---3--:R-:W-:Y:S06]  /*16770*/  HMMA.16816.F32.BF16 R20, R16, R6, R20 ;  /* 0x000000061014723c */ /* 0x008fec0000041814 */
[----:B------:R-:W-:-:S02]  /*16780*/  IMAD.MOV.U32 R3, RZ, RZ, R17 ;  /* 0x000000ffff037224 */ /* 0x000fc400078e0011 */
[----:B------:R-:W-:Y:S02]  /*16790*/  IMAD.MOV.U32 R2, RZ, RZ, R18 ;  /* 0x000000ffff027224 */ /* 0x000fe400078e0012 */
[----:B------:R-:W-:Y:S02]  /*167a0*/  IMAD.MOV.U32 R0, RZ, RZ, R19 ;  /* 0x000000ffff007224 */ /* 0x000fe400078e0013 */
[----:B------:R-:W-:Y:S02]  /*167b0*/  IMAD.MOV.U32 R4, RZ, RZ, R16 ;  /* 0x000000ffff047224 */ /* 0x000fe400078e0010 */
[----:B------:R-:W-:-:S09]  /*167c0*/  IMAD.MOV.U32 R5, RZ, RZ, R3 ;  /* 0x000000ffff057224 */ /* 0x000fd200078e0003 */
[----:B------:R-:W-:Y:S04]  /*167d0*/  STL.64 [R1+0x2e0], R20 ;  /* 0x0002e01401007387 */ /* 0x000fe80000100a00 */
[----:B------:R-:W-:Y:S04]  /*167e0*/  STL.64 [R1+0x2e8], R22 ;  /* 0x0002e81601007387 */ /* 0x000fe80000100a00 */
[----:B------:R0:W-:Y:S02]  /*167f0*/  STL.64 [R1+0x1578], R6 ;  /* 0x0015780601007387 */ /* 0x0001e40000100a00 */
[----:B0-----:R-:W-:-:S02]  /*16800*/  IMAD.MOV.U32 R6, RZ, RZ, R2 ;  /* 0x000000ffff067224 */ /* 0x001fc400078e0002 */
[----:B------:R-:W-:-:S07]  /*16810*/  IMAD.MOV.U32 R7, RZ, RZ, R0 ;  /* 0x000000ffff077224 */ /* 0x000fce00078e0000 */
[----:B--2---:R-:W-:Y:S01]  /*16820*/  HMMA.16816.F32.BF16 R16, R4, R10, R24 ;  /* 0x0000000a0410723c */ /* 0x004fe20000041818 */
[----:B------:R-:W-:Y:S02]  /*16830*/  IMAD.MOV.U32 R29, RZ, RZ, R20 ;  /* 0x000000ffff1d7224 */ /* 0x000fe400078e0014 */
[----:B------:R-:W0:Y:S04]  /*16840*/  LDSM.16.MT88.4 R20, [R28+UR4+0x4280] ;  /* 0x004280041c14783b */ /* 0x000e280008004200 */
[----:B------:R-:W-:Y:S04]  /*16850*/  STL [R1+0x1078], R29 ;  /* 0x0010781d01007387 */ /* 0x000fe80000100800 */
[----:B------:R-:W-:Y:S04]  /*16860*/  STL.64 [R1+0x1570], R10 ;  /* 0x0015700a01007387 */ /* 0x000fe80000100a00 */
[----:B------:R-:W2:Y:S08]  /*16870*/  LDL.LU R24, [R1+0x60] ;  /* 0x0000600001187983 */ /* 0x000eb00000300800 */
[----:B------:R-:W-:Y:S04]  /*16880*/  STL.64 [R1+0x2d0], R16 ;  /* 0x0002d01001007387 */ /* 0x000fe80000100a00 */
[----:B------:R-:W-:Y:S04]  /*16890*/  STL.64 [R1+0x2d8], R18 ;  /* 0x0002d81201007387 */ /* 0x000fe80000100a00 */
[----:B------:R-:W2:Y:S04]  /*168a0*/  LDL.LU R25, [R1+0x64] ;  /* 0x0000640001197983 */ /* 0x000ea80000300800 */
[----:B------:R-:W3:Y:S04]  /*168b0*/  LDL.LU R26, [R1+0x68] ;  /* 0x00006800011a7983 */ /* 0x000ee80000300800 */
[----:B------:R-:W3:Y:S04]  /*168c0*/  LDL.LU R27, [R1+0x6c] ;  /* 0x00006c00011b7983 */ /* 0x000ee80000300800 */
[----:B---3--:R-:W-:Y:S04]  /*168d0*/  STL.64 [R1+0x1498], R26 ;  /* 0x0014981a01007387 */ /* 0x008fe80000100a00 */
[----:B--2---:R1:W-:Y:S04]  /*168e0*/  STL.64 [R1+0x1490], R24 ;  /* 0x0014901801007387 */ /* 0x0043e80000100a00 */
[----:B-1----:R-:W2:Y:S04]  /*168f0*/  LDL.LU R24, [R1+0x160] ;  /* 0x0001600001187983 */ /* 0x002ea80000300800 */
        /* <DEDUP_REMOVED lines=11> */
[----:B-1----:R-:W2:Y:S04]  /*169b0*/  LDL.LU.64 R24, [R1] ;  /* 0x0000000001187983 */ /* 0x002ea80000300a00 */
[----:B------:R-:W3:Y:S04]  /*169c0*/  LDL.LU.64 R26, [R1+0x8] ;  /* 0x00000800011a7983 */ /* 0x000ee80000300a00 */
[----:B---3--:R-:W-:Y:S04]  /*169d0*/  STL.64 [R1+0x14e8], R26 ;  /* 0x0014e81a01007387 */ /* 0x008fe80000100a00 */
[----:B--2---:R1:W-:Y:S04]  /*169e0*/  STL.64 [R1+0x14e0], R24 ;  /* 0x0014e01801007387 */ /* 0x0043e80000100a00 */
[----:B-1----:R-:W2:Y:S04]  /*169f0*/  LDL.LU R24, [R1+0x10] ;  /* 0x0000100001187983 */ /* 0x002ea80000300800 */
[----:B------:R-:W2:Y:S04]  /*16a00*/  LDL.LU R25, [R1+0x14] ;  /* 0x0000140001197983 */ /* 0x000ea80000300800 */
[----:B------:R-:W3:Y:S04]  /*16a10*/  LDL.LU R26, [R1+0x18] ;  /* 0x00001800011a7983 */ /* 0x000ee80000300800 */
[----:B------:R-:W3:Y:S04]  /*16a20*/  LDL.LU R27, [R1+0x1c] ;  /* 0x00001c00011b7983 */ /* 0x000ee80000300800 */
[----:B---3--:R-:W-:Y:S04]  /*16a30*/  STL.64 [R1+0x1538], R26 ;  /* 0x0015381a01007387 */ /* 0x008fe80000100a00 */
[----:B--2---:R-:W-:Y:S04]  /*16a40*/  STL.64 [R1+0x1530], R24 ;  /* 0x0015301801007387 */ /* 0x004fe80000100a00 */
[----:B0-----:R-:W-:Y:S04]  /*16a50*/  STL.64 [R1+0x1460], R22 ;  /* 0x0014601601007387 */ /* 0x001fe80000100a00 */
[----:B------:R0:W-:Y:S04]  /*16a60*/  STL.64 [R1+0x1458], R20 ;  /* 0x0014581401007387 */ /* 0x0001e80000100a00 */
[----:B0-----:R-:W2:Y:S04]  /*16a70*/  LDL.LU R20, [R1+0x70] ;  /* 0x0000700001147983 */ /* 0x001ea80000300800 */
[----:B------:R-:W2:Y:S01]  /*16a80*/  LDL.LU R21, [R1+0x74] ;  /* 0x0000740001157983 */ /* 0x000ea20000300800 */
[----:B------:R-:W-:-:S02]  /*16a90*/  IMAD.MOV.U32 R22, RZ, RZ, R15 ;  /* 0x000000ffff167224 */ /* 0x000fc400078e000f */
[----:B------:R-:W-:Y:S01]  /*16aa0*/  IMAD.MOV.U32 R23, RZ, RZ, R14 ;  /* 0x000000ffff177224 */ /* 0x000fe200078e000e */
[----:B------:R-:W3:Y:S04]  /*16ab0*/  LDL.LU R15, [R1+0x15cc] ;  /* 0x0015cc00010f7983 */ /* 0x000ee80000300800 */
[----:B------:R-:W4:Y:S04]  /*16ac0*/  LDL.LU R14, [R1+0x15c8] ;  /* 0x0015c800010e7983 */ /* 0x000f280000300800 */
[----:B------:R-:W-:Y:S04]  /*16ad0*/  STL.64 [R1+0x14c8], R22 ;  /* 0x0014c81601007387 */ /* 0x000fe80000100a00 */
[----:B--2---:R0:W-:Y:S01]  /*16ae0*/  STL.64 [R1+0x14c0], R20 ;  /* 0x0014c01401007387 */ /* 0x0041e20000100a00 */
[----:B---3--:R-:W-:-:S02]  /*16af0*/  IMAD.MOV.U32 R25, RZ, RZ, R15 ;  /* 0x000000ffff197224 */ /* 0x008fc400078e000f */
[----:B----4-:R-:W-:Y:S01]  /*16b00*/  IMAD.MOV.U32 R24, RZ, RZ, R14 ;  /* 0x000000ffff187224 */ /* 0x010fe200078e000e */
[----:B0-----:R-:W2:Y:S04]  /*16b10*/  LDL.LU R20, [R1+0x1e0] ;  /* 0x0001e00001147983 */ /* 0x001ea80000300800 */
[----:B------:R-:W2:Y:S04]  /*16b20*/  LDL.LU R21, [R1+0x1e4] ;  /* 0x0001e40001157983 */ /* 0x000ea80000300800 */
[----:B------:R-:W3:Y:S04]  /*16b30*/  LDL.LU R22, [R1+0x1e8] ;  /* 0x0001e80001167983 */ /* 0x000ee80000300800 */
[----:B------:R-:W3:Y:S04]  /*16b40*/  LDL.LU R23, [R1+0x1ec] ;  /* 0x0001ec0001177983 */ /* 0x000ee80000300800 */
[----:B------:R-:W4:Y:S04]  /*16b50*/  LDL.LU R14, [R1+0x15c4] ;  /* 0x0015c400010e7983 */ /* 0x000f280000300800 */
[----:B------:R-:W4:Y:S04]  /*16b60*/  LDL.LU R15, [R1+0x15c0] ;  /* 0x0015c000010f7983 */ /* 0x000f280000300800 */
[----:B------:R-:W2:Y:S04]  /*16b70*/  LDL.LU R26, [R1+0x28] ;  /* 0x00002800011a7983 */ /* 0x000ea80000300800 */
[----:B------:R-:W2:Y:S04]  /*16b80*/  LDL.LU R27, [R1+0x2c] ;  /* 0x00002c00011b7983 */ /* 0x000ea80000300800 */
[----:B--2---:R-:W-:Y:S04]  /*16b90*/  STL.64 [R1+0x1588], R26 ;  /* 0x0015881a01007387 */ /* 0x004fe80000100a00 */
[----:B------:R-:W-:Y:S04]  /*16ba0*/  STL.64 [R1+0x1580], R24 ;  /* 0x0015801801007387 */ /* 0x000fe80000100a00 */
[----:B---3--:R-:W-:Y:S04]  /*16bb0*/  STL.64 [R1+0x14d8], R22 ;  /* 0x0014d81601007387 */ /* 0x008fe80000100a00 */
[----:B------:R4:W-:Y:S02]  /*16bc0*/  STL.64 [R1+0x14d0], R20 ;  /* 0x0014d01401007387 */ /* 0x0009e40000100a00 */
[----:B----4-:R-:W-:-:S02]  /*16bd0*/  IMAD.MOV.U32 R20, RZ, RZ, R14 ;  /* 0x000000ffff147224 */ /* 0x010fc400078e000e */
[----:B------:R-:W-:Y:S01]  /*16be0*/  IMAD.MOV.U32 R21, RZ, RZ, R15 ;  /* 0x000000ffff157224 */ /* 0x000fe200078e000f */
[----:B------:R-:W2:Y:S04]  /*16bf0*/  LDL.LU R14, [R1+0x15bc] ;  /* 0x0015bc00010e7983 */ /* 0x000ea80000300800 */
[----:B------:R-:W3:Y:S04]  /*16c00*/  LDL.LU R15, [R1+0x15b8] ;  /* 0x0015b800010f7983 */ /* 0x000ee80000300800 */
[----:B------:R-:W4:Y:S04]  /*16c10*/  LDL.LU R22, [R1+0x88] ;  /* 0x0000880001167983 */ /* 0x000f280000300800 */
[----:B------:R-:W4:Y:S04]  /*16c20*/  LDL.LU R23, [R1+0x8c] ;  /* 0x00008c0001177983 */ /* 0x000f280000300800 */
[----:B----4-:R3:W-:Y:S04]  /*16c30*/  STL.64 [R1+0x14f8], R22 ;  /* 0x0014f81601007387 */ /* 0x0107e80000100a00 */
[----:B------:R0:W-:Y:S01]  /*16c40*/  STL.64 [R1+0x14f0], R20 ;  /* 0x0014f01401007387 */ /* 0x0001e20000100a00 */
[----:B---3--:R-:W-:-:S03]  /*16c50*/  IMAD.MOV.U32 R22, RZ, RZ, R15 ;  /* 0x000000ffff167224 */ /* 0x008fc600078e000f */
[----:B0-----:R-:W3:Y:S01]  /*16c60*/  LDL.LU R20, [R1+0x170] ;  /* 0x0001700001147983 */ /* 0x001ee20000300800 */
[----:B--2---:R-:W-:-:S03]  /*16c70*/  IMAD.MOV.U32 R21, RZ, RZ, R14 ;  /* 0x000000ffff157224 */ /* 0x004fc600078e000e */
[----:B------:R-:W2:Y:S04]  /*16c80*/  LDL.LU R14, [R1+0x15b4] ;  /* 0x0015b400010e7983 */ /* 0x000ea80000300800 */
[----:B------:R-:W4:Y:S04]  /*16c90*/  LDL.LU R15, [R1+0x15b0] ;  /* 0x0015b000010f7983 */ /* 0x000f280000300800 */
[----:B------:R-:W3:Y:S04]  /*16ca0*/  LDL.LU R23, [R1+0x17c] ;  /* 0x00017c0001177983 */ /* 0x000ee80000300800 */
[----:B---3--:R-:W-:Y:S04]  /*16cb0*/  STL.64 [R1+0x1508], R22 ;  /* 0x0015081601007387 */ /* 0x008fe80000100a00 */
[----:B------:R0:W-:Y:S04]  /*16cc0*/  STL.64 [R1+0x1500], R20 ;  /* 0x0015001401007387 */ /* 0x0001e80000100a00 */
[----:B0-----:R-:W3:Y:S04]  /*16cd0*/  LDL.LU R20, [R1+0x1f0] ;  /* 0x0001f00001147983 */ /* 0x001ee80000300800 */
[----:B------:R-:W3:Y:S01]  /*16ce0*/  LDL.LU R21, [R1+0x1f4] ;  /* 0x0001f40001157983 */ /* 0x000ee20000300800 */
[----:B--2---:R-:W-:-:S02]  /*16cf0*/  IMAD.MOV.U32 R22, RZ, RZ, R14 ;  /* 0x000000ffff167224 */ /* 0x004fc400078e000e */
[----:B----4-:R-:W-:Y:S01]  /*16d00*/  IMAD.MOV.U32 R23, RZ, RZ, R15 ;  /* 0x000000ffff177224 */ /* 0x010fe200078e000f */
[----:B------:R-:W2:Y:S04]  /*16d10*/  LDL.LU R14, [R1+0x15ac] ;  /* 0x0015ac00010e7983 */ /* 0x000ea80000300800 */
[----:B------:R-:W4:Y:S04]  /*16d20*/  LDL.LU R15, [R1+0x15a8] ;  /* 0x0015a800010f7983 */ /* 0x000f280000300800 */
        /* <DEDUP_REMOVED lines=12> */
[----:B------:R-:W-:Y:S04]  /*16df0*/  STL.64 [R1+0x1518], R22 ;  /* 0x0015181601007387 */ /* 0x000fe80000100a00 */
[----:B---3--:R0:W-:Y:S04]  /*16e00*/  STL.64 [R1+0x1510], R20 ;  /* 0x0015101401007387 */ /* 0x0081e80000100a00 */
[----:B0-----:R-:W3:Y:S04]  /*16e10*/  LDL.LU R20, [R1+0x200] ;  /* 0x0002000001147983 */ /* 0x001ee80000300800 */
[----:B------:R-:W3:Y:S04]  /*16e20*/  LDL.LU R21, [R1+0x204] ;  /* 0x0002040001157983 */ /* 0x000ee80000300800 */
[----:B------:R-:W4:Y:S04]  /*16e30*/  LDL.LU R22, [R1+0x208] ;  /* 0x0002080001167983 */ /* 0x000f280000300800 */
[----:B------:R-:W4:Y:S04]  /*16e40*/  LDL.LU R23, [R1+0x20c] ;  /* 0x00020c0001177983 */ /* 0x000f280000300800 */
[----:B----4-:R-:W-:Y:S04]  /*16e50*/  STL.64 [R1+0x1528], R22 ;  /* 0x0015281601007387 */ /* 0x010fe80000100a00 */
[----:B---3--:R0:W-:Y:S04]  /*16e60*/  STL.64 [R1+0x1520], R20 ;  /* 0x0015201401007387 */ /* 0x0081e80000100a00 */
[----:B0-----:R-:W3:Y:S04]  /*16e70*/  LDL.LU R20, [R1+0x210] ;  /* 0x0002100001147983 */ /* 0x001ee80000300800 */
[----:B------:R-:W3:Y:S01]  /*16e80*/  LDL.LU R21, [R1+0x214] ;  /* 0x0002140001157983 */ /* 0x000ee20000300800 */
[----:B------:R-:W-:-:S02]  /*16e90*/  IMAD.MOV.U32 R22, RZ, RZ, R15 ;  /* 0x000000ffff167224 */ /* 0x000fc400078e000f */
[----:B--2---:R-:W-:Y:S01]  /*16ea0*/  IMAD.MOV.U32 R23, RZ, RZ, R14 ;  /* 0x000000ffff177224 */ /* 0x004fe200078e000e */
[----:B------:R-:W2:Y:S04]  /*16eb0*/  LDL.LU R15, [R1+0x15a4] ;  /* 0x0015a400010f7983 */ /* 0x000ea80000300800 */
[----:B------:R-:W4:Y:S04]  /*16ec0*/  LDL.LU R14, [R1+0x15a0] ;  /* 0x0015a000010e7983 */ /* 0x000f280000300800 */
[----:B------:R-:W-:Y:S04]  /*16ed0*/  STL.64 [R1+0x1548], R22 ;  /* 0x0015481601007387 */ /* 0x000fe80000100a00 */
[----:B---3--:R0:W-:Y:S04]  /*16ee0*/  STL.64 [R1+0x1540], R20 ;  /* 0x0015401401007387 */ /* 0x0081e80000100a00 */
[----:B0-----:R-:W3:Y:S04]  /*16ef0*/  LDL.LU R20, [R1+0x220] ;  /* 0x0002200001147983 */ /* 0x001ee80000300800 */
[----:B------:R-:W3:Y:S04]  /*16f00*/  LDL.LU R21, [R1+0x224] ;  /* 0x0002240001157983 */ /* 0x000ee80000300800 */
[----:B------:R-:W2:Y:S04]  /*16f10*/  LDL.LU R22, [R1+0x228] ;  /* 0x0002280001167983 */ /* 0x000ea80000300800 */
[----:B------:R-:W2:Y:S04]  /*16f20*/  LDL.LU R23, [R1+0x22c] ;  /* 0x00022c0001177983 */ /* 0x000ea80000300800 */
[----:B--2---:R4:W-:Y:S04]  /*16f30*/  STL.64 [R1+0x1558], R22 ;  /* 0x0015581601007387 */ /* 0x0049e80000100a00 */
[----:B---3--:R0:W-:Y:S01]  /*16f40*/  STL.64 [R1+0x1550], R20 ;  /* 0x0015501401007387 */ /* 0x0081e20000100a00 */
[----:B----4-:R-:W-:-:S03]  /*16f50*/  IMAD.MOV.U32 R22, RZ, RZ, R14 ;  /* 0x000000ffff167224 */ /* 0x010fc600078e000e */
[----:B0-----:R-:W2:Y:S04]  /*16f60*/  LDL.LU R20, [R1+0x290] ;  /* 0x0002900001147983 */ /* 0x001ea80000300800 */
[----:B------:R-:W2:Y:S04]  /*16f70*/  LDL.LU R21, [R1+0x294] ;  /* 0x0002940001157983 */ /* 0x000ea80000300800 */
[----:B------:R-:W3:Y:S01]  /*16f80*/  LDL.LU R14, [R1+0x159c] ;  /* 0x00159c00010e7983 */ /* 0x000ee20000300800 */
[----:B------:R-:W-:-:S03]  /*16f90*/  IMAD.MOV.U32 R23, RZ, RZ, R15 ;  /* 0x000000ffff177224 */ /* 0x000fc600078e000f */
[----:B------:R-:W3:Y:S04]  /*16fa0*/  LDL.LU R15, [R1+0x1598] ;  /* 0x00159800010f7983 */ /* 0x000ee80000300800 */
[----:B------:R-:W-:Y:S01]  /*16fb0*/  STL.64 [R1+0x1568], R22 ;  /* 0x0015681601007387 */ /* 0x000fe20000100a00 */
[C---:B---3--:R-:W-:Y:S03]  /*16fc0*/  HMMA.16816.F32.BF16 R16, R4.reuse, R14, R16 ;  /* 0x0000000e0410723c */ /* 0x048fe60000041810 */
[----:B--2---:R0:W-:Y:S04]  /*16fd0*/  STL.64 [R1+0x1560], R20 ;  /* 0x0015601401007387 */ /* 0x0041e80000100a00 */
[----:B0-----:R-:W2:Y:S04]  /*16fe0*/  LDL.LU R20, [R1+0x2a0] ;  /* 0x0002a00001147983 */ /* 0x001ea80000300800 */
[----:B------:R-:W2:Y:S04]  /*16ff0*/  LDL.LU R21, [R1+0x2a4] ;  /* 0x0002a40001157983 */ /* 0x000ea80000300800 */
[----:B------:R-:W2:Y:S04]  /*17000*/  LDL.LU R22, [R1+0x2a8] ;  /* 0x0002a80001167983 */ /* 0x000ea80000300800 */
[----:B------:R-:W2:Y:S04]  /*17010*/  LDL.LU R23, [R1+0x2ac] ;  /* 0x0002ac0001177983 */ /* 0x000ea80000300800 */
[----:B------:R-:W-:Y:S04]  /*17020*/  STL.64 [R1+0x340], R16 ;  /* 0x0003401001007387 */ /* 0x000fe80000100a00 */
[----:B------:R0:W-:Y:S04]  /*17030*/  STL.64 [R1+0x348], R18 ;  /* 0x0003481201007387 */ /* 0x0001e80000100a00 */
[----:B0-----:R-:W3:Y:S02]  /*17040*/  LDL.LU.64 R18, [R1+0x1590] ;  /* 0x0015900001127983 */ /* 0x001ee40000300a00 */
[----:B---3--:R-:W-:Y:S02]  /*17050*/  HMMA.16816.F32.BF16 R4, R4, R18, R24 ;  /* 0x000000120404723c */ /* 0x008fe40000041818 */
[----:B------:R-:W3:Y:S04]  /*17060*/  LDL.LU.64 R26, [R1+0x1588] ;  /* 0x00158800011a7983 */ /* 0x000ee80000300a00 */
[----:B------:R-:W3:-:S15]  /*17070*/  LDL.LU.64 R24, [R1+0x1580] ;  /* 0x0015800001187983 */ /* 0x000ede0000300a00 */
[----:B------:R-:W-:-:S02]  /*17080*/  NOP ;  /* 0x0000000000007918 */ /* 0x000fc40000000000 */
[----:B------:R-:W-:Y:S04]  /*17090*/  STL.64 [R1+0x2c0], R4 ;  /* 0x0002c00401007387 */ /* 0x000fe80000100a00 */
[----:B------:R0:W-:Y:S04]  /*170a0*/  STL.64 [R1+0x2c8], R6 ;  /* 0x0002c80601007387 */ /* 0x0001e80000100a00 */
[----:B0-----:R-:W3:Y:S02]  /*170b0*/  LDL.LU.64 R6, [R1+0x1578] ;  /* 0x0015780001067983 */ /* 0x001ee40000300a00 */
[----:B---3--:R-:W-:-:S15]  /*170c0*/  HMMA.16816.F32.BF16 R8, R24, R6, R8 ;  /* 0x000000061808723c */ /* 0x008fde0000041808 */
[----:B------:R-:W-:-:S08]  /*170d0*/  NOP ;  /* 0x0000000000007918 */ /* 0x000fd00000000000 */
[----:B------:R-:W-:Y:S04]  /*170e0*/  STL.64 [R1+0x2b0], R8 ;  /* 0x0002b00801007387 */ /* 0x000fe80000100a00 */
[----:B------:R0:W-:Y:S04]  /*170f0*/  STL.64 [R1+0x2b8], R10 ;  /* 0x0002b80a01007387 */ /* 0x0001e80000100a00 */
[----:B0-----:R-:W2:Y:S02]  /*17100*/  LDL.LU.64 R10, [R1+0x1570] ;  /* 0x00157000010a7983 */ /* 0x001ea40000300a00 */
        /* <DEDUP_REMOVED lines=54> */
[----:B------:R-:W2:Y:S01]  /*17470*/  LDL.LU.64 R20, [R1+0x14d0] ;  /* 0x0014d00001147983 */ /* 0x000ea20000300a00 */
[----:B------:R-:W-:-:S02]  /*17480*/  IMAD.MOV.U32 R2, RZ, RZ, R26 ;  /* 0x000000ffff027224 */ /* 0x000fc400078e001a */
[----:B------:R-:W-:Y:S02]  /*17490*/  IMAD.MOV.U32 R0, RZ, RZ, R27 ;  /* 0x000000ffff007224 */ /* 0x000fe400078e001b */
[----:B------:R-:W-:Y:S02]  /*174a0*/  IMAD.MOV.U32 R4, RZ, RZ, R24 ;  /* 0x000000ffff047224 */ /* 0x000fe400078e0018 */
[----:B------:R-:W-:Y:S01]  /*174b0*/  IMAD.MOV.U32 R3, RZ, RZ, R25 ;  /* 0x000000ffff037224 */ /* 0x000fe200078e0019 */
[----:B--2---:R-:W-:-:S15]  /*174c0*/  HMMA.16816.F32.BF16 R20, R24, R10, R20 ;  /* 0x0000000a1814723c */ /* 0x004fde0000041814 */
[----:B------:R-:W-:-:S08]  /*174d0*/  NOP ;  /* 0x0000000000007918 */ /* 0x000fd00000000000 */
[----:B------:R-:W-:Y:S04]  /*174e0*/  STL.64 [R1+0x1e0], R20 ;  /* 0x0001e01401007387 */ /* 0x000fe80000100a00 */
[----:B------:R0:W-:Y:S04]  /*174f0*/  STL.64 [R1+0x1e8], R22 ;  /* 0x0001e81601007387 */ /* 0x0001e80000100a00 */
[----:B0-----:R-:W2:Y:S04]  /*17500*/  LDL.LU.64 R22, [R1+0x14c8] ;  /* 0x0014c80001167983 */ /* 0x001ea80000300a00 */
[----:B------:R-:W2:Y:S04]  /*17510*/  LDL.LU.64 R20, [R1+0x14c0] ;  /* 0x0014c00001147983 */ /* 0x000ea80000300a00 */
[----:B------:R-:W3:Y:S04]  /*17520*/  LDL.LU.64 R26, [R1+0x14b8] ;  /* 0x0014b800011a7983 */ /* 0x000ee80000300a00 */
[----:B------:R-:W3:Y:S04]  /*17530*/  LDL.LU.64 R24, [R1+0x14b0] ;  /* 0x0014b00001187983 */ /* 0x000ee80000300a00 */
[----:B------:R0:W-:Y:S01]  /*17540*/  STL.64 [R1+0x1488], R10 ;  /* 0x0014880a01007387 */ /* 0x0001e20000100a00 */
[----:B------:R-:W-:-:S02]  /*17550*/  IMAD.MOV.U32 R8, RZ, RZ, R4 ;  /* 0x000000ffff087224 */ /* 0x000fc400078e0004 */
[----:B------:R-:W-:Y:S02]  /*17560*/  IMAD.MOV.U32 R9, RZ, RZ, R3 ;  /* 0x000000ffff097224 */ /* 0x000fe400078e0003 */
[----:B0-----:R-:W-:Y:S02]  /*17570*/  IMAD.MOV.U32 R10, RZ, RZ, R2 ;  /* 0x000000ffff0a7224 */ /* 0x001fe400078e0002 */
[----:B------:R-:W-:-:S07]  /*17580*/  IMAD.MOV.U32 R11, RZ, RZ, R0 ;  /* 0x000000ffff0b7224 */ /* 0x000fce00078e0000 */
[----:B---3--:R-:W-:-:S15]  /*17590*/  HMMA.16816.F32.BF16 R24, R8, R14, R24 ;  /* 0x0000000e0818723c */ /* 0x008fde0000041818 */
[----:B------:R-:W-:-:S08]  /*175a0*/  NOP ;  /* 0x0000000000007918 */ /* 0x000fd00000000000 */
[----:B------:R-:W-:Y:S04]  /*175b0*/  STL.64 [R1+0x1d0], R24 ;  /* 0x0001d01801007387 */ /* 0x000fe80000100a00 */
[----:B------:R0:W-:Y:S04]  /*175c0*/  STL.64 [R1+0x1d8], R26 ;  /* 0x0001d81a01007387 */ /* 0x0001e80000100a00 */
[----:B0-----:R-:W3:Y:S04]  /*175d0*/  LDL.LU.64 R26, [R1+0x14a8] ;  /* 0x0014a800011a7983 */ /* 0x001ee80000300a00 */
[----:B------:R-:W3:Y:S04]  /*175e0*/  LDL.LU.64 R24, [R1+0x14a0] ;  /* 0x0014a00001187983 */ /* 0x000ee80000300a00 */
[----:B------:R-:W-:Y:S04]  /*175f0*/  STL.64 [R1+0x1480], R14 ;  /* 0x0014800e01007387 */ /* 0x000fe80000100a00 */
[----:B------:R0:W-:Y:S04]  /*17600*/  STL [R1+0x1478], R12 ;  /* 0x0014780c01007387 */ /* 0x0001e80000100800 */
[----:B0-----:R-:W4:Y:S04]  /*17610*/  LDL.LU R12, [R1+0x1b0] ;  /* 0x0001b000010c7983 */ /* 0x001f280000300800 */
[----:B------:R-:W4:Y:S04]  /*17620*/  LDL.LU R13, [R1+0x1b4] ;  /* 0x0001b400010d7983 */ /* 0x000f280000300800 */
[----:B------:R-:W4:Y:S04]  /*17630*/  LDL.LU R14, [R1+0x1b8] ;  /* 0x0001b800010e7983 */ /* 0x000f280000300800 */
[----:B------:R-:W4:Y:S01]  /*17640*/  LDL.LU R15, [R1+0x1bc] ;  /* 0x0001bc00010f7983 */ /* 0x000f220000300800 */
[----:B---3--:R-:W-:Y:S03]  /*17650*/  HMMA.16816.F32.BF16 R8, R8, R18, R24 ;  /* 0x000000120808723c */ /* 0x008fe60000041818 */
[----:B------:R-:W2:Y:S04]  /*17660*/  LDL.LU.64 R26, [R1+0x1498] ;  /* 0x00149800011a7983 */ /* 0x000ea80000300a00 */
[----:B------:R-:W2:Y:S04]  /*17670*/  LDL.LU.64 R24, [R1+0x1490] ;  /* 0x0014900001187983 */ /* 0x000ea80000300a00 */
[----:B------:R0:W-:Y:S04]  /*17680*/  STL.64 [R1+0x1470], R18 ;  /* 0x0014701201007387 */ /* 0x0001e80000100a00 */
[----:B------:R-:W3:Y:S08]  /*17690*/  LDL.LU R16, [R1+0x240] ;  /* 0x0002400001107983 */ /* 0x000ef00000300800 */
[----:B------:R-:W-:Y:S04]  /*176a0*/  STL.64 [R1+0x160], R8 ;  /* 0x0001600801007387 */ /* 0x000fe80000100a00 */
[----:B------:R2:W-:Y:S04]  /*176b0*/  STL.64 [R1+0x168], R10 ;  /* 0x0001680a01007387 */ /* 0x0005e80000100a00 */
[----:B------:R-:W3:Y:S04]  /*176c0*/  LDL.LU R17, [R1+0x244] ;  /* 0x0002440001117983 */ /* 0x000ee80000300800 */
[----:B0-----:R-:W3:Y:S04]  /*176d0*/  LDL.LU R18, [R1+0x248] ;  /* 0x0002480001127983 */ /* 0x001ee80000300800 */
[----:B------:R-:W3:Y:S04]  /*176e0*/  LDL.LU R19, [R1+0x24c] ;  /* 0x00024c0001137983 */ /* 0x000ee80000300800 */
[----:B------:R0:W-:Y:S04]  /*176f0*/  STL.64 [R1+0x1468], R6 ;  /* 0x0014680601007387 */ /* 0x0001e80000100a00 */
[----:B------:R-:W3:Y:S01]  /*17700*/  LDL.LU R4, [R1+0x230] ;  /* 0x0002300001047983 */ /* 0x000ee20000300800 */
[----:B--2---:R-:W-:-:S15]  /*17710*/  HMMA.16816.F32.BF16 R8, R20, R6, R24 ;  /* 0x000000061408723c */ /* 0x004fde0000041818 */
[----:B------:R-:W-:-:S08]  /*17720*/  NOP ;  /* 0x0000000000007918 */ /* 0x000fd00000000000 */
[----:B------:R-:W-:Y:S04]  /*17730*/  STL.64 [R1+0x4b0], R8 ;  /* 0x0004b00801007387 */ /* 0x000fe80000100a00 */
[----:B------:R-:W-:Y:S04]  /*17740*/  STL.64 [R1+0x4b8], R10 ;  /* 0x0004b80a01007387 */ /* 0x000fe80000100a00 */
[----:B------:R-:W1:Y:S04]  /*17750*/  LDSM.16.MT88.4 R8, [R28+UR4+0x4380] ;  /* 0x004380041c08783b */ /* 0x000e680008004200 */
[----:B------:R-:W2:Y:S04]  /*17760*/  LDL.LU R5, [R1+0x234] ;  /* 0x0002340001057983 */ /* 0x000ea80000300800 */
[----:B0-----:R-:W2:Y:S04]  /*17770*/  LDL.LU R6, [R1+0x238] ;  /* 0x0002380001067983 */ /* 0x001ea80000300800 */
[----:B------:R-:W2:Y:S04]  /*17780*/  LDL.LU R7, [R1+0x23c] ;  /* 0x00023c0001077983 */ /* 0x000ea80000300800 */
[----:B-1----:R-:W-:Y:S04]  /*17790*/  STL.64 [R1+0x60], R8 ;  /* 0x0000600801007387 */ /* 0x002fe80000100a00 */
[----:B------:R0:W-:Y:S04]  /*177a0*/  STL.64 [R1+0x68], R10 ;  /* 0x0000680a01007387 */ /* 0x0001e80000100a00 */
[----:B0-----:R-:W4:Y:S01]  /*177b0*/  LDL.LU.64 R10, [R1+0x1488] ;  /* 0x00148800010a7983 */ /* 0x001f220000300a00 */
[----:B------:R-:W-:-:S03]  /*177c0*/  LOP3.LUT R27, R28, 0x40, RZ, 0x3c, !PT ;  /* 0x000000401c1b7812 */ /* 0x000fc600078e3cff */
[----:B------:R-:W-:Y:S01]  /*177d0*/  STL [R1+0x107c], R28 ;  /* 0x00107c1c01007387 */ /* 0x000fe20000100800 */
[----:B----4-:R-:W-:-:S15]  /*177e0*/  HMMA.16816.F32.BF16 R12, R20, R10, R12 ;  /* 0x0000000a140c723c */ /* 0x010fde000004180c */
[----:B------:R-:W-:-:S08]  /*177f0*/  NOP ;  /* 0x0000000000007918 */ /* 0x000fd00000000000 */
[----:B------:R-:W-:Y:S04]  /*17800*/  STL.64 [R1+0x1b0], R12 ;  /* 0x0001b00c01007387 */ /* 0x000fe80000100a00 */
[----:B------:R-:W-:Y:S04]  /*17810*/  STL.64 [R1+0x1b8], R14 ;  /* 0x0001b80e01007387 */ /* 0x000fe80000100a00 */
[----:B------:R-:W0:Y:S04]  /*17820*/  LDSM.16.MT88.4 R12, [R27+UR4+0x4000] ;  /* 0x004000041b0c783b */ /* 0x000e280008004200 */
[----:B0-----:R-:W-:Y:S04]  /*17830*/  STL.64 [R1+0x50], R12 ;  /* 0x0000500c01007387 */ /* 0x001fe80000100a00 */
[----:B------:R0:W-:Y:S04]  /*17840*/  STL.64 [R1+0x58], R14 ;  /* 0x0000580e01007387 */ /* 0x0001e80000100a00 */
[----:B0-----:R-:W3:Y:S04]  /*17850*/  LDL.LU.64 R14, [R1+0x1480] ;  /* 0x00148000010e7983 */ /* 0x001ee80000300a00 */
[----:B------:R-:W4:Y:S01]  /*17860*/  LDL.LU R12, [R1+0x1478] ;  /* 0x00147800010c7983 */ /* 0x000f220000300800 */
[----:B---3--:R-:W-:Y:S06]  /*17870*/  HMMA.16816.F32.BF16 R16, R20, R14, R16 ;  /* 0x0000000e1410723c */ /* 0x008fec0000041810 */
[----:B------:R-:W-:Y:S04]  /*17880*/  STL.64 [R1+0x1440], R14 ;  /* 0x0014400e01007387 */ /* 0x000fe80000100a00 */
[----:B----4-:R0:W-:-:S13]  /*17890*/  STL [R1+0x1438], R12 ;  /* 0x0014380c01007387 */ /* 0x0101da0000100800 */
[----:B------:R-:W-:Y:S04]  /*178a0*/  STL.64 [R1+0x240], R16 ;  /* 0x0002401001007387 */ /* 0x000fe80000100a00 */
[----:B------:R-:W-:Y:S04]  /*178b0*/  STL.64 [R1+0x248], R18 ;  /* 0x0002481201007387 */ /* 0x000fe80000100a00 */
[----:B0-----:R-:W3:Y:S04]  /*178c0*/  LDL.LU R12, [R1+0x350] ;  /* 0x00035000010c7983 */ /* 0x001ee80000300800 */
[----:B------:R-:W3:Y:S04]  /*178d0*/  LDL.LU R13, [R1+0x354] ;  /* 0x00035400010d7983 */ /* 0x000ee80000300800 */
[----:B------:R-:W4:Y:S04]  /*178e0*/  LDL.LU R14, [R1+0x358] ;  /* 0x00035800010e7983 */ /* 0x000f280000300800 */
[----:B------:R-:W4:Y:S04]  /*178f0*/  LDL.LU R15, [R1+0x35c] ;  /* 0x00035c00010f7983 */ /* 0x000f280000300800 */
[----:B------:R-:W0:Y:S04]  /*17900*/  LDSM.16.MT88.4 R16, [R27+UR4+0x4080] ;  /* 0x004080041b10783b */ /* 0x000e280008004200 */
[----:B----4-:R-:W-:Y:S04]  /*17910*/  STL.64 [R1+0x1450], R14 ;  /* 0x0014500e01007387 */ /* 0x010fe80000100a00 */
[----:B---3--:R1:W-:Y:S04]  /*17920*/  STL.64 [R1+0x1448], R12 ;  /* 0x0014480c01007387 */ /* 0x0083e80000100a00 */
[----:B-1----:R-:W3:Y:S04]  /*17930*/  LDL.LU R12, [R1+0x2f0] ;  /* 0x0002f000010c7983 */ /* 0x002ee80000300800 */
[----:B------:R-:W3:Y:S04]  /*17940*/  LDL.LU R13, [R1+0x2f4] ;  /* 0x0002f400010d7983 */ /* 0x000ee80000300800 */
[----:B------:R-:W3:Y:S04]  /*17950*/  LDL.LU R14, [R1+0x2f8] ;  /* 0x0002f800010e7983 */ /* 0x000ee80000300800 */
[----:B------:R-:W3:Y:S04]  /*17960*/  LDL.LU R15, [R1+0x2fc] ;  /* 0x0002fc00010f7983 */ /* 0x000ee80000300800 */
[----:B0-----:R-:W-:Y:S04]  /*17970*/  STL.64 [R1+0x40], R16 ;  /* 0x0000401001007387 */ /* 0x001fe80000100a00 */
[----:B------:R0:W-:Y:S04]  /*17980*/  STL.64 [R1+0x48], R18 ;  /* 0x0000481201007387 */ /* 0x0001e80000100a00 */
[----:B0-----:R-:W2:Y:S02]  /*17990*/  LDL.LU.64 R18, [R1+0x1470] ;  /* 0x0014700001127983 */ /* 0x001ea40000300a00 */
[----:B--2---:R-:W-:Y:S02]  /*179a0*/  HMMA.16816.F32.BF16 R20, R20, R18, R4 ;  /* 0x000000121414723c */ /* 0x004fe40000041804 */
[----:B------:R-:W2:-:S15]  /*179b0*/  LDL.LU.64 R6, [R1+0x1468] ;  /* 0x0014680001067983 */ /* 0x000e9e0000300a00 */
[----:B------:R-:W-:-:S06]  /*179c0*/  NOP ;  /* 0x0000000000007918 */ /* 0x000fcc0000000000 */
[----:B------:R-:W-:Y:S04]  /*179d0*/  STL.64 [R1+0x230], R20 ;  /* 0x0002301401007387 */ /* 0x000fe80000100a00 */
[----:B------:R-:W-:Y:S04]  /*179e0*/  STL.64 [R1+0x238], R22 ;  /* 0x0002381601007387 */ /* 0x000fe80000100a00 */
[----:B------:R-:W0:Y:S02]  /*179f0*/  LDSM.16.MT88.4 R20, [R27+UR4+0x4100] ;  /* 0x004100041b14783b */ /* 0x000e240008004200 */
[----:B0-----:R-:W-:-:S02]  /*17a00*/  IMAD.MOV.U32 R5, RZ, RZ, R22 ;  /* 0x000000ffff057224 */ /* 0x001fc400078e0016 */
[----:B------:R-:W-:Y:S02]  /*17a10*/  IMAD.MOV.U32 R4, RZ, RZ, R23 ;  /* 0x000000ffff047224 */ /* 0x000fe400078e0017 */
[----:B------:R-:W-:Y:S02]  /*17a20*/  IMAD.MOV.U32 R9, RZ, RZ, R20 ;  /* 0x000000ffff097224 */ /* 0x000fe400078e0014 */
[----:B------:R-:W-:Y:S01]  /*17a30*/  IMAD.MOV.U32 R8, RZ, RZ, R21 ;  /* 0x000000ffff087224 */ /* 0x000fe200078e0015 */
[----:B------:R-:W3:Y:S04]  /*17a40*/  LDL.LU.64 R22, [R1+0x1460] ;  /* 0x0014600001167983 */ /* 0x000ee80000300a00 */
[----:B------:R-:W3:Y:S04]  /*17a50*/  LDL.LU.64 R20, [R1+0x1458] ;  /* 0x0014580001147983 */ /* 0x000ee80000300a00 */
[----:B--2---:R-:W-:Y:S04]  /*17a60*/  STL.64 [R1+0x1420], R6 ;  /* 0x0014200601007387 */ /* 0x004fe80000100a00 */
[----:B------:R0:W-:Y:S01]  /*17a70*/  STL.64 [R1+0x1418], R4 ;  /* 0x0014180401007387 */ /* 0x0001e20000100a00 */
[----:B---3--:R-:W-:-:S15]  /*17a80*/  HMMA.16816.F32.BF16 R12, R20, R6, R12 ;  /* 0x00000006140c723c */ /* 0x008fde000004180c */
[----:B------:R-:W-:-:S08]  /*17a90*/  NOP ;  /* 0x0000000000007918 */ /* 0x000fd00000000000 */
[----:B------:R-:W-:Y:S04]  /*17aa0*/  STL.64 [R1+0x2f0], R12 ;  /* 0x0002f00c01007387 */ /* 0x000fe80000100a00 */
[----:B------:R-:W-:Y:S04]  /*17ab0*/  STL.64 [R1+0x2f8], R14 ;  /* 0x0002f80e01007387 */ /* 0x000fe80000100a00 */
[----:B0-----:R-:W2:Y:S04]  /*17ac0*/  LDL.LU R4, [R1+0x3b0] ;  /* 0x0003b00001047983 */ /* 0x001ea80000300800 */
[----:B------:R-:W2:Y:S04]  /*17ad0*/  LDL.LU R5, [R1+0x3b4] ;  /* 0x0003b40001057983 */ /* 0x000ea80000300800 */
[----:B------:R-:W3:Y:S04]  /*17ae0*/  LDL.LU R6, [R1+0x3b8] ;  /* 0x0003b80001067983 */ /* 0x000ee80000300800 */
[----:B------:R-:W3:Y:S04]  /*17af0*/  LDL.LU R7, [R1+0x3bc] ;  /* 0x0003bc0001077983 */ /* 0x000ee80000300800 */
[----:B------:R-:W0:Y:S04]  /*17b00*/  LDSM.16.MT88.4 R12, [R27+UR4+0x4180] ;  /* 0x004180041b0c783b */ /* 0x000e280008004200 */
[----:B---3--:R-:W-:Y:S04]  /*17b10*/  STL.64 [R1+0x1430], R6 ;  /* 0x0014300601007387 */ /* 0x008fe80000100a00 */
[----:B--2---:R1:W-:Y:S04]  /*17b20*/  STL.64 [R1+0x1428], R4 ;  /* 0x0014280401007387 */ /* 0x0043e80000100a00 */
[----:B-1----:R-:W2:Y:S04]  /*17b30*/  LDL.LU R4, [R1+0x3c0] ;  /* 0x0003c00001047983 */ /* 0x002ea80000300800 */
[----:B------:R-:W2:Y:S04]  /*17b40*/  LDL.LU R5, [R1+0x3c4] ;  /* 0x0003c40001057983 */ /* 0x000ea80000300800 */
[----:B------:R-:W2:Y:S04]  /*17b50*/  LDL.LU R6, [R1+0x3c8] ;  /* 0x0003c80001067983 */ /* 0x000ea80000300800 */
[----:B------:R-:W2:Y:S04]  /*17b60*/  LDL.LU R7, [R1+0x3cc] ;  /* 0x0003cc0001077983 */ /* 0x000ea80000300800 */
[----:B0-----:R-:W-:Y:S04]  /*17b70*/  STL.64 [R1+0x20], R12 ;  /* 0x0000200c01007387 */ /* 0x001fe80000100a00 */
[----:B------:R0:W-:Y:S04]  /*17b80*/  STL.64 [R1+0x28], R14 ;  /* 0x0000280e01007387 */ /* 0x0001e80000100a00 */
[----:B0-----:R-:W3:Y:S04]  /*17b90*/  LDL.LU.64 R14, [R1+0x1450] ;  /* 0x00145000010e7983 */ /* 0x001ee80000300a00 */
[----:B------:R-:W3:Y:S02]  /*17ba0*/  LDL.LU.64 R12, [R1+0x1448] ;  /* 0x00144800010c7983 */ /* 0x000ee40000300a00 */
[----:B---3--:R-:W-:-:S15]  /*17bb0*/  HMMA.16816.F32.BF16 R12, R20, R10, R12 ;  /* 0x0000000a140c723c */ /* 0x008fde000004180c */
[----:B------:R-:W-:-:S08]  /*17bc0*/  NOP ;  /* 0x0000000000007918 */ /* 0x000fd00000000000 */
[----:B------:R-:W-:Y:S04]  /*17bd0*/  STL.64 [R1+0x350], R12 ;  /* 0x0003500c01007387 */ /* 0x000fe80000100a00 */
[----:B------:R-:W-:Y:S04]  /*17be0*/  STL.64 [R1+0x358], R14 ;  /* 0x0003580e01007387 */ /* 0x000fe80000100a00 */
[----:B------:R-:W0:Y:S02]  /*17bf0*/  LDSM.16.MT88.4 R12, [R27+UR4+0x4200] ;  /* 0x004200041b0c783b */ /* 0x000e240008004200 */
[----:B0-----:R-:W-:-:S02]  /*17c00*/  IMAD.MOV.U32 R17, RZ, RZ, R13 ;  /* 0x000000ffff117224 */ /* 0x001fc400078e000d */
[----:B------:R-:W-:Y:S02]  /*17c10*/  IMAD.MOV.U32 R16, RZ, RZ, R14 ;  /* 0x000000ffff107224 */ /* 0x000fe400078e000e */
[----:B------:R-:W-:Y:S02]  /*17c20*/  IMAD.MOV.U32 R13, RZ, RZ, R15 ;  /* 0x000000ffff0d7224 */ /* 0x000fe400078e000f */
[----:B------:R-:W2:Y:S01]  /*17c30*/  LDL.LU.64 R14, [R1+0x1440] ;  /* 0x00144000010e7983 */ /* 0x000ea20000300a00 */
[----:B------:R-:W-:-:S03]  /*17c40*/  IMAD.MOV.U32 R28, RZ, RZ, R12 ;  /* 0x000000ffff1c7224 */ /* 0x000fc600078e000c */
[----:B------:R-:W3:Y:S01]  /*17c50*/  LDL.LU R12, [R1+0x1438] ;  /* 0x00143800010c7983 */ /* 0x000ee20000300800 */
[----:B--2---:R-:W-:Y:S06]  /*17c60*/  HMMA.16816.F32.BF16 R4, R20, R14, R4 ;  /* 0x0000000e1404723c */ /* 0x004fec0000041804 */
[----:B------:R-:W-:Y:S04]  /*17c70*/  STL.64 [R1+0x1410], R14 ;  /* 0x0014100e01007387 */ /* 0x000fe80000100a00 */
[----:B---3--:R0:W-:-:S13]  /*17c80*/  STL.64 [R1+0x1408], R12 ;  /* 0x0014080c01007387 */ /* 0x0081da0000100a00 */
[----:B------:R-:W-:Y:S04]  /*17c90*/  STL.64 [R1+0x3c0], R4 ;  /* 0x0003c00401007387 */ /* 0x000fe80000100a00 */
[----:B------:R-:W-:Y:S04]  /*17ca0*/  STL.64 [R1+0x3c8], R6 ;  /* 0x0003c80601007387 */ /* 0x000fe80000100a00 */
[----:B------:R-:W1:Y:S04]  /*17cb0*/  LDSM.16.MT88.4 R4, [R27+UR4+0x4280] ;  /* 0x004280041b04783b */ /* 0x000e680008004200 */
[----:B0-----:R-:W2:Y:S04]  /*17cc0*/  LDL.LU.64 R12, [R1+0x80] ;  /* 0x00008000010c7983 */ /* 0x001ea80000300a00 */
[----:B------:R-:W2:Y:S01]  /*17cd0*/  LDL.LU.64 R14, [R1+0x88] ;  /* 0x00008800010e7983 */ /* 0x000ea20000300a00 */
[----:B-1----:R-:W-:-:S02]  /*17ce0*/  IMAD.MOV.U32 R0, RZ, RZ, R6 ;  /* 0x000000ffff007224 */ /* 0x002fc400078e0006 */
[----:B------:R-:W-:Y:S02]  /*17cf0*/  IMAD.MOV.U32 R29, RZ, RZ, R7 ;  /* 0x000000ffff1d7224 */ /* 0x000fe400078e0007 */
[----:B------:R-:W-:Y:S02]  /*17d00*/  IMAD.MOV.U32 R2, RZ, RZ, R4 ;  /* 0x000000ffff027224 */ /* 0x000fe400078e0004 */
[----:B------:R-:W-:Y:S01]  /*17d10*/  IMAD.MOV.U32 R3, RZ, RZ, R5 ;  /* 0x000000ffff037224 */ /* 0x000fe200078e0005 */
[----:B------:R-:W3:Y:S04]  /*17d20*/  LDL.LU.64 R6, [R1+0x1430] ;  /* 0x0014300001067983 */ /* 0x000ee80000300a00 */
[----:B------:R-:W3:Y:S02]  /*17d30*/  LDL.LU.64 R4, [R1+0x1428] ;  /* 0x0014280001047983 */ /* 0x000ee40000300a00 */
[----:B---3--:R-:W-:Y:S02]  /*17d40*/  HMMA.16816.F32.BF16 R20, R20, R18, R4 ;  /* 0x000000121414723c */ /* 0x008fe40000041804 */
[----:B------:R-:W2:Y:S04]  /*17d50*/  LDL.LU.64 R6, [R1+0x1420] ;  /* 0x0014200001067983 */ /* 0x000ea80000300a00 */
[----:B------:R-:W3:Y:S04]  /*17d60*/  LDL.LU.64 R4, [R1+0x1418] ;  /* 0x0014180001047983 */ /* 0x000ee80000300a00 */
[----:B------:R-:W-:Y:S04]  /*17d70*/  STL.64 [R1+0x1400], R18 ;  /* 0x0014001201007387 */ /* 0x000fe80000100a00 */
[----:B------:R0:W-:Y:S09]  /*17d80*/  STL.64 [R1+0x13f8], R16 ;  /* 0x0013f81001007387 */ /* 0x0001f20000100a00 */
[----:B------:R-:W-:Y:S04]  /*17d90*/  STL.64 [R1+0x3b0], R20 ;  /* 0x0003b01401007387 */ /* 0x000fe80000100a00 */
[----:B------:R-:W-:Y:S04]  /*17da0*/  STL.64 [R1+0x3b8], R22 ;  /* 0x0003b81601007387 */ /* 0x000fe80000100a00 */
[----:B------:R-:W1:Y:S04]  /*17db0*/  LDSM.16.MT88.4 R20, [R27+UR4+0x4300] ;  /* 0x004300041b14783b */ /* 0x000e680008004200 */
[----:B0-----:R-:W2:Y:S04]  /*17dc0*/  LDL.LU R16, [R1+0x440] ;  /* 0x0004400001107983 */ /* 0x001ea80000300800 */
[----:B------:R-:W2:Y:S04]  /*17dd0*/  LDL.LU R17, [R1+0x444] ;  /* 0x0004440001117983 */ /* 0x000ea80000300800 */
[----:B------:R-:W2:Y:S04]  /*17de0*/  LDL.LU R18, [R1+0x448] ;  /* 0x0004480001127983 */ /* 0x000ea80000300800 */
[----:B------:R-:W2:Y:S04]  /*17df0*/  LDL.LU R19, [R1+0x44c] ;  /* 0x00044c0001137983 */ /* 0x000ea80000300800 */
[----:B------:R-:W0:Y:S04]  /*17e00*/  LDSM.16.MT88.4 R24, [R27+UR4+0x4380] ;  /* 0x004380041b18783b */ /* 0x000e280008004200 */
[----:B-1----:R-:W-:Y:S04]  /*17e10*/  STL.64 [R1+0x11c8], R22 ;  /* 0x0011c81601007387 */ /* 0x002fe80000100a00 */
[----:B------:R1:W-:Y:S04]  /*17e20*/  STL.64 [R1+0x11c0], R20 ;  /* 0x0011c01401007387 */ /* 0x0003e80000100a00 */
[----:B-1----:R-:W4:Y:S04]  /*17e30*/  LDL.LU.64 R20, [R1+0x20] ;  /* 0x0000200001147983 */ /* 0x002f280000300a00 */
[----:B------:R-:W3:Y:S01]  /*17e40*/  LDL.LU.64 R22, [R1+0x28] ;  /* 0x0000280001167983 */ /* 0x000ee20000300a00 */
[----:B--2---:R-:W-:Y:S03]  /*17e50*/  HMMA.16816.F32.BF16 R16, R12, R6, R16 ;  /* 0x000000060c10723c */ /* 0x004fe60000041810 */
[----:B---3--:R1:W-:Y:S04]  /*17e60*/  STL.64 [R1+0x12a8], R22 ;  /* 0x0012a81601007387 */ /* 0x0083e80000100a00 */
[----:B----4-:R2:W-:Y:S01]  /*17e70*/  STL.64 [R1+0x12a0], R20 ;  /* 0x0012a01401007387 */ /* 0x0105e20000100a00 */
[----:B-1----:R-:W-:-:S02]  /*17e80*/  IMAD.MOV.U32 R22, RZ, RZ, R5 ;  /* 0x000000ffff167224 */ /* 0x002fc400078e0005 */
[----:B------:R-:W-:Y:S02]  /*17e90*/  IMAD.MOV.U32 R23, RZ, RZ, R4 ;  /* 0x000000ffff177224 */ /* 0x000fe400078e0004 */
[----:B--2---:R-:W-:Y:S02]  /*17ea0*/  IMAD.MOV.U32 R20, RZ, RZ, R9 ;  /* 0x000000ffff147224 */ /* 0x004fe400078e0009 */
[----:B------:R-:W-:Y:S01]  /*17eb0*/  IMAD.MOV.U32 R21, RZ, RZ, R8 ;  /* 0x000000ffff157224 */ /* 0x000fe200078e0008 */
[----:B------:R-:W-:Y:S04]  /*17ec0*/  STL.64 [R1+0x12f8], R22 ;  /* 0x0012f81601007387 */ /* 0x000fe80000100a00 */
[----:B------:R-:W-:Y:S04]  /*17ed0*/  STL.64 [R1+0x12f0], R20 ;  /* 0x0012f01401007387 */ /* 0x000fe80000100a00 */
[----:B------:R-:W-:Y:S04]  /*17ee0*/  STL.64 [R1+0x440], R16 ;  /* 0x0004401001007387 */ /* 0x000fe80000100a00 */
[----:B------:R-:W-:Y:S04]  /*17ef0*/  STL.64 [R1+0x448], R18 ;  /* 0x0004481201007387 */ /* 0x000fe80000100a00 */
[----:B------:R-:W-:Y:S04]  /*17f00*/  STL.64 [R1+0x13e0], R6 ;  /* 0x0013e00601007387 */ /* 0x000fe80000100a00 */
[----:B0-----:R-:W-:Y:S04]  /*17f10*/  STL.64 [R1+0x1180], R26 ;  /* 0x0011801a01007387 */ /* 0x001fe80000100a00 */
[----:B------:R0:W-:Y:S04]  /*17f20*/  STL.64 [R1+0x1178], R24 ;  /* 0x0011781801007387 */ /* 0x0001e80000100a00 */
        /* <DEDUP_REMOVED lines=9> */
[----:B----4-:R-:W-:Y:S04]  /*17fc0*/  STL.64 [R1+0x1340], R20 ;  /* 0x0013401401007387 */ /* 0x010fe80000100a00 */
[----:B---3--:R-:W-:Y:S04]  /*17fd0*/  STL.64 [R1+0x12b8], R26 ;  /* 0x0012b81a01007387 */ /* 0x008fe80000100a00 */
[----:B------:R0:W-:Y:S04]  /*17fe0*/  STL.64 [R1+0x12b0], R24 ;  /* 0x0012b01801007387 */ /* 0x0001e80000100a00 */
[----:B0-----:R-:W2:Y:S04]  /*17ff0*/  LDL.LU R24, [R1+0x280] ;  /* 0x0002800001187983 */ /* 0x001ea80000300800 */
[----:B------:R-:W2:Y:S04]  /*18000*/  LDL.LU R25, [R1+0x284] ;  /* 0x0002840001197983 */ /* 0x000ea80000300800 */
[----:B------:R-:W3:Y:S04]  /*18010*/  LDL.LU R26, [R1+0x288] ;  /* 0x00028800011a7983 */ /* 0x000ee80000300800 */
[----:B------:R-:W3:Y:S04]  /*18020*/  LDL.LU R27, [R1+0x28c] ;  /* 0x00028c00011b7983 */ /* 0x000ee80000300800 */
[----:B---3--:R-:W-:Y:S04]  /*18030*/  STL.64 [R1+0x12c8], R26 ;  /* 0x0012c81a01007387 */ /* 0x008fe80000100a00 */
[----:B--2---:R0:W-:Y:S04]  /*18040*/  STL.64 [R1+0x12c0], R24 ;  /* 0x0012c01801007387 */ /* 0x0041e80000100a00 */
        /* <DEDUP_REMOVED lines=72> */
[----:B------:R-:W4:Y:S04]  /*184d0*/  LDL.LU R22, [R1+0x438] ;  /* 0x0004380001167983 */ /* 0x000f280000300800 */
[----:B------:R-:W4:Y:S04]  /*184e0*/  LDL.LU R23, [R1+0x43c] ;  /* 0x00043c0001177983 */ /* 0x000f280000300800 */
[----:B------:R-:W4:Y:S04]  /*184f0*/  LDL.LU R16, [R1+0x450] ;  /* 0x0004500001107983 */ /* 0x000f280000300800 */
[----:B------:R-:W4:Y:S04]  /*18500*/  LDL.LU R17, [R1+0x454] ;  /* 0x0004540001117983 */ /* 0x000f280000300800 */
[----:B------:R-:W4:Y:S01]  /*18510*/  LDL.LU R18, [R1+0x458] ;  /* 0x0004580001127983 */ /* 0x000f220000300800 */
[----:B------:R-:W-:-:S03]  /*18520*/  IMAD.MOV.U32 R4, RZ, RZ, R12 ;  /* 0x000000ffff047224 */ /* 0x000fc600078e000c */
[----:B------:R-:W4:Y:S01]  /*18530*/  LDL.LU R19, [R1+0x45c] ;  /* 0x00045c0001137983 */ /* 0x000f220000300800 */
[----:B------:R-:W-:-:S03]  /*18540*/  IMAD.MOV.U32 R5, RZ, RZ, R13 ;  /* 0x000000ffff057224 */ /* 0x000fc600078e000d */
[----:B------:R-:W4:Y:S01]  /*18550*/  LDL.LU R12, [R1+0x460] ;  /* 0x00046000010c7983 */ /* 0x000f220000300800 */
[----:B------:R-:W-:-:S03]  /*18560*/  IMAD.MOV.U32 R9, RZ, RZ, R14 ;  /* 0x000000ffff097224 */ /* 0x000fc600078e000e */
[----:B------:R-:W4:Y:S01]  /*18570*/  LDL.LU R13, [R1+0x464] ;  /* 0x00046400010d7983 */ /* 0x000f220000300800 */
[----:B------:R-:W-:-:S03]  /*18580*/  IMAD.MOV.U32 R8, RZ, RZ, R15 ;  /* 0x000000ffff087224 */ /* 0x000fc600078e000f */
[----:B------:R-:W4:Y:S04]  /*18590*/  LDL.LU R14, [R1+0x468] ;  /* 0x00046800010e7983 */ /* 0x000f280000300800 */
[----:B------:R-:W4:Y:S04]  /*185a0*/  LDL.LU R15, [R1+0x46c] ;  /* 0x00046c00010f7983 */ /* 0x000f280000300800 */
        /* <DEDUP_REMOVED lines=17> */
[----:B------:R-:W3:Y:S01]  /*186c0*/  LDL.LU R27, [R1+0x40c] ;  /* 0x00040c00011b7983 */ /* 0x000ee20000300800 */
[----:B------:R-:W-:-:S02]  /*186d0*/  IMAD.MOV.U32 R6, RZ, RZ, R9 ;  /* 0x000000ffff067224 */ /* 0x000fc400078e0009 */
[----:B------:R-:W-:-:S07]  /*186e0*/  IMAD.MOV.U32 R7, RZ, RZ, R8 ;  /* 0x000000ffff077224 */ /* 0x000fce00078e0008 */
[C---:B----4-:R-:W-:Y:S01]  /*186f0*/  HMMA.16816.F32.BF16 R12, R4.reuse, R10, R12 ;  /* 0x0000000a040c723c */ /* 0x050fe2000004180c */
        /* <DEDUP_REMOVED lines=10> */
[----:B------:R-:W2:Y:S04]  /*187a0*/  LDL.LU R26, [R1+0x428] ;  /* 0x00042800011a7983 */ /* 0x000ea80000300800 */
[----:B------:R-:W2:Y:S04]  /*187b0*/  LDL.LU R27, [R1+0x42c] ;  /* 0x00042c00011b7983 */ /* 0x000ea80000300800 */
[----:B------:R-:W-:Y:S04]  /*187c0*/  STL.64 [R1+0x460], R12 ;  /* 0x0004600c01007387 */ /* 0x000fe80000100a00 */
[----:B------:R0:W-:Y:S04]  /*187d0*/  STL.64 [R1+0x468], R14 ;  /* 0x0004680e01007387 */ /* 0x0001e80000100a00 */
[----:B0-----:R-:W3:Y:S04]  /*187e0*/  LDL.LU.64 R14, [R1+0x1410] ;  /* 0x00141000010e7983 */ /* 0x001ee80000300a00 */
[----:B------:R-:W4:Y:S01]  /*187f0*/  LDL.LU.64 R12, [R1+0x1408] ;  /* 0x00140800010c7983 */ /* 0x000f220000300a00 */
[----:B---3--:R-:W-:-:S15]  /*18800*/  HMMA.16816.F32.BF16 R16, R4, R14, R16 ;  /* 0x0000000e0410723c */ /* 0x008fde0000041810 */
[----:B------:R-:W-:-:S08]  /*18810*/  NOP ;  /* 0x0000000000007918 */ /* 0x000fd00000000000 */
[----:B------:R-:W-:Y:S04]  /*18820*/  STL.64 [R1+0x450], R16 ;  /* 0x0004501001007387 */ /* 0x000fe80000100a00 */
[----:B------:R0:W-:Y:S04]  /*18830*/  STL.64 [R1+0x458], R18 ;  /* 0x0004581201007387 */ /* 0x0001e80000100a00 */
[----:B0-----:R-:W3:Y:S04]  /*18840*/  LDL.LU.64 R18, [R1+0x1400] ;  /* 0x0014000001127983 */ /* 0x001ee80000300a00 */
[----:B------:R-:W4:Y:S01]  /*18850*/  LDL.LU.64 R16, [R1+0x13f8] ;  /* 0x0013f80001107983 */ /* 0x000f220000300a00 */
[----:B---3--:R-:W-:Y:S03]  /*18860*/  HMMA.16816.F32.BF16 R4, R4, R18, R20 ;  /* 0x000000120404723c */ /* 0x008fe60000041814 */
[----:B------:R-:W2:Y:S04]  /*18870*/  LDL.LU.64 R22, [R1+0x13f0] ;  /* 0x0013f00001167983 */ /* 0x000ea80000300a00 */
[----:B------:R-:W2:-:S15]  /*18880*/  LDL.LU.64 R20, [R1+0x13e8] ;  /* 0x0013e80001147983 */ /* 0x000e9e0000300a00 */
[----:B------:R-:W-:-:S01]  /*18890*/  NOP ;  /* 0x0000000000007918 */ /* 0x000fc20000000000 */
        /* <DEDUP_REMOVED lines=98> */
[----:B------:R-:W2:Y:S04]  /*18ec0*/  LDL.LU.64 R24, [R1+0x12c0] ;  /* 0x0012c00001187983 */ /* 0x000ea80000300a00 */
[----:B------:R-:W-:Y:S04]  /*18ed0*/  STL.64 [R1+0x1288], R14 ;  /* 0x0012880e01007387 */ /* 0x000fe80000100a00 */
[----:B----4-:R-:W-:Y:S01]  /*18ee0*/  STL [R1+0x1280], R12 ;  /* 0x0012800c01007387 */ /* 0x010fe20000100800 */
[----:B--2---:R-:W-:Y:S03]  /*18ef0*/  HMMA.16816.F32.BF16 R20, R20, R18, R24 ;  /* 0x000000121414723c */ /* 0x004fe60000041818 */
[----:B------:R-:W2:Y:S04]  /*18f00*/  LDL.LU.64 R26, [R1+0x12b8] ;  /* 0x0012b800011a7983 */ /* 0x000ea80000300a00 */
[----:B------:R-:W2:-:S15]  /*18f10*/  LDL.LU.64 R24, [R1+0x12b0] ;  /* 0x0012b00001187983 */ /* 0x000e9e0000300a00 */
[----:B------:R-:W-:-:S01]  /*18f20*/  NOP ;  /* 0x0000000000007918 */ /* 0x000fc20000000000 */
[----:B------:R-:W-:Y:S04]  /*18f30*/  STL.64 [R1+0x70], R20 ;  /* 0x0000701401007387 */ /* 0x000fe80000100a00 */
[----:B------:R0:W-:Y:S04]  /*18f40*/  STL.64 [R1+0x78], R22 ;  /* 0x0000781601007387 */ /* 0x0001e80000100a00 */
[----:B0-----:R-:W2:Y:S04]  /*18f50*/  LDL.LU.64 R22, [R1+0x12a8] ;  /* 0x0012a80001167983 */ /* 0x001ea80000300a00 */
[----:B------:R-:W2:Y:S04]  /*18f60*/  LDL.LU.64 R20, [R1+0x12a0] ;  /* 0x0012a00001147983 */ /* 0x000ea80000300a00 */
[----:B------:R-:W-:Y:S01]  /*18f70*/  STL.64 [R1+0x1278], R18 ;  /* 0x0012781201007387 */ /* 0x000fe20000100a00 */
[----:B--2---:R-:W-:Y:S06]  /*18f80*/  HMMA.16816.F32.BF16 R24, R20, R6, R24 ;  /* 0x000000061418723c */ /* 0x004fec0000041818 */
[----:B------:R-:W-:-:S02]  /*18f90*/  IMAD.MOV.U32 R9, RZ, RZ, R22 ;  /* 0x000000ffff097224 */ /* 0x000fc400078e0016 */
[----:B------:R-:W-:Y:S02]  /*18fa0*/  IMAD.MOV.U32 R8, RZ, RZ, R23 ;  /* 0x000000ffff087224 */ /* 0x000fe400078e0017 */
[----:B------:R-:W-:Y:S02]  /*18fb0*/  IMAD.MOV.U32 R4, RZ, RZ, R20 ;  /* 0x000000ffff047224 */ /* 0x000fe400078e0014 */
[----:B------:R-:W-:Y:S02]  /*18fc0*/  IMAD.MOV.U32 R5, RZ, RZ, R21 ;  /* 0x000000ffff057224 */ /* 0x000fe400078e0015 */
[----:B------:R-:W-:Y:S02]  /*18fd0*/  IMAD.MOV.U32 R22, RZ, RZ, R0 ;  /* 0x000000ffff167224 */ /* 0x000fe400078e0000 */
[----:B------:R-:W-:Y:S02]  /*18fe0*/  IMAD.MOV.U32 R23, RZ, RZ, R29 ;  /* 0x000000ffff177224 */ /* 0x000fe400078e001d */
[----:B------:R-:W-:-:S02]  /*18ff0*/  IMAD.MOV.U32 R20, RZ, RZ, R2 ;  /* 0x000000ffff147224 */ /* 0x000fc400078e0002 */
[----:B------:R-:W-:-:S03]  /*19000*/  IMAD.MOV.U32 R21, RZ, RZ, R3 ;  /* 0x000000ffff157224 */ /* 0x000fc600078e0003 */
[----:B------:R0:W-:Y:S04]  /*19010*/  STL.64 [R1+0x270], R24 ;  /* 0x0002701801007387 */ /* 0x0001e80000100a00 */
[----:B------:R1:W-:Y:S04]  /*19020*/  STL.64 [R1+0x278], R26 ;  /* 0x0002781a01007387 */ /* 0x0003e80000100a00 */
[----:B------:R-:W-:Y:S04]  /*19030*/  STL.64 [R1+0x1260], R6 ;  /* 0x0012600601007387 */ /* 0x000fe80000100a00 */
[----:B------:R-:W2:Y:S04]  /*19040*/  LDL.LU R2, [R1+0x1298] ;  /* 0x0012980001027983 */ /* 0x000ea80000300800 */
[----:B------:R-:W3:Y:S04]  /*19050*/  LDL.LU R3, [R1+0x1294] ;  /* 0x0012940001037983 */ /* 0x000ee80000300800 */
[----:B------:R-:W4:Y:S04]  /*19060*/  LDL.LU R0, [R1+0x1290] ;  /* 0x0012900001007983 */ /* 0x000f280000300800 */
[----:B------:R-:W-:Y:S04]  /*19070*/  STL.64 [R1+0x1218], R22 ;  /* 0x0012181601007387 */ /* 0x000fe80000100a00 */
[----:B------:R-:W-:Y:S04]  /*19080*/  STL.64 [R1+0x1210], R20 ;  /* 0x0012101401007387 */ /* 0x000fe80000100a00 */
[----:B0-----:R-:W2:Y:S04]  /*19090*/  LDL.LU R24, [R1+0xd0] ;  /* 0x0000d00001187983 */ /* 0x001ea80000300800 */
[----:B------:R-:W2:Y:S04]  /*190a0*/  LDL.LU R25, [R1+0xd4] ;  /* 0x0000d40001197983 */ /* 0x000ea80000300800 */
[----:B-1----:R-:W3:Y:S04]  /*190b0*/  LDL.LU R26, [R1+0xd8] ;  /* 0x0000d800011a7983 */ /* 0x002ee80000300800 */
        /* <DEDUP_REMOVED lines=14> */
[----:B------:R-:W-:Y:S01]  /*191a0*/  IMAD.MOV.U32 R23, RZ, RZ, R13 ;  /* 0x000000ffff177224 */ /* 0x000fe200078e000d */
        /* <DEDUP_REMOVED lines=8> */
[----:B------:R-:W-:Y:S04]  /*19230*/  STL.64 [R1+0x1270], R22 ;  /* 0x0012701601007387 */ /* 0x000fe80000100a00 */
[----:B------:R-:W-:Y:S04]  /*19240*/  STL.64 [R1+0x1268], R20 ;  /* 0x0012681401007387 */ /* 0x000fe80000100a00 */
        /* <DEDUP_REMOVED lines=63> */
[----:B------:R-:W3:Y:S04]  /*19640*/  LDL.LU.64 R8, [R1+0x498] ;  /* 0x0004980001087983 */ /* 0x000ee80000300a00 */
[----:B------:R-:W-:Y:S04]  /*19650*/  STL.64 [R1+0x260], R12 ;  /* 0x0002600c01007387 */ /* 0x000fe80000100a00 */
[----:B------:R0:W-:Y:S04]  /*19660*/  STL.64 [R1+0x268], R14 ;  /* 0x0002680e01007387 */ /* 0x0001e80000100a00 */
[----:B0-----:R-:W4:Y:S04]  /*19670*/  LDL.LU.64 R14, [R1+0x1288] ;  /* 0x00128800010e7983 */ /* 0x001f280000300a00 */
[----:B------:R-:W3:Y:S01]  /*19680*/  LDL.LU R12, [R1+0x1280] ;  /* 0x00128000010c7983 */ /* 0x000ee20000300800 */
[----:B----4-:R-:W-:-:S15]  /*19690*/  HMMA.16816.F32.BF16 R16, R4, R14, R16 ;  /* 0x0000000e0410723c */ /* 0x010fde0000041810 */
[----:B------:R-:W-:-:S08]  /*196a0*/  NOP ;  /* 0x0000000000007918 */ /* 0x000fd00000000000 */
[----:B------:R-:W-:Y:S04]  /*196b0*/  STL.64 [R1+0x250], R16 ;  /* 0x0002501001007387 */ /* 0x000fe80000100a00 */
[----:B------:R0:W-:Y:S04]  /*196c0*/  STL.64 [R1+0x258], R18 ;  /* 0x0002581201007387 */ /* 0x0001e80000100a00 */
[----:B0-----:R-:W4:Y:S02]  /*196d0*/  LDL.LU.64 R18, [R1+0x1278] ;  /* 0x0012780001127983 */ /* 0x001f240000300a00 */
[----:B----4-:R-:W-:Y:S02]  /*196e0*/  HMMA.16816.F32.BF16 R4, R4, R18, R20 ;  /* 0x000000120404723c */ /* 0x010fe40000041814 */
[----:B------:R-:W2:Y:S04]  /*196f0*/  LDL.LU.64 R22, [R1+0x1270] ;  /* 0x0012700001167983 */ /* 0x000ea80000300a00 */
[----:B------:R-:W2:-:S15]  /*19700*/  LDL.LU.64 R20, [R1+0x1268] ;  /* 0x0012680001147983 */ /* 0x000e9e0000300a00 */
[----:B------:R-:W-:-:S02]  /*19710*/  NOP ;  /* 0x0000000000007918 */ /* 0x000fc40000000000 */
[----:B------:R-:W-:Y:S04]  /*19720*/  STL.64 [R1+0x1c0], R4 ;  /* 0x0001c00401007387 */ /* 0x000fe80000100a00 */
[----:B------:R0:W-:Y:S04]  /*19730*/  STL.64 [R1+0x1c8], R6 ;  /* 0x0001c80601007387 */ /* 0x0001e80000100a00 */
[----:B0-----:R-:W2:Y:S04]  /*19740*/  LDL.LU.64 R6, [R1+0x1260] ;  /* 0x0012600001067983 */ /* 0x001ea80000300a00 */
[----:B------:R-:W4:Y:S01]  /*19750*/  LDL.LU.64 R4, [R1+0x480] ;  /* 0x0004800001047983 */ /* 0x000f220000300a00 */
[----:B--2---:R-:W-:Y:S03]  /*19760*/  HMMA.16816.F32.BF16 R24, R20, R6, R24 ;  /* 0x000000061418723c */ /* 0x004fe60000041818 */
[----:B----4-:R0:W-:Y:S04]  /*19770*/  STL.64 [R1+0x1150], R4 ;  /* 0x0011500401007387 */ /* 0x0101e80000100a00 */
[----:B0-----:R-:W2:-:S15]  /*19780*/  LDL.LU.64 R4, [R1+0x470] ;  /* 0x0004700001047983 */ /* 0x001e9e0000300a00 */
[----:B------:R-:W-:-:S01]  /*19790*/  NOP ;  /* 0x0000000000007918 */ /* 0x000fc20000000000 */
        /* <DEDUP_REMOVED lines=62> */
[----:B------:R-:W-:Y:S04]  /*19b80*/  STL.64 [R1+0x1170], R10 ;  /* 0x0011700a01007387 */ /* 0x000fe80000100a00 */
[----:B---3--:R0:W-:Y:S04]  /*19b90*/  STL.64 [R1+0x1168], R8 ;  /* 0x0011680801007387 */ /* 0x0081e80000100a00 */
[----:B0-----:R-:W3:Y:S04]  /*19ba0*/  LDL.LU R8, [R1+0xc0] ;  /* 0x0000c00001087983 */ /* 0x001ee80000300800 */
[----:B------:R-:W3:Y:S04]  /*19bb0*/  LDL.LU R9, [R1+0xc4] ;  /* 0x0000c40001097983 */ /* 0x000ee80000300800 */
[----:B------:R-:W3:Y:S04]  /*19bc0*/  LDL.LU R10, [R1+0xc8] ;  /* 0x0000c800010a7983 */ /* 0x000ee80000300800 */
[----:B------:R-:W3:Y:S01]  /*19bd0*/  LDL.LU R11, [R1+0xcc] ;  /* 0x0000cc00010b7983 */ /* 0x000ee20000300800 */
[----:B----4-:R-:W-:-:S15]  /*19be0*/  HMMA.16816.F32.BF16 R24, R20, R14, R24 ;  /* 0x0000000e1418723c */ /* 0x010fde0000041818 */
[----:B------:R-:W-:-:S08]  /*19bf0*/  NOP ;  /* 0x0000000000007918 */ /* 0x000fd00000000000 */
[----:B------:R-:W-:Y:S04]  /*19c00*/  STL.64 [R1+0xe0], R24 ;  /* 0x0000e01801007387 */ /* 0x000fe80000100a00 */
[----:B------:R0:W-:Y:S04]  /*19c10*/  STL.64 [R1+0xe8], R26 ;  /* 0x0000e81a01007387 */ /* 0x0001e80000100a00 */
[----:B0-----:R-:W4:Y:S04]  /*19c20*/  LDL.LU.64 R26, [R1+0x1198] ;  /* 0x00119800011a7983 */ /* 0x001f280000300a00 */
[----:B------:R-:W4:Y:S04]  /*19c30*/  LDL.LU.64 R24, [R1+0x1190] ;  /* 0x0011900001187983 */ /* 0x000f280000300a00 */
[----:B------:R-:W-:Y:S04]  /*19c40*/  STL.64 [R1+0x1160], R14 ;  /* 0x0011600e01007387 */ /* 0x000fe80000100a00 */
[----:B------:R0:W-:Y:S01]  /*19c50*/  STL [R1+0x115c], R12 ;  /* 0x00115c0c01007387 */ /* 0x0001e20000100800 */
[----:B------:R-:W-:-:S03]  /*19c60*/  IMAD.MOV.U32 R13, RZ, RZ, R0 ;  /* 0x000000ffff0d7224 */ /* 0x000fc600078e0000 */
[----:B0-----:R-:W2:Y:S04]  /*19c70*/  LDL.LU R12, [R1+0xb0] ;  /* 0x0000b000010c7983 */ /* 0x001ea80000300800 */
[----:B------:R-:W2:Y:S01]  /*19c80*/  LDL.LU R0, [R1+0x1188] ;  /* 0x0011880001007983 */ /* 0x000ea20000300800 */
[----:B----4-:R-:W-:Y:S03]  /*19c90*/  HMMA.16816.F32.BF16 R20, R20, R18, R24 ;  /* 0x000000121414723c */ /* 0x010fe60000041818 */
[----:B------:R-:W3:Y:S04]  /*19ca0*/  LDL.LU.64 R26, [R1+0x1180] ;  /* 0x00118000011a7983 */ /* 0x000ee80000300a00 */
[----:B------:R-:W3:Y:S04]  /*19cb0*/  LDL.LU.64 R24, [R1+0x1178] ;  /* 0x0011780001187983 */ /* 0x000ee80000300a00 */
[----:B------:R0:W-:Y:S04]  /*19cc0*/  STL.64 [R1+0x1130], R18 ;  /* 0x0011301201007387 */ /* 0x0001e80000100a00 */
[----:B0-----:R-:W4:Y:S08]  /*19cd0*/  LDL.LU.64 R18, [R1+0x490] ;  /* 0x0004900001127983 */ /* 0x001f300000300a00 */
[----:B------:R-:W-:Y:S04]  /*19ce0*/  STL.64 [R1+0xd0], R20 ;  /* 0x0000d01401007387 */ /* 0x000fe80000100a00 */
[----:B------:R0:W-:Y:S04]  /*19cf0*/  STL.64 [R1+0xd8], R22 ;  /* 0x0000d81601007387 */ /* 0x0001e80000100a00 */
[----:B0-----:R-:W4:Y:S01]  /*19d00*/  LDL.LU R23, [R1+0x7e0] ;  /* 0x0007e00001177983 */ /* 0x001f220000300800 */
[----:B---3--:R-:W-:-:S15]  /*19d10*/  HMMA.16816.F32.BF16 R8, R24, R6, R8 ;  /* 0x000000061808723c */ /* 0x008fde0000041808 */
[----:B------:R-:W-:-:S08]  /*19d20*/  NOP ;  /* 0x0000000000007918 */ /* 0x000fd00000000000 */
[----:B------:R-:W-:Y:S04]  /*19d30*/  STL.64 [R1+0xc0], R8 ;  /* 0x0000c00801007387 */ /* 0x000fe80000100a00 */
[----:B------:R0:W-:Y:S04]  /*19d40*/  STL.64 [R1+0xc8], R10 ;  /* 0x0000c80a01007387 */ /* 0x0001e80000100a00 */
[----:B0-----:R-:W2:Y:S01]  /*19d50*/  LDL.LU.64 R10, [R1+0x1170] ;  /* 0x00117000010a7983 */ /* 0x001ea20000300a00 */
[----:B------:R-:W-:Y:S02]  /*19d60*/  IMAD.MOV.U32 R14, RZ, RZ, R3 ;  /* 0x000000ffff0e7224 */ /* 0x000fe400078e0003 */
[----:B------:R-:W-:Y:S01]  /*19d70*/  IMAD.MOV.U32 R15, RZ, RZ, R2 ;  /* 0x000000ffff0f7224 */ /* 0x000fe200078e0002 */
[----:B------:R-:W3:Y:S04]  /*19d80*/  LDL.LU.64 R8, [R1+0x1168] ;  /* 0x0011680001087983 */ /* 0x000ee80000300a00 */
[----:B------:R-:W3:Y:S01]  /*19d90*/  LDL.LU.64 R6, [R1+0x478] ;  /* 0x0004780001067983 */ /* 0x000ee20000300a00 */
[----:B------:R-:W0:Y:S01]  /*19da0*/  LDC R3, c[0x0][0x238] ;  /* 0x00008e00ff037b82 */ /* 0x000e220000000800 */
[----:B--2---:R-:W-:-:S15]  /*19db0*/  HMMA.16816.F32.BF16 R12, R24, R10, R12 ;  /* 0x0000000a180c723c */ /* 0x004fde000004180c */
[----:B------:R-:W-:-:S08]  /*19dc0*/  NOP ;  /* 0x0000000000007918 */ /* 0x000fd00000000000 */
[----:B------:R-:W-:Y:S04]  /*19dd0*/  STL.64 [R1+0xb0], R12 ;  /* 0x0000b00c01007387 */ /* 0x000fe80000100a00 */
[----:B------:R1:W-:Y:S04]  /*19de0*/  STL.64 [R1+0xb8], R14 ;  /* 0x0000b80e01007387 */ /* 0x0003e80000100a00 */
[----:B-1----:R-:W2:Y:S04]  /*19df0*/  LDL.LU.64 R14, [R1+0x1160] ;  /* 0x00116000010e7983 */ /* 0x002ea80000300a00 */
[----:B------:R-:W3:Y:S04]  /*19e00*/  LDL.LU R12, [R1+0x115c] ;  /* 0x00115c00010c7983 */ /* 0x000ee80000300800 */
[----:B------:R-:W4:Y:S04]  /*19e10*/  LDL.LU.64 R10, [R1+0x4a0] ;  /* 0x0004a000010a7983 */ /* 0x000f280000300a00 */
[----:B------:R-:W2:Y:S04]  /*19e20*/  LDL.LU R28, [R1+0x7ec] ;  /* 0x0007ec00011c7983 */ /* 0x000ea80000300800 */
[----:B------:R-:W2:Y:S01]  /*19e30*/  LDL.LU R29, [R1+0xe60] ;  /* 0x000e6000011d7983 */ /* 0x000ea20000300800 */
[----:B0-----:R-:W-:-:S04]  /*19e40*/  IMAD.SHL.U32 R3, R3, 0x20, RZ ;  /* 0x0000002003037824 */ /* 0x001fc800078e00ff */
[----:B------:R-:W-:-:S05]  /*19e50*/  IMAD.SHL.U32 R3, R3, 0x2, RZ ;  /* 0x0000000203037824 */ /* 0x000fca00078e00ff */
[-C--:B------:R-:W-:Y:S02]  /*19e60*/  IADD3 R17, P2, R4, R3.reuse, RZ ;  /* 0x0000000304117210 */ /* 0x080fe40007f5e0ff */
[-C--:B----4-:R-:W-:Y:S01]  /*19e70*/  IADD3 R16, P1, R10, R3.reuse, RZ ;  /* 0x000000030a107210 */ /* 0x090fe20007f3e0ff */
[----:B--2---:R0:W-:Y:S04]  /*19e80*/  STL.64 [R1+0x1138], R28 ;  /* 0x0011381c01007387 */ /* 0x0041e80000100a00 */
[----:B0-----:R-:W2:Y:S04]  /*19e90*/  LDL.LU.64 R28, [R1+0x488] ;  /* 0x00048800011c7983 */ /* 0x001ea80000300a00 */
[----:B------:R-:W4:Y:S04]  /*19ea0*/  LDL.LU R2, [R1+0xe58] ;  /* 0x000e580001027983 */ /* 0x000f280000300800 */
[----:B------:R-:W-:Y:S04]  /*19eb0*/  STL.64 [R1+0x1148], R18 ;  /* 0x0011481201007387 */ /* 0x000fe80000100a00 */
[----:B------:R0:W-:Y:S04]  /*19ec0*/  STL.64 [R1+0x1140], R16 ;  /* 0x0011401001007387 */ /* 0x0001e80000100a00 */
[----:B0-----:R-:W2:Y:S04]  /*19ed0*/  LDL.LU R16, [R1+0xa0] ;  /* 0x0000a00001107983 */ /* 0x001ea80000300800 */
[----:B------:R-:W2:Y:S04]  /*19ee0*/  LDL.LU R17, [R1+0xa4] ;  /* 0x0000a40001117983 */ /* 0x000ea80000300800 */
[----:B------:R-:W2:Y:S01]  /*19ef0*/  LDL.LU R18, [R1+0xa8] ;  /* 0x0000a80001127983 */ /* 0x000ea20000300800 */
[----:B---3--:R-:W-:Y:S01]  /*19f00*/  IMAD.MOV.U32 R19, RZ, RZ, R12 ;  /* 0x000000ffff137224 */ /* 0x008fe200078e000c */
[----:B------:R-:W-:Y:S01]  /*19f10*/  IADD3 R13, P0, R8, R3, RZ ;  /* 0x00000003080d7210 */ /* 0x000fe20007f1e0ff */
[--C-:B------:R-:W-:Y:S01]  /*19f20*/  IMAD.X R10, R11, 0x1, R0.reuse, P1 ;  /* 0x000000010b0a7824 */ /* 0x100fe200008e0600 */
[----:B------:R-:W3:Y:S01]  /*19f30*/  LDL.LU R8, [R1+0x1158] ;  /* 0x0011580001087983 */ /* 0x000ee20000300800 */
[----:B------:R-:W-:-:S03]  /*19f40*/  IMAD.X R11, R5, 0x1, R0, P2 ;  /* 0x00000001050b7824 */ /* 0x000fc600010e0600 */
[----:B------:R-:W4:Y:S01]  /*19f50*/  LDL.LU.64 R4, [R1+0x1150] ;  /* 0x0011500001047983 */ /* 0x000f220000300a00 */
[----:B--2---:R-:W-:-:S15]  /*19f60*/  HMMA.16816.F32.BF16 R16, R24, R14, R16 ;  /* 0x0000000e1810723c */ /* 0x004fde0000041810 */
[----:B------:R-:W-:-:S08]  /*19f70*/  NOP ;  /* 0x0000000000007918 */ /* 0x000fd00000000000 */
[----:B------:R-:W-:Y:S04]  /*19f80*/  STL.64 [R1+0xa0], R16 ;  /* 0x0000a01001007387 */ /* 0x000fe80000100a00 */
[----:B------:R0:W-:Y:S04]  /*19f90*/  STL.64 [R1+0xa8], R18 ;  /* 0x0000a81201007387 */ /* 0x0001e80000100a00 */
[----:B0-----:R-:W2:Y:S01]  /*19fa0*/  LDL.LU.64 R18, [R1+0x1148] ;  /* 0x0011480001127983 */ /* 0x001ea20000300a00 */
[-C--:B------:R-:W-:Y:S01]  /*19fb0*/  IADD3 R20, P3, R6, R3.reuse, RZ ;  /* 0x0000000306147210 */ /* 0x080fe20007f7e0ff */
[--C-:B------:R-:W-:Y:S01]  /*19fc0*/  IMAD.X R9, R9, 0x1, R0.reuse, P0 ;  /* 0x0000000109097824 */ /* 0x100fe200000e0600 */
[-C--:B----4-:R-:W-:Y:S01]  /*19fd0*/  IADD3 R21, P0, R4, R3.reuse, RZ ;  /* 0x0000000304157210 */ /* 0x090fe20007f1e0ff */
[----:B------:R-:W4:Y:S02]  /*19fe0*/  LDL.LU.64 R16, [R1+0x1140] ;  /* 0x0011400001107983 */ /* 0x000f240000300a00 */
[----:B------:R-:W-:Y:S01]  /*19ff0*/  IMAD.X R12, R7, 0x1, R0, P3 ;  /* 0x00000001070c7824 */ /* 0x000fe200018e0600 */
[----:B------:R-:W-:Y:S01]  /*1a000*/  IADD3 R7, P1, R28, R3, RZ ;  /* 0x000000031c077210 */ /* 0x000fe20007f3e0ff */
[----:B---3--:R-:W-:-:S02]  /*1a010*/  IMAD.MOV.U32 R15, RZ, RZ, R8 ;  /* 0x000000ffff0f7224 */ /* 0x008fc400078e0008 */
[--C-:B------:R-:W-:Y:S01]  /*1a020*/  IMAD.X R4, R5, 0x1, R0.reuse, P0 ;  /* 0x0000000105047824 */ /* 0x100fe200000e0600 */
[----:B------:R0:W-:Y:S01]  /*1a030*/  STL.64 [R1+0x1128], R12 ;  /* 0x0011280c01007387 */ /* 0x0001e20000100a00 */
[----:B------:R-:W-:-:S03]  /*1a040*/  IMAD.X R5, R29, 0x1, R0, P1 ;  /* 0x000000011d057824 */ /* 0x000fc600008e0600 */
[----:B0-----:R-:W3:Y:S04]  /*1a050*/  LDL.LU R12, [R1+0x90] ;  /* 0x00009000010c7983 */ /* 0x001ee80000300800 */
[----:B------:R-:W3:Y:S04]  /*1a060*/  LDL.LU R13, [R1+0x94] ;  /* 0x00009400010d7983 */ /* 0x000ee80000300800 */
[----:B------:R-:W3:Y:S04]  /*1a070*/  LDL.LU R14, [R1+0x98] ;  /* 0x00009800010e7983 */ /* 0x000ee80000300800 */
[----:B------:R0:W-:Y:S01]  /*1a080*/  STL [R1+0x1080], R7 ;  /* 0x0010800701007387 */ /* 0x0001e20000100800 */
[----:B------:R-:W-:Y:S01]  /*1a090*/  VIADD R23, R23, 0x1 ;  /* 0x0000000117177836 */ /* 0x000fe20000000000 */
[----:B0-----:R-:W0:Y:S01]  /*1a0a0*/  LDC R7, c[0x0][0x230] ;  /* 0x00008c00ff077b82 */ /* 0x001e220000000800 */
[----:B--2---:R-:W-:-:S05]  /*1a0b0*/  IADD3 R8, P2, R18, R3, RZ ;  /* 0x0000000312087210 */ /* 0x004fca0007f5e0ff */
[----:B------:R-:W-:Y:S04]  /*1a0c0*/  STL [R1+0x1084], R8 ;  /* 0x0010840801007387 */ /* 0x000fe80000100800 */
[----:B------:R-:W2:Y:S04]  /*1a0d0*/  LDL.LU.64 R28, [R1+0x1138] ;  /* 0x00113800011c7983 */ /* 0x000ea80000300a00 */
[----:B------:R-:W-:Y:S01]  /*1a0e0*/  STL [R1+0x1088], R5 ;  /* 0x0010880501007387 */ /* 0x000fe20000100800 */
[----:B------:R-:W-:-:S03]  /*1a0f0*/  IMAD.X R6, R19, 0x1, R0, P2 ;  /* 0x0000000113067824 */ /* 0x000fc600010e0600 */
[----:B------:R-:W3:Y:S04]  /*1a100*/  LDL.LU.64 R18, [R1+0x1130] ;  /* 0x0011300001127983 */ /* 0x000ee80000300a00 */
[----:B------:R-:W-:Y:S04]  /*1a110*/  STL [R1+0x7e0], R23 ;  /* 0x0007e01701007387 */ /* 0x000fe80000100800 */
[----:B------:R-:W-:Y:S04]  /*1a120*/  STL [R1+0x111c], R0 ;  /* 0x00111c0001007387 */ /* 0x000fe80000100800 */
[----:B------:R-:W-:Y:S01]  /*1a130*/  STL [R1+0x108c], R6 ;  /* 0x00108c0601007387 */ /* 0x000fe20000100800 */
[----:B---3--:R-:W-:-:S15]  /*1a140*/  HMMA.16816.F32.BF16 R12, R24, R18, R12 ;  /* 0x00000012180c723c */ /* 0x008fde000004180c */
[----:B------:R-:W-:-:S08]  /*1a150*/  NOP ;  /* 0x0000000000007918 */ /* 0x000fd00000000000 */
[----:B------:R1:W-:Y:S04]  /*1a160*/  STL.64 [R1+0x90], R12 ;  /* 0x0000900c01007387 */ /* 0x0003e80000100a00 */
[----:B------:R4:W-:Y:S01]  /*1a170*/  STL.64 [R1+0x98], R14 ;  /* 0x0000980e01007387 */ /* 0x0009e20000100a00 */
[----:B------:R-:W-:-:S03]  /*1a180*/  IMAD.MOV.U32 R18, RZ, RZ, R13 ;  /* 0x000000ffff127224 */ /* 0x000fc600078e000d */
[----:B-1----:R-:W3:Y:S01]  /*1a190*/  LDL.LU.64 R12, [R1+0x1128] ;  /* 0x00112800010c7983 */ /* 0x002ee20000300a00 */
[----:B0-----:R-:W-:Y:S02]  /*1a1a0*/  VIADD R7, R7, 0x1f ;  /* 0x0000001f07077836 */ /* 0x001fe40000000000 */
[----:B------:R-:W-:-:S03]  /*1a1b0*/  IMAD.MOV.U32 R24, RZ, RZ, R15 ;  /* 0x000000ffff187224 */ /* 0x000fc600078e000f */
[----:B------:R-:W-:-:S04]  /*1a1c0*/  SHF.R.S32.HI R22, RZ, 0x1f, R7 ;  /* 0x0000001fff167819 */ /* 0x000fc80000011407 */
[----:B------:R-:W-:Y:S01]  /*1a1d0*/  LEA.HI R22, R22, R7, RZ, 0x5 ;  /* 0x0000000716167211 */ /* 0x000fe200078f28ff */
[----:B------:R-:W-:Y:S01]  /*1a1e0*/  IMAD.MOV.U32 R7, RZ, RZ, R9 ;  /* 0x000000ffff077224 */ /* 0x000fe200078e0009 */
[----:B------:R-:W-:Y:S04]  /*1a1f0*/  STL [R1+0x1094], R18 ;  /* 0x0010941201007387 */ /* 0x000fe80000100800 */
[----:B------:R-:W-:Y:S01]  /*1a200*/  STL [R1+0x1090], R24 ;  /* 0x0010901801007387 */ /* 0x000fe20000100800 */
[----:B----4-:R-:W-:Y:S02]  /*1a210*/  IMAD.MOV.U32 R14, RZ, RZ, R16 ;  /* 0x000000ffff0e7224 */ /* 0x010fe400078e0010 */
[----:B------:R-:W-:Y:S02]  /*1a220*/  IMAD.MOV.U32 R15, RZ, RZ, R10 ;  /* 0x000000ffff0f7224 */ /* 0x000fe400078e000a */
[----:B------:R-:W-:-:S02]  /*1a230*/  IMAD.MOV.U32 R8, RZ, RZ, R17 ;  /* 0x000000ffff087224 */ /* 0x000fc400078e0011 */
[----:B------:R-:W-:Y:S02]  /*1a240*/  IMAD.MOV.U32 R9, RZ, RZ, R11 ;  /* 0x000000ffff097224 */ /* 0x000fe400078e000b */
[----:B------:R-:W-:Y:S02]  /*1a250*/  IMAD.MOV.U32 R5, RZ, RZ, R4 ;  /* 0x000000ffff057224 */ /* 0x000fe400078e0004 */
[----:B------:R-:W-:Y:S02]  /*1a260*/  IMAD.MOV.U32 R4, RZ, RZ, R21 ;  /* 0x000000ffff047224 */ /* 0x000fe400078e0015 */
[----:B---3--:R-:W-:-:S05]  /*1a270*/  IMAD.MOV.U32 R6, RZ, RZ, R13 ;  /* 0x000000ffff067224 */ /* 0x008fca00078e000d */
[----:B------:R0:W-:Y:S04]  /*1a280*/  STL.64 [R1+0x498], R6 ;  /* 0x0004980601007387 */ /* 0x0001e80000100a00 */
[----:B------:R-:W-:Y:S04]  /*1a290*/  STL.64 [R1+0x4a0], R14 ;  /* 0x0004a00e01007387 */ /* 0x000fe80000100a00 */
[----:B------:R-:W-:Y:S01]  /*1a2a0*/  STL.64 [R1+0x470], R8 ;  /* 0x0004700801007387 */ /* 0x000fe20000100a00 */
[----:B0-----:R-:W-:Y:S02]  /*1a2b0*/  IMAD.MOV.U32 R6, RZ, RZ, R20 ;  /* 0x000000ffff067224 */ /* 0x001fe400078e0014 */
[----:B------:R-:W-:-:S05]  /*1a2c0*/  IMAD.MOV.U32 R7, RZ, RZ, R12 ;  /* 0x000000ffff077224 */ /* 0x000fca00078e000c */
[----:B------:R-:W-:Y:S04]  /*1a2d0*/  STL.64 [R1+0x478], R6 ;  /* 0x0004780601007387 */ /* 0x000fe80000100a00 */
[----:B------:R-:W-:Y:S04]  /*1a2e0*/  STL.64 [R1+0x480], R4 ;  /* 0x0004800401007387 */ /* 0x000fe80000100a00 */
[----:B------:R-:W3:Y:S01]  /*1a2f0*/  LDL.LU R0, [R1+0xe40] ;  /* 0x000e400001007983 */ /* 0x000ee20000300800 */
[-C--:B--2---:R-:W-:Y:S02]  /*1a300*/  IADD3 R28, P3, R28, R3.reuse, RZ ;  /* 0x000000031c1c7210 */ /* 0x084fe40007f7e0ff */
[-C--:B------:R-:W-:Y:S01]  /*1a310*/  IADD3 R29, P2, R29, R3.reuse, RZ ;  /* 0x000000031d1d7210 */ /* 0x080fe20007f5e0ff */
[----:B---3--:R0:W-:Y:S04]  /*1a320*/  STL [R1+0x1120], R0 ;  /* 0x0011200001007387 */ /* 0x0081e80000100800 */
[----:B------:R-:W-:Y:S04]  /*1a330*/  STL [R1+0x7ec], R28 ;  /* 0x0007ec1c01007387 */ /* 0x000fe80000100800 */
[----:B0-----:R-:W2:Y:S04]  /*1a340*/  LDL.LU R0, [R1+0xe48] ;  /* 0x000e480001007983 */ /* 0x001ea80000300800 */
[----:B------:R-:W-:Y:S01]  /*1a350*/  STL [R1+0xe60], R29 ;  /* 0x000e601d01007387 */ /* 0x000fe20000100800 */
[----:B------:R-:W-:-:S02]  /*1a360*/  IADD3 R2, P1, R2, R3, RZ ;  /* 0x0000000302027210 */ /* 0x000fc40007f3e0ff */
[----:B------:R-:W-:Y:S01]  /*1a370*/  SHF.R.S32.HI R22, RZ, 0x5, R22 ;  /* 0x00000005ff167819 */ /* 0x000fe20000011416 */
[----:B--2---:R0:W-:Y:S04]  /*1a380*/  STL [R1+0x1124], R0 ;  /* 0x0011240001007387 */ /* 0x0041e80000100800 */
[----:B0-----:R-:W2:Y:S04]  /*1a390*/  LDL.LU R0, [R1+0xe50] ;  /* 0x000e500001007983 */ /* 0x001ea80000300800 */
[----:B------:R-:W3:Y:S04]  /*1a3a0*/  LDL.LU R21, [R1+0xe38] ;  /* 0x000e380001157983 */ /* 0x000ee80000300800 */
[----:B------:R-:W4:Y:S04]  /*1a3b0*/  LDL.LU R4, [R1+0xe5c] ;  /* 0x000e5c0001047983 */ /* 0x000f280000300800 */
[----:B------:R-:W3:Y:S04]  /*1a3c0*/  LDL.LU R20, [R1+0xe30] ;  /* 0x000e300001147983 */ /* 0x000ee80000300800 */
[----:B------:R0:W-:Y:S04]  /*1a3d0*/  STL [R1+0xe58], R2 ;  /* 0x000e580201007387 */ /* 0x0001e80000100800 */
        /* <DEDUP_REMOVED lines=17> */
[----:B------:R-:W3:Y:S01]  /*1a4f0*/  LDL.LU R14, [R1+0xde8] ;  /* 0x000de800010e7983 */ /* 0x000ee20000300800 */
[----:B------:R-:W-:-:S03]  /*1a500*/  ISETP.NE.U32.AND P0, PT, R23, R22, PT ;  /* 0x000000161700720c */ /* 0x000fc60003f05070 */
[----:B------:R-:W3:Y:S04]  /*1a510*/  LDL.LU R15, [R1+0xe0c] ;  /* 0x000e0c00010f7983 */ /* 0x000ee80000300800 */
[----:B------:R-:W3:Y:S04]  /*1a520*/  LDL.LU R22, [R1+0xde0] ;  /* 0x000de00001167983 */ /* 0x000ee80000300800 */
[----:B------:R-:W3:Y:S04]  /*1a530*/  LDL.LU R23, [R1+0xe04] ;  /* 0x000e040001177983 */ /* 0x000ee80000300800 */
[----:B------:R-:W3:Y:S04]  /*1a540*/  LDL.LU R28, [R1+0xdd8] ;  /* 0x000dd800011c7983 */ /* 0x000ee80000300800 */
[----:B------:R-:W3:Y:S04]  /*1a550*/  LDL.LU R29, [R1+0xdfc] ;  /* 0x000dfc00011d7983 */ /* 0x000ee80000300800 */
[----:B0-----:R-:W3:Y:S01]  /*1a560*/  LDL.LU R2, [R1+0xdd0] ;  /* 0x000dd00001027983 */ /* 0x001ee20000300800 */
[----:B--2---:R-:W-:-:S05]  /*1a570*/  IADD3 R0, P6, R0, R3, RZ ;  /* 0x0000000300007210 */ /* 0x004fca0007fde0ff */
[----:B------:R0:W-:Y:S04]  /*1a580*/  STL [R1+0xe50], R0 ;  /* 0x000e500001007387 */ /* 0x0001e80000100800 */
[----:B0-----:R-:W2:Y:S02]  /*1a590*/  LDL.LU R0, [R1+0x1124] ;  /* 0x0011240001007983 */ /* 0x001ea40000300800 */
[----:B--2---:R-:W-:-:S05]  /*1a5a0*/  IADD3 R0, P5, R0, R3, RZ ;  /* 0x0000000300007210 */ /* 0x004fca0007fbe0ff */
[----:B------:R0:W-:Y:S04]  /*1a5b0*/  STL [R1+0xe48], R0 ;  /* 0x000e480001007387 */ /* 0x0001e80000100800 */
[----:B0-----:R-:W2:Y:S02]  /*1a5c0*/  LDL.LU R0, [R1+0x1120] ;  /* 0x0011200001007983 */ /* 0x001ea40000300800 */
[----:B--2---:R-:W-:-:S05]  /*1a5d0*/  IADD3 R0, P4, R0, R3, RZ ;  /* 0x0000000300007210 */ /* 0x004fca0007f9e0ff */
[----:B------:R0:W-:Y:S04]  /*1a5e0*/  STL [R1+0xe40], R0 ;  /* 0x000e400001007387 */ /* 0x0001e80000100800 */
[----:B0-----:R-:W2:Y:S04]  /*1a5f0*/  LDL.LU R0, [R1+0x111c] ;  /* 0x00111c0001007983 */ /* 0x001ea80000300800 */
[----:B------:R-:W2:Y:S02]  /*1a600*/  LDL.LU R3, [R1+0x7e8] ;  /* 0x0007e80001037983 */ /* 0x000ea40000300800 */
[----:B--2---:R-:W-:-:S05]  /*1a610*/  IMAD.X R3, R3, 0x1, R0, P3 ;  /* 0x0000000103037824 */ /* 0x004fca00018e0600 */
[----:B------:R0:W-:Y:S02]  /*1a620*/  STL [R1+0x7e8], R3 ;  /* 0x0007e80301007387 */ /* 0x0001e40000100800 */
[----:B0-----:R-:W0:Y:S01]  /*1a630*/  LDC R3, c[0x0][0x238] ;  /* 0x00008e00ff037b82 */ /* 0x001e220000000800 */
[--C-:B----4-:R-:W-:Y:S02]  /*1a640*/  IMAD.X R4, R4, 0x1, R0.reuse, P2 ;  /* 0x0000000104047824 */ /* 0x110fe400010e0600 */
[--C-:B---3--:R-:W-:Y:S02]  /*1a650*/  IMAD.X R12, R12, 0x1, R0.reuse, P1 ;  /* 0x000000010c0c7824 */ /* 0x108fe400008e0600 */
[--C-:B------:R-:W-:Y:S02]  /*1a660*/  IMAD.X R11, R11, 0x1, R0.reuse, P6 ;  /* 0x000000010b0b7824 */ /* 0x100fe400030e0600 */
[--C-:B------:R-:W-:Y:S02]  /*1a670*/  IMAD.X R10, R10, 0x1, R0.reuse, P5 ;  /* 0x000000010a0a7824 */ /* 0x100fe400028e0600 */
[----:B------:R-:W-:-:S02]  /*1a680*/  IMAD.X R9, R9, 0x1, R0, P4 ;  /* 0x0000000109097824 */ /* 0x000fc400020e0600 */
[----:B0-----:R-:W-:-:S04]  /*1a690*/  IMAD.SHL.U32 R3, R3, 0x20, RZ ;  /* 0x0000002003037824 */ /* 0x001fc800078e00ff */
[----:B------:R-:W-:-:S05]  /*1a6a0*/  IMAD.SHL.U32 R3, R3, 0x2, RZ ;  /* 0x0000000203037824 */ /* 0x000fca00078e00ff */
[-C--:B------:R-:W-:Y:S02]  /*1a6b0*/  IADD3 R21, P3, R21, R3.reuse, RZ ;  /* 0x0000000315157210 */ /* 0x080fe40007f7e0ff */
[-C--:B------:R-:W-:Y:S02]  /*1a6c0*/  IADD3 R20, P2, R20, R3.reuse, RZ ;  /* 0x0000000314147210 */ /* 0x080fe40007f5e0ff */
[-C--:B------:R-:W-:Y:S02]  /*1a6d0*/  IADD3 R17, P1, R17, R3.reuse, RZ ;  /* 0x0000000311117210 */ /* 0x080fe40007f3e0ff */
[-C--:B------:R-:W-:Y:S01]  /*1a6e0*/  IADD3 R16, P6, R16, R3.reuse, RZ ;  /* 0x0000000310107210 */ /* 0x080fe20007fde0ff */
[----:B------:R0:W-:Y:S04]  /*1a6f0*/  STL [R1+0xe38], R21 ;  /* 0x000e381501007387 */ /* 0x0001e80000100800 */
[----:B------:R-:W-:Y:S04]  /*1a700*/  STL [R1+0xe5c], R4 ;  /* 0x000e5c0401007387 */ /* 0x000fe80000100800 */
[----:B------:R-:W-:Y:S04]  /*1a710*/  STL [R1+0xe30], R20 ;  /* 0x000e301401007387 */ /* 0x000fe80000100800 */
[----:B------:R-:W-:Y:S01]  /*1a720*/  STL [R1+0xe54], R12 ;  /* 0x000e540c01007387 */ /* 0x000fe20000100800 */
[----:B------:R-:W-:-:S03]  /*1a730*/  IADD3 R13, P5, R13, R3, RZ ;  /* 0x000000030d0d7210 */ /* 0x000fc60007fbe0ff */
[----:B------:R-:W-:Y:S04]  /*1a740*/  STL [R1+0xe28], R17 ;  /* 0x000e281101007387 */ /* 0x000fe80000100800 */
[----:B------:R-:W-:Y:S01]  /*1a750*/  STL [R1+0xe4c], R11 ;  /* 0x000e4c0b01007387 */ /* 0x000fe20000100800 */
[----:B------:R-:W-:-:S03]  /*1a760*/  IADD3 R24, P4, R24, R3, RZ ;  /* 0x0000000318187210 */ /* 0x000fc60007f9e0ff */
[----:B------:R-:W-:Y:S01]  /*1a770*/  STL [R1+0xe20], R16 ;  /* 0x000e201001007387 */ /* 0x000fe20000100800 */
[----:B------:R-:W-:-:S03]  /*1a780*/  IMAD.X R18, R18, 0x1, R0, P3 ;  /* 0x0000000112127824 */ /* 0x000fc600018e0600 */
        /* <DEDUP_REMOVED lines=24> */
[----:B------:R-:W-:Y:S04]  /*1a910*/  STL [R1+0xe14], R7 ;  /* 0x000e140701007387 */ /* 0x000fe80000100800 */
[----:B------:R-:W-:Y:S01]  /*1a920*/  STL [R1+0xde8], R14 ;  /* 0x000de80e01007387 */ /* 0x000fe20000100800 */
[----:B------:R-:W-:-:S03]  /*1a930*/  IADD3 R28, P3, R28, R3, RZ ;  /* 0x000000031c1c7210 */ /* 0x000fc60007f7e0ff */
[----:B------:R-:W-:Y:S01]  /*1a940*/  STL [R1+0xe0c], R15 ;  /* 0x000e0c0f01007387 */ /* 0x000fe20000100800 */
[----:B------:R-:W-:-:S03]  /*1a950*/  IMAD.X R29, R29, 0x1, R0, P2 ;  /* 0x000000011d1d7824 */ /* 0x000fc600010e0600 */
[----:B------:R-:W-:Y:S01]  /*1a960*/  STL [R1+0xde0], R22 ;  /* 0x000de01601007387 */ /* 0x000fe20000100800 */
[----:B------:R-:W-:-:S03]  /*1a970*/  IADD3 R2, P2, R2, R3, RZ ;  /* 0x0000000302027210 */ /* 0x000fc60007f5e0ff */
[----:B------:R-:W-:Y:S04]  /*1a980*/  STL [R1+0xe04], R23 ;  /* 0x000e041701007387 */ /* 0x000fe80000100800 */
[----:B------:R-:W2:Y:S04]  /*1a990*/  LDL.LU R3, [R1+0xdf4] ;  /* 0x000df40001037983 */ /* 0x000ea80000300800 */
[----:B------:R-:W-:Y:S04]  /*1a9a0*/  STL [R1+0xdd8], R28 ;  /* 0x000dd81c01007387 */ /* 0x000fe80000100800 */
[----:B0-----:R-:W3:Y:S04]  /*1a9b0*/  LDL.LU R21, [R1+0xde4] ;  /* 0x000de40001157983 */ /* 0x001ee80000300800 */
[----:B------:R-:W-:Y:S04]  /*1a9c0*/  STL [R1+0xdfc], R29 ;  /* 0x000dfc1d01007387 */ /* 0x000fe80000100800 */
[----:B---3--:R0:W-:Y:S04]  /*1a9d0*/  STL [R1+0x1114], R21 ;  /* 0x0011141501007387 */ /* 0x0081e80000100800 */
[----:B------:R-:W-:Y:S04]  /*1a9e0*/  STL [R1+0xdd0], R2 ;  /* 0x000dd00201007387 */ /* 0x000fe80000100800 */
[----:B0-----:R-:W3:Y:S01]  /*1a9f0*/  LDL.LU R21, [R1+0xdc0] ;  /* 0x000dc00001157983 */ /* 0x001ee20000300800 */
[----:B--2---:R-:W-:-:S03]  /*1aa00*/  IMAD.X R3, R3, 0x1, R0, P1 ;  /* 0x0000000103037824 */ /* 0x004fc600008e0600 */
[----:B---3--:R0:W-:Y:S04]  /*1aa10*/  STL [R1+0x1118], R21 ;  /* 0x0011181501007387 */ /* 0x0081e80000100800 */
[----:B0-----:R-:W2:Y:S04]  /*1aa20*/  LDL.LU R21, [R1+0xdc8] ;  /* 0x000dc80001157983 */ /* 0x001ea80000300800 */
[----:B------:R-:W3:Y:S04]  /*1aa30*/  LDL.LU R4, [R1+0xdb8] ;  /* 0x000db80001047983 */ /* 0x000ee80000300800 */
[----:B------:R-:W4:Y:S04]  /*1aa40*/  LDL.LU R20, [R1+0xddc] ;  /* 0x000ddc0001147983 */ /* 0x000f280000300800 */
        /* <DEDUP_REMOVED lines=24> */
[----:B------:R0:W-:Y:S02]  /*1abd0*/  STL [R1+0xdf4], R3 ;  /* 0x000df40301007387 */ /* 0x0001e40000100800 */
[----:B0-----:R-:W0:Y:S02]  /*1abe0*/  LDC R3, c[0x0][0x238] ;  /* 0x00008e00ff037b82 */ /* 0x001e240000000800 */
[----:B0-----:R-:W-:-:S04]  /*1abf0*/  IMAD.SHL.U32 R3, R3, 0x20, RZ ;  /* 0x0000002003037824 */ /* 0x001fc800078e00ff */
[----:B------:R-:W-:-:S05]  /*1ac00*/  IMAD.SHL.U32 R3, R3, 0x2, RZ ;  /* 0x0000000203037824 */ /* 0x000fca00078e00ff */
[----:B--2---:R-:W-:-:S05]  /*1ac10*/  IADD3 R21, P1, R21, R3, RZ ;  /* 0x0000000315157210 */ /* 0x004fca0007f3e0ff */
[----:B------:R0:W-:Y:S04]  /*1ac20*/  STL [R1+0xdc8], R21 ;  /* 0x000dc81501007387 */ /* 0x0001e80000100800 */
[----:B0-----:R-:W2:Y:S04]  /*1ac30*/  LDL.LU R21, [R1+0x1118] ;  /* 0x0011180001157983 */ /* 0x001ea80000300800 */
[----:B------:R-:W4:Y:S02]  /*1ac40*/  LDL.LU R3, [R1+0xdec] ;  /* 0x000dec0001037983 */ /* 0x000f240000300800 */
[----:B----4-:R-:W-:-:S05]  /*1ac50*/  IMAD.X R3, R3, 0x1, R0, P6 ;  /* 0x0000000103037824 */ /* 0x010fca00030e0600 */
[----:B------:R0:W-:Y:S02]  /*1ac60*/  STL [R1+0xdec], R3 ;  /* 0x000dec0301007387 */ /* 0x0001e40000100800 */
[----:B0-----:R-:W0:Y:S02]  /*1ac70*/  LDC R3, c[0x0][0x238] ;  /* 0x00008e00ff037b82 */ /* 0x001e240000000800 */
[----:B0-----:R-:W-:-:S04]  /*1ac80*/  IMAD.SHL.U32 R3, R3, 0x20, RZ ;  /* 0x0000002003037824 */ /* 0x001fc800078e00ff */
[----:B------:R-:W-:-:S05]  /*1ac90*/  IMAD.SHL.U32 R3, R3, 0x2, RZ ;  /* 0x0000000203037824 */ /* 0x000fca00078e00ff */
[----:B--2---:R-:W-:-:S05]  /*1aca0*/  IADD3 R21, P6, R21, R3, RZ ;  /* 0x0000000315157210 */ /* 0x004fca0007fde0ff */
[----:B------:R0:W-:Y:S04]  /*1acb0*/  STL [R1+0xdc0], R21 ;  /* 0x000dc01501007387 */ /* 0x0001e80000100800 */
[----:B0-----:R-:W2:Y:S01]  /*1acc0*/  LDL.LU R21, [R1+0x1114] ;  /* 0x0011140001157983 */ /* 0x001ea20000300800 */
[--C-:B------:R-:W-:Y:S01]  /*1acd0*/  IMAD.X R20, R20, 0x1, R0.reuse, P4 ;  /* 0x0000000114147824 */ /* 0x100fe200020e0600 */
[-C--:B---3--:R-:W-:Y:S01]  /*1ace0*/  IADD3 R12, P4, R12, R3.reuse, RZ ;  /* 0x000000030c0c7210 */ /* 0x088fe20007f9e0ff */
[--C-:B------:R-:W-:Y:S01]  /*1acf0*/  IMAD.X R17, R17, 0x1, R0.reuse, P3 ;  /* 0x0000000111117824 */ /* 0x100fe200018e0600 */
[-C--:B------:R-:W-:Y:S01]  /*1ad00*/  IADD3 R11, P3, R11, R3.reuse, RZ ;  /* 0x000000030b0b7210 */ /* 0x080fe20007f7e0ff */
        /* <DEDUP_REMOVED lines=15> */
[----:B------:R-:W-:Y:S01]  /*1ae00*/  IADD3 R23, P6, R23, R3, RZ ;  /* 0x0000000317177210 */ /* 0x000fe20007fde0ff */
[----:B------:R-:W-:-:S02]  /*1ae10*/  IMAD.X R2, R2, 0x1, R0, P4 ;  /* 0x0000000102027824 */ /* 0x000fc400020e0600 */
[----:B--2---:R-:W-:Y:S01]  /*1ae20*/  IMAD.X R21, R21, 0x1, R0, P5 ;  /* 0x0000000115157824 */ /* 0x004fe200028e0600 */
[----:B------:R-:W-:-:S04]  /*1ae30*/  IADD3 R4, P5, R4, R3, RZ ;  /* 0x0000000304047210 */ /* 0x000fc80007fbe0ff */
        /* <DEDUP_REMOVED lines=8> */
[----:B------:R-:W-:-:S03]  /*1aec0*/  IMAD.X R25, R25, 0x1, R0, P5 ;  /* 0x0000000119197824 */ /* 0x000fc600028e0600 */
[----:B------:R-:W-:Y:S01]  /*1aed0*/  STL [R1+0xdc4], R13 ;  /* 0x000dc40d01007387 */ /* 0x000fe20000100800 */
[----:B------:R-:W-:-:S03]  /*1aee0*/  IADD3 R26, P5, R26, R3, RZ ;  /* 0x000000031a1a7210 */ /* 0x000fc60007fbe0ff */
        /* <DEDUP_REMOVED lines=17> */
[----:B------:R0:W-:Y:S04]  /*1b000*/  STL [R1+0x1110], R0 ;  /* 0x0011100001007387 */ /* 0x0001e80000100800 */
[----:B------:R-:W-:Y:S04]  /*1b010*/  STL [R1+0xd84], R28 ;  /* 0x000d841c01007387 */ /* 0x000fe80000100800 */
[----:B0-----:R-:W2:Y:S04]  /*1b020*/  LDL.LU R0, [R1+0xd50] ;  /* 0x000d500001007983 */ /* 0x001ea80000300800 */
[----:B------:R-:W-:Y:S04]  /*1b030*/  STL [R1+0xd58], R29 ;  /* 0x000d581d01007387 */ /* 0x000fe80000100800 */
[----:B------:R-:W3:Y:S04]  /*1b040*/  LDL.LU R21, [R1+0xd40] ;  /* 0x000d400001157983 */ /* 0x000ee80000300800 */
[----:B------:R-:W-:Y:S04]  /*1b050*/  STL [R1+0xd7c], R2 ;  /* 0x000d7c0201007387 */ /* 0x000fe80000100800 */
[----:B---3--:R0:W-:Y:S04]  /*1b060*/  STL [R1+0x110c], R21 ;  /* 0x00110c1501007387 */ /* 0x0081e80000100800 */
[----:B0-----:R-:W3:Y:S04]  /*1b070*/  LDL.LU R21, [R1+0xd48] ;  /* 0x000d480001157983 */ /* 0x001ee80000300800 */
        /* <DEDUP_REMOVED lines=22> */
[----:B--2---:R-:W-:-:S03]  /*1b1e0*/  IADD3 R0, P4, R0, R3, RZ ;  /* 0x0000000300007210 */ /* 0x004fc60007f9e0ff */
[----:B------:R-:W2:Y:S04]  /*1b1f0*/  LDL.LU R23, [R1+0xd0c] ;  /* 0x000d0c0001177983 */ /* 0x000ea80000300800 */
[----:B------:R-:W2:Y:S04]  /*1b200*/  LDL.LU R28, [R1+0xce0] ;  /* 0x000ce000011c7983 */ /* 0x000ea80000300800 */
[----:B------:R-:W2:Y:S04]  /*1b210*/  LDL.LU R29, [R1+0xd04] ;  /* 0x000d0400011d7983 */ /* 0x000ea80000300800 */
[----:B------:R-:W2:Y:S04]  /*1b220*/  LDL.LU R2, [R1+0xcd8] ;  /* 0x000cd80001027983 */ /* 0x000ea80000300800 */
[----:B------:R0:W-:Y:S04]  /*1b230*/  STL [R1+0xd50], R0 ;  /* 0x000d500001007387 */ /* 0x0001e80000100800 */
[----:B0-----:R-:W3:Y:S04]  /*1b240*/  LDL.LU R0, [R1+0x1110] ;  /* 0x0011100001007983 */ /* 0x001ee80000300800 */
[----:B------:R-:W3:Y:S02]  /*1b250*/  LDL.LU R3, [R1+0xd74] ;  /* 0x000d740001037983 */ /* 0x000ee40000300800 */
[----:B---3--:R-:W-:-:S05]  /*1b260*/  IMAD.X R3, R3, 0x1, R0, P3 ;  /* 0x0000000103037824 */ /* 0x008fca00018e0600 */
[----:B------:R0:W-:Y:S02]  /*1b270*/  STL [R1+0xd74], R3 ;  /* 0x000d740301007387 */ /* 0x0001e40000100800 */
[----:B0-----:R-:W0:Y:S02]  /*1b280*/  LDC R3, c[0x0][0x238] ;  /* 0x00008e00ff037b82 */ /* 0x001e240000000800 */
[----:B0-----:R-:W-:-:S04]  /*1b290*/  IMAD.SHL.U32 R3, R3, 0x20, RZ ;  /* 0x0000002003037824 */ /* 0x001fc800078e00ff */
[----:B------:R-:W-:-:S05]  /*1b2a0*/  IMAD.SHL.U32 R3, R3, 0x2, RZ ;  /* 0x0000000203037824 */ /* 0x000fca00078e00ff */
[----:B------:R-:W-:-:S05]  /*1b2b0*/  IADD3 R21, P3, R21, R3, RZ ;  /* 0x0000000315157210 */ /* 0x000fca0007f7e0ff */
[----:B------:R0:W-:Y:S04]  /*1b2c0*/  STL [R1+0xd48], R21 ;  /* 0x000d481501007387 */ /* 0x0001e80000100800 */
[----:B0-----:R-:W3:Y:S04]  /*1b2d0*/  LDL.LU R21, [R1+0x110c] ;  /* 0x00110c0001157983 */ /* 0x001ee80000300800 */
[----:B------:R-:W2:Y:S01]  /*1b2e0*/  LDL.LU R3, [R1+0xd6c] ;  /* 0x000d6c0001037983 */ /* 0x000ea20000300800 */
[--C-:B----4-:R-:W-:Y:S02]  /*1b2f0*/  IMAD.X R4, R4, 0x1, R0.reuse, P1 ;  /* 0x0000000104047824 */ /* 0x110fe400008e0600 */
[----:B------:R-:W-:-:S02]  /*1b300*/  IMAD.X R12, R12, 0x1, R0, P6 ;  /* 0x000000010c0c7824 */ /* 0x000fc400030e0600 */
[--C-:B------:R-:W-:Y:S02]  /*1b310*/  IMAD.X R11, R11, 0x1, R0.reuse, P5 ;  /* 0x000000010b0b7824 */ /* 0x100fe400028e0600 */
[--C-:B------:R-:W-:Y:S02]  /*1b320*/  IMAD.X R10, R10, 0x1, R0.reuse, P4 ;  /* 0x000000010a0a7824 */ /* 0x100fe400020e0600 */
[--C-:B------:R-:W-:Y:S02]  /*1b330*/  IMAD.X R9, R9, 0x1, R0.reuse, P3 ;  /* 0x0000000109097824 */ /* 0x100fe400018e0600 */
[----:B--2---:R-:W-:-:S05]  /*1b340*/  IMAD.X R3, R3, 0x1, R0, P2 ;  /* 0x0000000103037824 */ /* 0x004fca00010e0600 */
[----:B------:R0:W-:Y:S02]  /*1b350*/  STL [R1+0xd6c], R3 ;  /* 0x000d6c0301007387 */ /* 0x0001e40000100800 */
[----:B0-----:R-:W0:Y:S02]  /*1b360*/  LDC R3, c[0x0][0x238] ;  /* 0x00008e00ff037b82 */ /* 0x001e240000000800 */
[----:B0-----:R-:W-:-:S04]  /*1b370*/  IMAD.SHL.U32 R3, R3, 0x20, RZ ;  /* 0x0000002003037824 */ /* 0x001fc800078e00ff */
[----:B------:R-:W-:-:S05]  /*1b380*/  IMAD.SHL.U32 R3, R3, 0x2, RZ ;  /* 0x0000000203037824 */ /* 0x000fca00078e00ff */
[-C--:B---3--:R-:W-:Y:S02]  /*1b390*/  IADD3 R21, P2, R21, R3.reuse, RZ ;  /* 0x0000000315157210 */ /* 0x088fe40007f5e0ff */
        /* <DEDUP_REMOVED lines=1349> */
[--C-:B------:R-:W-:Y:S01]  /*207f0*/  IMAD.X R14, R14, 0x1, R0.reuse, P6 ;  /* 0x000000010e0e7824 */ /* 0x100fe200030e0600 */
[----:B------:R-:W-:Y:S01]  /*20800*/  IADD3 R15, P6, R15, UR7, RZ ;  /* 0x000000070f0f7c10 */ /* 0x000fe2000ffde0ff */
[--C-:B------:R-:W-:Y:S01]  /*20810*/  IMAD.X R22, R22, 0x1, R0.reuse, P5 ;  /* 0x0000000116167824 */ /* 0x100fe200028e0600 */
[----:B------:R-:W-:Y:S01]  /*20820*/  IADD3 R23, P5, R23, UR7, RZ ;  /* 0x0000000717177c10 */ /* 0x000fe2000ffbe0ff */
        /* <DEDUP_REMOVED lines=28> */
[----:B------:R-:W-:-:S03]  /*209f0*/  IADD3 R29, P4, R29, UR7, RZ ;  /* 0x000000071d1d7c10 */ /* 0x000fc6000ff9e0ff */
        /* <DEDUP_REMOVED lines=9> */
[----:B0-----:R-:W3:Y:S01]  /*20a90*/  LDL.LU R18, [R1+0xff0] ;  /* 0x000ff00001127983 */ /* 0x001ee20000300800 */
[----:B--2---:R-:W-:-:S03]  /*20aa0*/  IADD3 R0, P3, R0, UR7, RZ ;  /* 0x0000000700007c10 */ /* 0x004fc6000ff7e0ff */
        /* <DEDUP_REMOVED lines=29> */
[----:B------:R0:W-:Y:S04]  /*20c80*/  STL [R1+0xfe8], R0 ;  /* 0x000fe80001007387 */ /* 0x0001e80000100800 */
[----:B0-----:R-:W2:Y:S02]  /*20c90*/  LDL.LU R0, [R1+0x10a0] ;  /* 0x0010a00001007983 */ /* 0x001ea40000300800 */
[----:B--2---:R-:W-:-:S05]  /*20ca0*/  IMAD.X R18, R18, 0x1, R0, P2 ;  /* 0x0000000112127824 */ /* 0x004fca00010e0600 */
[----:B------:R0:W-:Y:S04]  /*20cb0*/  STL [R1+0xfa0], R18 ;  /* 0x000fa01201007387 */ /* 0x0001e80000100800 */
[----:B0-----:R-:W2:Y:S02]  /*20cc0*/  LDL.LU R18, [R1+0x109c] ;  /* 0x00109c0001127983 */ /* 0x001ea40000300800 */
[----:B--2---:R-:W-:-:S05]  /*20cd0*/  IADD3 R18, P2, R18, UR7, RZ ;  /* 0x0000000712127c10 */ /* 0x004fca000ff5e0ff */
[----:B------:R0:W-:Y:S04]  /*20ce0*/  STL [R1+0xff0], R18 ;  /* 0x000ff01201007387 */ /* 0x0001e80000100800 */
[----:B0-----:R-:W2:Y:S01]  /*20cf0*/  LDL.LU R18, [R1+0x1098] ;  /* 0x0010980001127983 */ /* 0x001ea20000300800 */
[----:B----4-:R-:W-:Y:S02]  /*20d00*/  IADD3.X R6, R6, UR6, RZ, P6, !PT ;  /* 0x0000000606067c10 */ /* 0x010fe4000b7fe4ff */
[----:B---3--:R-:W-:Y:S02]  /*20d10*/  IADD3 R5, P6, R5, UR7, RZ ;  /* 0x0000000705057c10 */ /* 0x008fe4000ffde0ff */
[----:B------:R-:W-:Y:S02]  /*20d20*/  IADD3.X R8, R8, UR6, RZ, P5, !PT ;  /* 0x0000000608087c10 */ /* 0x000fe4000affe4ff */
[----:B------:R-:W-:-:S02]  /*20d30*/  IADD3 R7, P5, R7, UR7, RZ ;  /* 0x0000000707077c10 */ /* 0x000fc4000ffbe0ff */
[----:B------:R-:W-:Y:S02]  /*20d40*/  IADD3.X R28, R28, UR6, RZ, P4, !PT ;  /* 0x000000061c1c7c10 */ /* 0x000fe4000a7fe4ff */
[----:B------:R-:W-:Y:S01]  /*20d50*/  IADD3 R29, P4, R29, UR7, RZ ;  /* 0x000000071d1d7c10 */ /* 0x000fe2000ff9e0ff */
[----:B--2---:R-:W-:Y:S01]  /*20d60*/  IMAD.X R18, R18, 0x1, R0, P1 ;  /* 0x0000000112127824 */ /* 0x004fe200008e0600 */
[----:B------:R-:W-:-:S04]  /*20d70*/  IADD3 R24, P1, R24, UR7, RZ ;  /* 0x0000000718187c10 */ /* 0x000fc8000ff3e0ff */
[----:B------:R0:W-:Y:S04]  /*20d80*/  STL [R1+0xf88], R18 ;  /* 0x000f881201007387 */ /* 0x0001e80000100800 */
[----:B0-----:R0:W5:Y:S04]  /*20d90*/  LDL.LU R18, [R1+0x1094] ;  /* 0x0010940001127983 */ /* 0x0011680000300800 */
[----:B------:R1:W-:Y:S04]  /*20da0*/  STL [R1+0xff8], R24 ;  /* 0x000ff81801007387 */ /* 0x0003e80000100800 */
[----:B-1----:R0:W5:Y:S04]  /*20db0*/  LDL.LU R24, [R1+0x1090] ;  /* 0x0010900001187983 */ /* 0x0021680000300800 */
[----:B------:R1:W-:Y:S04]  /*20dc0*/  STL [R1+0xf84], R6 ;  /* 0x000f840601007387 */ /* 0x0003e80000100800 */
[----:B-1----:R-:W2:Y:S04]  /*20dd0*/  LDL.LU R6, [R1+0x108c] ;  /* 0x00108c0001067983 */ /* 0x002ea80000300800 */
[----:B------:R1:W-:Y:S04]  /*20de0*/  STL [R1+0x1000], R5 ;  /* 0x0010000501007387 */ /* 0x0003e80000100800 */
[----:B-1----:R-:W3:Y:S04]  /*20df0*/  LDL.LU R5, [R1+0x1088] ;  /* 0x0010880001057983 */ /* 0x002ee80000300800 */
[----:B------:R1:W-:Y:S04]  /*20e00*/  STL [R1+0xfb4], R8 ;  /* 0x000fb40801007387 */ /* 0x0003e80000100800 */
[----:B-1----:R-:W4:Y:S04]  /*20e10*/  LDL.LU R8, [R1+0x1084] ;  /* 0x0010840001087983 */ /* 0x002f280000300800 */
[----:B------:R1:W-:Y:S04]  /*20e20*/  STL [R1+0x1008], R7 ;  /* 0x0010080701007387 */ /* 0x0003e80000100800 */
[----:B-1----:R-:W4:Y:S01]  /*20e30*/  LDL.LU R7, [R1+0x1080] ;  /* 0x0010800001077983 */ /* 0x002f220000300800 */
[----:B------:R-:W-:-:S03]  /*20e40*/  IADD3.X R3, R3, UR6, RZ, P3, !PT ;  /* 0x0000000603037c10 */ /* 0x000fc60009ffe4ff */
[----:B------:R1:W-:Y:S01]  /*20e50*/  STL [R1+0xfb8], R28 ;  /* 0x000fb81c01007387 */ /* 0x0003e20000100800 */
[----:B------:R-:W-:Y:S02]  /*20e60*/  IADD3 R2, P3, R2, UR7, RZ ;  /* 0x0000000702027c10 */ /* 0x000fe4000ff7e0ff */
[----:B------:R-:W-:Y:S02]  /*20e70*/  IADD3.X R21, R21, UR6, RZ, P2, !PT ;  /* 0x0000000615157c10 */ /* 0x000fe400097fe4ff */
[----:B------:R-:W-:Y:S02]  /*20e80*/  IADD3 R4, P2, R4, UR7, RZ ;  /* 0x0000000704047c10 */ /* 0x000fe4000ff5e0ff */
[----:B------:R-:W-:Y:S02]  /*20e90*/  IADD3.X R20, R20, UR6, RZ, P1, !PT ;  /* 0x0000000614147c10 */ /* 0x000fe40008ffe4ff */
[----:B------:R-:W-:Y:S02]  /*20ea0*/  IADD3 R12, P1, R12, UR7, RZ ;  /* 0x000000070c0c7c10 */ /* 0x000fe4000ff3e0ff */
[----:B------:R-:W-:Y:S01]  /*20eb0*/  IADD3.X R17, R17, UR6, RZ, P6, !PT ;  /* 0x0000000611117c10 */ /* 0x000fe2000b7fe4ff */
[----:B-1----:R0:W5:Y:S04]  /*20ec0*/  LDL.LU R28, [R1+0x107c] ;  /* 0x00107c00011c7983 */ /* 0x0021680000300800 */
[----:B------:R1:W-:Y:S01]  /*20ed0*/  STL [R1+0x1010], R29 ;  /* 0x0010101d01007387 */ /* 0x0003e20000100800 */
[----:B------:R-:W-:-:S02]  /*20ee0*/  IADD3 R11, P6, R11, UR7, RZ ;  /* 0x000000070b0b7c10 */ /* 0x000fc4000ffde0ff */
[----:B------:R-:W-:Y:S02]  /*20ef0*/  IADD3.X R16, R16, UR6, RZ, P5, !PT ;  /* 0x0000000610107c10 */ /* 0x000fe4000affe4ff */
[----:B------:R-:W-:Y:S02]  /*20f00*/  IADD3 R10, P5, R10, UR7, RZ ;  /* 0x000000070a0a7c10 */ /* 0x000fe4000ffbe0ff */
[----:B------:R-:W-:Y:S01]  /*20f10*/  IADD3.X R13, R13, UR6, RZ, P4, !PT ;  /* 0x000000060d0d7c10 */ /* 0x000fe2000a7fe4ff */
[----:B-1----:R0:W5:Y:S04]  /*20f20*/  LDL.LU R29, [R1+0x1078] ;  /* 0x00107800011d7983 */ /* 0x0021680000300800 */
[----:B------:R-:W-:Y:S04]  /*20f30*/  STL [R1+0xfbc], R3 ;  /* 0x000fbc0301007387 */ /* 0x000fe80000100800 */
[----:B------:R1:W-:Y:S04]  /*20f40*/  STL [R1+0x102c], R2 ;  /* 0x00102c0201007387 */ /* 0x0003e80000100800 */
[----:B------:R-:W-:Y:S04]  /*20f50*/  STL [R1+0xfc0], R21 ;  /* 0x000fc01501007387 */ /* 0x000fe80000100800 */
[----:B------:R-:W-:Y:S04]  /*20f60*/  STL [R1+0x1028], R4 ;  /* 0x0010280401007387 */ /* 0x000fe80000100800 */
[----:B------:R-:W-:Y:S04]  /*20f70*/  STL [R1+0xfc4], R20 ;  /* 0x000fc41401007387 */ /* 0x000fe80000100800 */
[----:B------:R-:W-:Y:S04]  /*20f80*/  STL [R1+0x1024], R12 ;  /* 0x0010240c01007387 */ /* 0x000fe80000100800 */
[----:B------:R-:W-:Y:S01]  /*20f90*/  STL [R1+0xfcc], R17 ;  /* 0x000fcc1101007387 */ /* 0x000fe20000100800 */
[----:B------:R-:W-:-:S03]  /*20fa0*/  IADD3 R9, P4, R9, UR7, RZ ;  /* 0x0000000709097c10 */ /* 0x000fc6000ff9e0ff */
[----:B------:R3:W-:Y:S01]  /*20fb0*/  STL [R1+0x1020], R11 ;  /* 0x0010200b01007387 */ /* 0x0007e20000100800 */
[----:B-1----:R-:W1:Y:S01]  /*20fc0*/  S2R R2, SR_TID.X ;  /* 0x0000000000027919 */ /* 0x002e620000002100 */
[----:B------:R-:W-:Y:S02]  /*20fd0*/  IADD3.X R25, R25, UR6, RZ, P3, !PT ;  /* 0x0000000619197c10 */ /* 0x000fe40009ffe4ff */
[----:B------:R-:W-:Y:S01]  /*20fe0*/  STL [R1+0xfd0], R16 ;  /* 0x000fd01001007387 */ /* 0x000fe20000100800 */
[----:B------:R-:W-:-:S03]  /*20ff0*/  IADD3 R26, P3, R26, UR7, RZ ;  /* 0x000000071a1a7c10 */ /* 0x000fc6000ff7e0ff */
[----:B------:R0:W-:Y:S01]  /*21000*/  STL [R1+0x101c], R10 ;  /* 0x00101c0a01007387 */ /* 0x0001e20000100800 */
[----:B------:R-:W-:-:S03]  /*21010*/  IADD3.X R27, R27, UR6, RZ, P2, !PT ;  /* 0x000000061b1b7c10 */ /* 0x000fc600097fe4ff */
[----:B------:R0:W-:Y:S01]  /*21020*/  STL [R1+0xfd4], R13 ;  /* 0x000fd40d01007387 */ /* 0x0001e20000100800 */
[----:B------:R-:W-:-:S03]  /*21030*/  IADD3.X R19, R19, UR6, RZ, P1, !PT ;  /* 0x0000000613137c10 */ /* 0x000fc60008ffe4ff */
[----:B------:R0:W-:Y:S01]  /*21040*/  STL [R1+0x1018], R9 ;  /* 0x0010180901007387 */ /* 0x0001e20000100800 */
[----:B------:R-:W-:-:S03]  /*21050*/  IADD3.X R14, R14, UR6, RZ, P6, !PT ;  /* 0x000000060e0e7c10 */ /* 0x000fc6000b7fe4ff */
[----:B------:R0:W-:Y:S01]  /*21060*/  STL [R1+0xfdc], R25 ;  /* 0x000fdc1901007387 */ /* 0x0001e20000100800 */
[----:B------:R-:W-:Y:S01]  /*21070*/  IADD3.X R15, R15, UR6, RZ, P5, !PT ;  /* 0x000000060f0f7c10 */ /* 0x000fe2000affe4ff */
[----:B------:R-:W0:Y:S02]  /*21080*/  LDC R3, c[0x0][0x238] ;  /* 0x00008e00ff037b82 */ /* 0x000e240000000800 */
[----:B------:R0:W-:Y:S01]  /*21090*/  STL [R1+0x1014], R26 ;  /* 0x0010141a01007387 */ /* 0x0001e20000100800 */
[----:B------:R-:W-:-:S03]  /*210a0*/  IADD3.X R22, R22, UR6, RZ, P4, !PT ;  /* 0x0000000616167c10 */ /* 0x000fc6000a7fe4ff */
[----:B------:R0:W-:Y:S04]  /*210b0*/  STL [R1+0xfe4], R27 ;  /* 0x000fe41b01007387 */ /* 0x0001e80000100800 */
[----:B------:R0:W-:Y:S01]  /*210c0*/  STL [R1+0xfec], R19 ;  /* 0x000fec1301007387 */ /* 0x0001e20000100800 */
[----:B------:R-:W-:-:S03]  /*210d0*/  IADD3.X R23, R23, UR6, RZ, P3, !PT ;  /* 0x0000000617177c10 */ /* 0x000fc60009ffe4ff */
[----:B------:R0:W-:Y:S04]  /*210e0*/  STL [R1+0xff4], R14 ;  /* 0x000ff40e01007387 */ /* 0x0001e80000100800 */
[----:B------:R0:W-:Y:S04]  /*210f0*/  STL [R1+0xffc], R15 ;  /* 0x000ffc0f01007387 */ /* 0x0001e80000100800 */
[----:B------:R0:W-:Y:S01]  /*21100*/  STL [R1+0x1004], R22 ;  /* 0x0010041601007387 */ /* 0x0001e20000100800 */
[----:B-1----:R-:W-:Y:S01]  /*21110*/  LOP3.LUT R2, R2, 0x3f, RZ, 0xc0, !PT ;  /* 0x0000003f02027812 */ /* 0x002fe200078ec0ff */
[----:B0-----:R-:W-:-:S04]  /*21120*/  IMAD.SHL.U32 R3, R3, 0x20, RZ ;  /* 0x0000002003037824 */ /* 0x001fc800078e00ff */
[----:B------:R-:W-:Y:S02]  /*21130*/  IMAD.SHL.U32 R2, R2, 0x2, RZ ;  /* 0x0000000202027824 */ /* 0x000fe400078e00ff */
[----:B------:R-:W-:Y:S02]  /*21140*/  IMAD.SHL.U32 R3, R3, 0x2, RZ ;  /* 0x0000000203037824 */ /* 0x000fe400078e00ff */
[----:B---3--:R-:W-:Y:S02]  /*21150*/  IMAD.MOV.U32 R11, RZ, RZ, R5 ;  /* 0x000000ffff0b7224 */ /* 0x008fe400078e0005 */
[----:B--2---:R-:W-:Y:S02]  /*21160*/  IMAD.MOV.U32 R5, RZ, RZ, R6 ;  /* 0x000000ffff057224 */ /* 0x004fe400078e0006 */
[----:B----4-:R-:W-:-:S05]  /*21170*/  IMAD.MOV.U32 R4, RZ, RZ, R8 ;  /* 0x000000ffff047224 */ /* 0x010fca00078e0008 */
[----:B------:R0:W-:Y:S04]  /*21180*/  STL.64 [R1+0x490], R4 ;  /* 0x0004900401007387 */ /* 0x0001e80000100a00 */
[----:B------:R0:W-:Y:S01]  /*21190*/  STL [R1+0x100c], R23 ;  /* 0x00100c1701007387 */ /* 0x0001e20000100800 */
[----:B------:R-:W-:-:S05]  /*211a0*/  IMAD.MOV.U32 R10, RZ, RZ, R7 ;  /* 0x000000ffff0a7224 */ /* 0x000fca00078e0007 */
[----:B------:R0:W-:Y:S01]  /*211b0*/  STL.64 [R1+0x488], R10 ;  /* 0x0004880a01007387 */ /* 0x0001e20000100a00 */
[----:B------:R-:W-:Y:S05]  /*211c0*/  @P0 BRA `(.L_x_1) ;  /* 0xfffffe5c00700947 */ /* 0x000fea000383ffff */
[----:B------:R-:W2:Y:S04]  /*211d0*/  LDL.LU R27, [R1+0xdc] ;  /* 0x0000dc00011b7983 */ /* 0x000ea80000300800 */
[----:B------:R-:W3:Y:S04]  /*211e0*/  LDL.LU R19, [R1+0xd4] ;  /* 0x0000d40001137983 */ /* 0x000ee80000300800 */
[----:B------:R-:W4:Y:S04]  /*211f0*/  LDL.LU R14, [R1+0x3ac] ;  /* 0x0003ac00010e7983 */ /* 0x000f280000300800 */
[----:B------:R-:W4:Y:S04]  /*21200*/  LDL.LU R15, [R1+0x43c] ;  /* 0x00043c00010f7983 */ /* 0x000f280000300800 */
[----:B------:R-:W4:Y:S04]  /*21210*/  LDL.LU R22, [R1+0x3a4] ;  /* 0x0003a40001167983 */ /* 0x000f280000300800 */
[----:B0-----:R-:W4:Y:S04]  /*21220*/  LDL.LU R23, [R1+0x434] ;  /* 0x0004340001177983 */ /* 0x001f280000300800 */
[----:B-----5:R0:W-:Y:S01]  /*21230*/  STL [R1+0x1078], R29 ;  /* 0x0010781d01007387 */ /* 0x0201e20000100800 */
[----:B--2---:R-:W-:-:S02]  /*21240*/  F2FP.BF16.F32.PACK_AB R0, R24, R27 ;  /* 0x0000001b1800723e */ /* 0x004fc400000010ff */
[----:B---3--:R-:W-:-:S03]  /*21250*/  F2FP.BF16.F32.PACK_AB R3, R18, R19 ;  /* 0x000000131203723e */ /* 0x008fc600000010ff */
[----:B------:R1:W-:Y:S04]  /*21260*/  STL [R1+0x4dc], R0 ;  /* 0x0004dc0001007387 */ /* 0x0003e80000100800 */
[----:B------:R-:W-:Y:S01]  /*21270*/  STL [R1+0x4d8], R3 ;  /* 0x0004d80301007387 */ /* 0x000fe20000100800 */
[----:B----4-:R-:W-:-:S03]  /*21280*/  F2FP.BF16.F32.PACK_AB R2, R14, R15 ;  /* 0x0000000f0e02723e */ /* 0x010fc600000010ff */
[----:B0-----:R-:W2:Y:S04]  /*21290*/  LDL.LU R29, [R1+0x150] ;  /* 0x00015000011d7983 */ /* 0x001ea80000300800 */
[----:B------:R-:W-:Y:S01]  /*212a0*/  STL [R1+0x4d4], R2 ;  /* 0x0004d40201007387 */ /* 0x000fe20000100800 */
[----:B-1----:R-:W-:-:S03]  /*212b0*/  F2FP.BF16.F32.PACK_AB R0, R22, R23 ;  /* 0x000000171600723e */ /* 0x002fc600000010ff */
[----:B--2---:R0:W-:Y:S04]  /*212c0*/  STL [R1+0x11fc], R29 ;  /* 0x0011fc1d01007387 */ /* 0x0041e80000100800 */
[----:B------:R-:W-:Y:S04]  /*212d0*/  STL [R1+0x4d0], R0 ;  /* 0x0004d00001007387 */ /* 0x000fe80000100800 */
[----:B0-----:R-:W2:Y:S04]  /*212e0*/  LDL.LU R29, [R1+0x158] ;  /* 0x00015800011d7983 */ /* 0x001ea80000300800 */
[----:B--2---:R0:W-:Y:S04]  /*212f0*/  STL [R1+0x1204], R29 ;  /* 0x0012041d01007387 */ /* 0x0041e80000100800 */
        /* <DEDUP_REMOVED lines=31> */
[----:B------:R-:W3:Y:S04]  /*214f0*/  LDL.LU R28, [R1+0x3b8] ;  /* 0x0003b800011c7983 */ /* 0x000ee80000300800 */
[----:B---3--:R0:W-:Y:S04]  /*21500*/  STL [R1+0x11f8], R28 ;  /* 0x0011f81c01007387 */ /* 0x0081e80000100800 */
[----:B0-----:R-:W3:Y:S04]  /*21510*/  LDL.LU R28, [R1+0x110] ;  /* 0x00011000011c7983 */ /* 0x001ee80000300800 */
        /* <DEDUP_REMOVED lines=33> */
[----:B0-----:R-:W2:Y:S04]  /*21730*/  LDL.LU R28, [R1+0x11c] ;  /* 0x00011c00011c7983 */ /* 0x001ea80000300800 */
[----:B------:R-:W3:Y:S04]  /*21740*/  LDL.LU R2, [R1+0x238] ;  /* 0x0002380001027983 */ /* 0x000ee80000300800 */
[----:B------:R-:W4:Y:S04]  /*21750*/  LDL.LU R0, [R1+0x3b0] ;  /* 0x0003b00001007983 */ /* 0x000f280000300800 */
        /* <DEDUP_REMOVED lines=25> */
[----:B--2---:R-:W-:-:S03]  /*218f0*/  F2FP.BF16.F32.PACK_AB R29, R28, R29 ;  /* 0x0000001d1c1d723e */ /* 0x004fc600000010ff */
[----:B------:R-:W2:Y:S04]  /*21900*/  LDL.LU R28, [R1+0x1280] ;  /* 0x00128000011c7983 */ /* 0x000ea80000300800 */
[----:B------:R0:W-:Y:S04]  /*21910*/  STL [R1+0x48c], R29 ;  /* 0x00048c1d01007387 */ /* 0x0001e80000100800 */
[----:B0-----:R-:W2:Y:S02]  /*21920*/  LDL.LU R29, [R1+0x127c] ;  /* 0x00127c00011d7983 */ /* 0x001ea40000300800 */
[----:B--2---:R-:W-:-:S02]  /*21930*/  F2FP.BF16.F32.PACK_AB R29, R28, R29 ;  /* 0x0000001d1c1d723e */ /* 0x004fc400000010ff */
        /* <DEDUP_REMOVED lines=64> */
[----:B------:R-:W2:Y:S01]  /*21d40*/  LDL.LU R28, [R1+0x11f8] ;  /* 0x0011f800011c7983 */ /* 0x000ea20000300800 */
[----:B----4-:R-:W-:Y:S02]  /*21d50*/  F2FP.BF16.F32.PACK_AB R0, R0, R3 ;  /* 0x000000030000723e */ /* 0x010fe400000010ff */
[----:B---3--:R-:W-:Y:S01]  /*21d60*/  F2FP.BF16.F32.PACK_AB R3, R8, R6 ;  /* 0x000000060803723e */ /* 0x008fe200000010ff */
[----:B------:R-:W-:Y:S01]  /*21d70*/  STL [R1+0x3a8], R29 ;  /* 0x0003a81d01007387 */ /* 0x000fe20000100800 */
[----:B--2---:R-:W-:-:S05]  /*21d80*/  F2FP.BF16.F32.PACK_AB R2, R28, R2 ;  /* 0x000000021c02723e */ /* 0x004fca00000010ff */
[----:B------:R0:W-:Y:S04]  /*21d90*/  STL [R1+0x3a4], R2 ;  /* 0x0003a40201007387 */ /* 0x0001e80000100800 */
[----:B------:R1:W-:Y:S04]  /*21da0*/  STL [R1+0x3a0], R0 ;  /* 0x0003a00001007387 */ /* 0x0003e80000100800 */
[----:B------:R2:W-:Y:S01]  /*21db0*/  STL [R1+0x28c], R3 ;  /* 0x00028c0301007387 */ /* 0x0005e20000100800 */
[----:B0-----:R-:W-:Y:S02]  /*21dc0*/  F2FP.BF16.F32.PACK_AB R2, R7, R5 ;  /* 0x000000050702723e */ /* 0x001fe400000010ff */
[----:B-1----:R-:W-:-:S03]  /*21dd0*/  F2FP.BF16.F32.PACK_AB R0, R21, R4 ;  /* 0x000000041500723e */ /* 0x002fc600000010ff */
[----:B------:R0:W-:Y:S01]  /*21de0*/  STL [R1+0x288], R2 ;  /* 0x0002880201007387 */ /* 0x0001e20000100800 */
[----:B--2---:R-:W-:-:S03]  /*21df0*/  F2FP.BF16.F32.PACK_AB R3, R20, R12 ;  /* 0x0000000c1403723e */ /* 0x004fc600000010ff */
        /* <DEDUP_REMOVED lines=13> */
[----:B------:R-:W-:Y:S04]  /*21ed0*/  STL [R1+0x158], R3 ;  /* 0x0001580301007387 */ /* 0x000fe80000100800 */
[----:B------:R-:W2:Y:S01]  /*21ee0*/  LDL.LU R29, [R1+0xe0] ;  /* 0x0000e000011d7983 */ /* 0x000ea20000300800 */
[----:B0-----:R-:W-:Y:S02]  /*21ef0*/  F2FP.BF16.F32.PACK_AB R2, R14, R15 ;  /* 0x0000000f0e02723e */ /* 0x001fe400000010ff */
[----:B-1----:R-:W-:-:S03]  /*21f00*/  F2FP.BF16.F32.PACK_AB R0, R22, R23 ;  /* 0x000000171600723e */ /* 0x002fc600000010ff */
[----:B------:R-:W-:Y:S04]  /*21f10*/  STL [R1+0x154], R2 ;  /* 0x0001540201007387 */ /* 0x000fe80000100800 */
        /* <DEDUP_REMOVED lines=140> */
[----:B------:R-:W-:Y:S02]  /*227e0*/  F2FP.BF16.F32.PACK_AB R7, R26, R27 ;  /* 0x0000001b1a07723e */ /* 0x000fe400000010ff */
[----:B------:R-:W-:Y:S02]  /*227f0*/  F2FP.BF16.F32.PACK_AB R5, R19, R14 ;  /* 0x0000000e1305723e */ /* 0x000fe400000010ff */
[----:B--2---:R-:W-:Y:S02]  /*22800*/  F2FP.BF16.F32.PACK_AB R28, R28, R2 ;  /* 0x000000021c1c723e */ /* 0x004fe400000010ff */
[----:B------:R-:W-:-:S03]  /*22810*/  F2FP.BF16.F32.PACK_AB R2, R8, R6 ;  /* 0x000000060802723e */ /* 0x000fc600000010ff */
[----:B------:R-:W-:Y:S04]  /*22820*/  STL [R1+0x114], R28 ;  /* 0x0001141c01007387 */ /* 0x000fe80000100800 */
[----:B------:R0:W-:Y:S04]  /*22830*/  STL [R1+0x110], R3 ;  /* 0x0001100301007387 */ /* 0x0001e80000100800 */
[----:B------:R1:W-:Y:S04]  /*22840*/  STL [R1+0xec], R2 ;  /* 0x0000ec0201007387 */ /* 0x0003e80000100800 */
[----:B------:R2:W-:Y:S01]  /*22850*/  STL [R1+0xe8], R0 ;  /* 0x0000e80001007387 */ /* 0x0005e20000100800 */
[----:B0-----:R-:W-:-:S02]  /*22860*/  F2FP.BF16.F32.PACK_AB R3, R21, R4 ;  /* 0x000000041503723e */ /* 0x001fc400000010ff */
[----:B-1----:R-:W-:-:S03]  /*22870*/  F2FP.BF16.F32.PACK_AB R2, R20, R12 ;  /* 0x0000000c1402723e */ /* 0x002fc600000010ff */
[----:B------:R0:W-:Y:S01]  /*22880*/  STL [R1+0xe4], R3 ;  /* 0x0000e40301007387 */ /* 0x0001e20000100800 */
[----:B--2---:R-:W-:-:S03]  /*22890*/  F2FP.BF16.F32.PACK_AB R0, R17, R11 ;  /* 0x0000000b1100723e */ /* 0x004fc600000010ff */
[----:B------:R1:W-:Y:S04]  /*228a0*/  STL [R1+0xe0], R2 ;  /* 0x0000e00201007387 */ /* 0x0003e80000100800 */
[----:B------:R2:W-:Y:S01]  /*228b0*/  STL [R1+0xdc], R0 ;  /* 0x0000dc0001007387 */ /* 0x0005e20000100800 */
[----:B0-----:R-:W-:Y:S02]  /*228c0*/  F2FP.BF16.F32.PACK_AB R3, R16, R10 ;  /* 0x0000000a1003723e */ /* 0x001fe400000010ff */
[----:B-1----:R-:W-:-:S03]  /*228d0*/  F2FP.BF16.F32.PACK_AB R2, R13, R9 ;  /* 0x000000090d02723e */ /* 0x002fc600000010ff */
[----:B------:R-:W-:Y:S01]  /*228e0*/  STL [R1+0xd8], R3 ;  /* 0x0000d80301007387 */ /* 0x000fe20000100800 */
[----:B--2---:R-:W-:-:S03]  /*228f0*/  F2FP.BF16.F32.PACK_AB R0, R24, R25 ;  /* 0x000000191800723e */ /* 0x004fc600000010ff */
[----:B------:R-:W-:Y:S01]  /*22900*/  STL [R1+0xd4], R2 ;  /* 0x0000d40201007387 */ /* 0x000fe20000100800 */
[----:B------:R-:W-:-:S03]  /*22910*/  F2FP.BF16.F32.PACK_AB R6, R18, R15 ;  /* 0x0000000f1206723e */ /* 0x000fc600000010ff */
[----:B------:R-:W-:Y:S04]  /*22920*/  STL [R1+0x107c], R7 ;  /* 0x00107c0701007387 */ /* 0x000fe80000100800 */
[----:B------:R-:W-:Y:S04]  /*22930*/  STL [R1+0xd0], R0 ;  /* 0x0000d00001007387 */ /* 0x000fe80000100800 */
[----:B------:R-:W2:Y:S04]  /*22940*/  LDL.LU R26, [R1+0xbc] ;  /* 0x0000bc00011a7983 */ /* 0x000ea80000300800 */
[----:B------:R-:W2:Y:S04]  /*22950*/  LDL.LU R15, [R1+0xfc] ;  /* 0x0000fc00010f7983 */ /* 0x000ea80000300800 */
[----:B------:R-:W-:Y:S04]  /*22960*/  STL [R1+0x1080], R6 ;  /* 0x0010800601007387 */ /* 0x000fe80000100800 */
[----:B------:R0:W-:Y:S01]  /*22970*/  STL [R1+0x1084], R5 ;  /* 0x0010840501007387 */ /* 0x0001e20000100800 */
[----:B------:R-:W-:-:S03]  /*22980*/  F2FP.BF16.F32.PACK_AB R4, R22, R23 ;  /* 0x000000171604723e */ /* 0x000fc600000010ff */
        /* <DEDUP_REMOVED lines=10> */
[----:B0-----:R-:W2:Y:S04]  /*22a30*/  LDL.LU R5, [R1+0x378] ;  /* 0x0003780001057983 */ /* 0x001ea80000300800 */
[----:B--2---:R-:W-:Y:S04]  /*22a40*/  STL [R1+0x1164], R5 ;  /* 0x0011640501007387 */ /* 0x004fe80000100800 */
[----:B------:R-:W2:Y:S04]  /*22a50*/  LDL.LU R6, [R1+0x3e8] ;  /* 0x0003e80001067983 */ /* 0x000ea80000300800 */
        /* <DEDUP_REMOVED lines=11> */
[----:B------:R-:W2:Y:S01]  /*22b10*/  LDL.LU R3, [R1+0x2d0] ;  /* 0x0002d00001037983 */ /* 0x000ea20000300800 */
[----:B------:R-:W-:-:S03]  /*22b20*/  F2FP.BF16.F32.PACK_AB R15, R26, R15 ;  /* 0x0000000f1a0f723e */ /* 0x000fc600000010ff */
[----:B--2---:R-:W-:Y:S04]  /*22b30*/  STL [R1+0x1180], R3 ;  /* 0x0011800301007387 */ /* 0x004fe80000100800 */
[----:B------:R0:W-:Y:S04]  /*22b40*/  STL [R1+0x1088], R4 ;  /* 0x0010880401007387 */ /* 0x0001e80000100800 */
[----:B0-----:R-:W2:Y:S04]  /*22b50*/  LDL.LU R4, [R1+0x200] ;  /* 0x0002000001047983 */ /* 0x001ea80000300800 */
[----:B--2---:R-:W-:Y:S04]  /*22b60*/  STL [R1+0x1184], R4 ;  /* 0x0011840401007387 */ /* 0x004fe80000100800 */
[----:B------:R0:W-:Y:S04]  /*22b70*/  STL [R1+0x108c], R15 ;  /* 0x00108c0f01007387 */ /* 0x0001e80000100800 */
[----:B0-----:R-:W2:Y:S01]  /*22b80*/  LDL.LU R15, [R1+0x1e0] ;  /* 0x0001e000010f7983 */ /* 0x001ea20000300800 */
[----:B---3--:R-:W-:-:S02]  /*22b90*/  F2FP.BF16.F32.PACK_AB R14, R27, R14 ;  /* 0x0000000e1b0e723e */ /* 0x008fc400000010ff */
[----:B----4-:R-:W-:Y:S02]  /*22ba0*/  F2FP.BF16.F32.PACK_AB R13, R16, R13 ;  /* 0x0000000d100d723e */ /* 0x010fe400000010ff */
[----:B------:R-:W-:Y:S02]  /*22bb0*/  F2FP.BF16.F32.PACK_AB R12, R22, R23 ;  /* 0x00000017160c723e */ /* 0x000fe400000010ff */
[----:B------:R-:W-:Y:S01]  /*22bc0*/  F2FP.BF16.F32.PACK_AB R19, R10, R19 ;  /* 0x000000130a13723e */ /* 0x000fe200000010ff */
[----:B--2---:R-:W-:Y:S04]  /*22bd0*/  STL [R1+0x1188], R15 ;  /* 0x0011880f01007387 */ /* 0x004fe80000100800 */
[----:B------:R-:W2:Y:S04]  /*22be0*/  LDL.LU R24, [R1+0x35c] ;  /* 0x00035c0001187983 */ /* 0x000ea80000300800 */
[----:B------:R-:W2:Y:S04]  /*22bf0*/  LDL.LU R25, [R1+0x1bc] ;  /* 0x0001bc0001197983 */ /* 0x000ea80000300800 */
[----:B------:R-:W3:Y:S04]  /*22c00*/  LDL.LU R26, [R1+0x354] ;  /* 0x00035400011a7983 */ /* 0x000ee80000300800 */
[----:B------:R-:W3:Y:S04]  /*22c10*/  LDL.LU R27, [R1+0x1b4] ;  /* 0x0001b400011b7983 */ /* 0x000ee80000300800 */
[----:B------:R0:W-:Y:S04]  /*22c20*/  STL [R1+0x1090], R14 ;  /* 0x0010900e01007387 */ /* 0x0001e80000100800 */
[----:B0-----:R-:W4:Y:S04]  /*22c30*/  LDL.LU R14, [R1+0x208] ;  /* 0x00020800010e7983 */ /* 0x001f280000300800 */
[----:B------:R0:W-:Y:S04]  /*22c40*/  STL [R1+0x1094], R13 ;  /* 0x0010940d01007387 */ /* 0x0001e80000100800 */
[----:B0-----:R-:W4:Y:S04]  /*22c50*/  LDL.LU R13, [R1+0x1e8] ;  /* 0x0001e800010d7983 */ /* 0x001f280000300800 */
[----:B------:R-:W4:Y:S04]  /*22c60*/  LDL.LU R15, [R1+0x26c] ;  /* 0x00026c00010f7983 */ /* 0x000f280000300800 */
[----:B------:R-:W4:Y:S04]  /*22c70*/  LDL.LU R23, [R1+0x31c] ;  /* 0x00031c0001177983 */ /* 0x000f280000300800 */
[----:B------:R-:W4:Y:S04]  /*22c80*/  LDL.LU R4, [R1+0x264] ;  /* 0x0002640001047983 */ /* 0x000f280000300800 */
[----:B------:R-:W4:Y:S04]  /*22c90*/  LDL.LU R22, [R1+0x314] ;  /* 0x0003140001167983 */ /* 0x000f280000300800 */
[----:B------:R0:W-:Y:S04]  /*22ca0*/  STL [R1+0x1098], R12 ;  /* 0x0010980c01007387 */ /* 0x0001e80000100800 */
[----:B0-----:R-:W4:Y:S04]  /*22cb0*/  LDL.LU R12, [R1+0x310] ;  /* 0x00031000010c7983 */ /* 0x001f280000300800 */
[----:B------:R0:W-:Y:S04]  /*22cc0*/  STL [R1+0x109c], R19 ;  /* 0x00109c1301007387 */ /* 0x0001e80000100800 */
[----:B0-----:R-:W4:Y:S04]  /*22cd0*/  LDL.LU R19, [R1+0x260] ;  /* 0x0002600001137983 */ /* 0x001f280000300800 */
[----:B------:R-:W4:Y:S04]  /*22ce0*/  LDL.LU R3, [R1+0x1ec] ;  /* 0x0001ec0001037983 */ /* 0x000f280000300800 */
[----:B------:R-:W4:Y:S04]  /*22cf0*/  LDL.LU R21, [R1+0x20c] ;  /* 0x00020c0001157983 */ /* 0x000f280000300800 */
[----:B------:R-:W4:Y:S04]  /*22d00*/  LDL.LU R0, [R1+0x1e4] ;  /* 0x0001e40001007983 */ /* 0x000f280000300800 */
[----:B------:R-:W4:Y:S01]  /*22d10*/  LDL.LU R20, [R1+0x204] ;  /* 0x0002040001147983 */ /* 0x000f220000300800 */
[----:B------:R-:W-:-:S03]  /*22d20*/  F2FP.BF16.F32.PACK_AB R18, R9, R18 ;  /* 0x000000120912723e */ /* 0x000fc600000010ff */
        /* <DEDUP_REMOVED lines=10> */
[----:B--2---:R-:W-:-:S05]  /*22dd0*/  F2FP.BF16.F32.PACK_AB R17, R24, R25 ;  /* 0x000000191811723e */ /* 0x004fca00000010ff */
[----:B------:R0:W-:Y:S01]  /*22de0*/  STL [R1+0x10a4], R17 ;  /* 0x0010a41101007387 */ /* 0x0001e20000100800 */
[----:B---3--:R-:W-:-:S03]  /*22df0*/  F2FP.BF16.F32.PACK_AB R16, R26, R27 ;  /* 0x0000001b1a10723e */ /* 0x008fc600000010ff */
[----:B0-----:R-:W2:Y:S04]  /*22e00*/  LDL.LU R17, [R1+0x268] ;  /* 0x0002680001117983 */ /* 0x001ea80000300800 */
[----:B------:R-:W3:Y:S04]  /*22e10*/  LDL.LU R6, [R1+0xb8] ;  /* 0x0000b80001067983 */ /* 0x000ee80000300800 */
[----:B------:R-:W3:Y:S04]  /*22e20*/  LDL.LU R27, [R1+0xf8] ;  /* 0x0000f800011b7983 */ /* 0x000ee80000300800 */
[----:B------:R-:W2:Y:S04]  /*22e30*/  LDL.LU R5, [R1+0xb0] ;  /* 0x0000b00001057983 */ /* 0x000ea80000300800 */
[----:B------:R-:W2:Y:S04]  /*22e40*/  LDL.LU R26, [R1+0xf0] ;  /* 0x0000f000011a7983 */ /* 0x000ea80000300800 */
[----:B------:R-:W2:Y:S04]  /*22e50*/  LDL.LU R25, [R1+0x468] ;  /* 0x0004680001197983 */ /* 0x000ea80000300800 */
[----:B------:R-:W2:Y:S01]  /*22e60*/  LDL.LU R24, [R1+0x460] ;  /* 0x0004600001187983 */ /* 0x000ea20000300800 */
[----:B----4-:R-:W-:-:S03]  /*22e70*/  F2FP.BF16.F32.PACK_AB R23, R15, R23 ;  /* 0x000000170f17723e */ /* 0x010fc600000010ff */
[----:B------:R0:W-:Y:S01]  /*22e80*/  STL [R1+0x10a8], R16 ;  /* 0x0010a81001007387 */ /* 0x0001e20000100800 */
[----:B------:R-:W-:-:S03]  /*22e90*/  F2FP.BF16.F32.PACK_AB R22, R4, R22 ;  /* 0x000000160416723e */ /* 0x000fc600000010ff */
[----:B0-----:R-:W4:Y:S04]  /*22ea0*/  LDL.LU R16, [R1+0x1b0] ;  /* 0x0001b00001107983 */ /* 0x001f280000300800 */
[----:B------:R-:W4:Y:S04]  /*22eb0*/  LDL.LU R15, [R1+0x1188] ;  /* 0x00118800010f7983 */ /* 0x000f280000300800 */
[----:B------:R0:W-:Y:S04]  /*22ec0*/  STL [R1+0x10ac], R23 ;  /* 0x0010ac1701007387 */ /* 0x0001e80000100800 */
[----:B0-----:R-:W4:Y:S04]  /*22ed0*/  LDL.LU R23, [R1+0x350] ;  /* 0x0003500001177983 */ /* 0x001f280000300800 */
[----:B------:R-:W4:Y:S04]  /*22ee0*/  LDL.LU R4, [R1+0x1184] ;  /* 0x0011840001047983 */ /* 0x000f280000300800 */
[----:B------:R0:W-:Y:S01]  /*22ef0*/  STL [R1+0x10b0], R22 ;  /* 0x0010b01601007387 */ /* 0x0001e20000100800 */
[----:B------:R-:W-:-:S03]  /*22f00*/  F2FP.BF16.F32.PACK_AB R21, R3, R21 ;  /* 0x000000150315723e */ /* 0x000fc600000010ff */
[----:B0-----:R-:W4:Y:S04]  /*22f10*/  LDL.LU R22, [R1+0x1b8] ;  /* 0x0001b80001167983 */ /* 0x001f280000300800 */
[----:B------:R-:W4:Y:S01]  /*22f20*/  LDL.LU R3, [R1+0x1180] ;  /* 0x0011800001037983 */ /* 0x000f220000300800 */
[----:B------:R-:W-:-:S03]  /*22f30*/  F2FP.BF16.F32.PACK_AB R20, R0, R20 ;  /* 0x000000140014723e */ /* 0x000fc600000010ff */
        /* <DEDUP_REMOVED lines=8> */
[----:B------:R-:W4:Y:S04]  /*22fc0*/  LDL.LU R2, [R1+0x1178] ;  /* 0x0011780001027983 */ /* 0x000f280000300800 */
[----:B------:R0:W-:Y:S01]  /*22fd0*/  STL [R1+0x10bc], R11 ;  /* 0x0010bc0b01007387 */ /* 0x0001e20000100800 */
[----:B------:R-:W-:-:S03]  /*22fe0*/  F2FP.BF16.F32.PACK_AB R8, R7, R8 ;  /* 0x000000080708723e */ /* 0x000fc600000010ff */
[----:B0-----:R-:W4:Y:S04]  /*22ff0*/  LDL.LU R11, [R1+0x130] ;  /* 0x00013000010b7983 */ /* 0x001f280000300800 */
[----:B------:R-:W4:Y:S04]  /*23000*/  LDL.LU R28, [R1+0x1174] ;  /* 0x00117400011c7983 */ /* 0x000f280000300800 */
[----:B------:R0:W-:Y:S04]  /*23010*/  STL [R1+0x10c0], R10 ;  /* 0x0010c00a01007387 */ /* 0x0001e80000100800 */
[----:B0-----:R-:W4:Y:S04]  /*23020*/  LDL.LU R10, [R1+0x198] ;  /* 0x00019800010a7983 */ /* 0x001f280000300800 */
[----:B------:R-:W4:Y:S04]  /*23030*/  LDL.LU R29, [R1+0x1170] ;  /* 0x00117000011d7983 */ /* 0x000f280000300800 */
[----:B------:R0:W-:Y:S04]  /*23040*/  STL [R1+0x10c4], R9 ;  /* 0x0010c40901007387 */ /* 0x0001e80000100800 */
[----:B0-----:R-:W4:Y:S04]  /*23050*/  LDL.LU R9, [R1+0x138] ;  /* 0x0001380001097983 */ /* 0x001f280000300800 */
[----:B------:R-:W4:Y:S04]  /*23060*/  LDL.LU R7, [R1+0x116c] ;  /* 0x00116c0001077983 */ /* 0x000f280000300800 */
[----:B------:R0:W-:Y:S04]  /*23070*/  STL [R1+0x10c8], R8 ;  /* 0x0010c80801007387 */ /* 0x0001e80000100800 */
[----:B0-----:R-:W4:Y:S01]  /*23080*/  LDL.LU R8, [R1+0x410] ;  /* 0x0004100001087983 */ /* 0x001f220000300800 */
[----:B---3--:R-:W-:-:S03]  /*23090*/  F2FP.BF16.F32.PACK_AB R27, R6, R27 ;  /* 0x0000001b061b723e */ /* 0x008fc600000010ff */
[----:B------:R-:W3:Y:S04]  /*230a0*/  LDL.LU R6, [R1+0x1168] ;  /* 0x0011680001067983 */ /* 0x000ee80000300800 */
[----:B------:R0:W-:Y:S04]  /*230b0*/  STL [R1+0x10cc], R27 ;  /* 0x0010cc1b01007387 */ /* 0x0001e80000100800 */
[----:B0-----:R-:W3:Y:S01]  /*230c0*/  LDL.LU R27, [R1+0x418] ;  /* 0x00041800011b7983 */ /* 0x001ee20000300800 */
[----:B--2---:R-:W-:-:S03]  /*230d0*/  F2FP.BF16.F32.PACK_AB R26, R5, R26 ;  /* 0x0000001a051a723e */ /* 0x004fc600000010ff */
[----:B------:R-:W2:Y:S04]  /*230e0*/  LDL.LU R5, [R1+0x1164] ;  /* 0x0011640001057983 */ /* 0x000ea80000300800 */
[----:B------:R-:W-:Y:S01]  /*230f0*/  STL [R1+0x10d0], R26 ;  /* 0x0010d01a01007387 */ /* 0x000fe20000100800 */
[----:B----4-:R-:W-:Y:S02]  /*23100*/  F2FP.BF16.F32.PACK_AB R9, R9, R10 ;  /* 0x0000000a0909723e */ /* 0x010fe400000010ff */
[----:B------:R-:W-:Y:S02]  /*23110*/  F2FP.BF16.F32.PACK_AB R10, R21, R22 ;  /* 0x00000016150a723e */ /* 0x000fe400000010ff */
[----:B------:R-:W-:Y:S02]  /*23120*/  F2FP.BF16.F32.PACK_AB R24, R8, R24 ;  /* 0x000000180818723e */ /* 0x000fe400000010ff */
[----:B------:R-:W-:-:S02]  /*23130*/  F2FP.BF16.F32.PACK_AB R8, R11, R20 ;  /* 0x000000140b08723e */ /* 0x000fc400000010ff */
[----:B---3--:R-:W-:-:S05]  /*23140*/  F2FP.BF16.F32.PACK_AB R25, R27, R25 ;  /* 0x000000191b19723e */ /* 0x008fca00000010ff */
[----:B------:R-:W-:Y:S04]  /*23150*/  STL [R1+0x10d4], R25 ;  /* 0x0010d41901007387 */ /* 0x000fe80000100800 */
[----:B------:R-:W-:Y:S04]  /*23160*/  STL [R1+0x10d8], R24 ;  /* 0x0010d81801007387 */ /* 0x000fe80000100800 */
[----:B------:R0:W-:Y:S04]  /*23170*/  STL [R1+0xc], R9 ;  /* 0x00000c0901007387 */ /* 0x0001e80000100800 */
[----:B------:R1:W-:Y:S01]  /*23180*/  STL [R1+0x8], R8 ;  /* 0x0000080801007387 */ /* 0x0003e20000100800 */
[----:B0-----:R-:W-:-:S03]  /*23190*/  F2FP.BF16.F32.PACK_AB R9, R23, R16 ;  /* 0x000000101709723e */ /* 0x001fc600000010ff */
[----:B------:R0:W-:Y:S01]  /*231a0*/  STL [R1+0x4], R10 ;  /* 0x0000040a01007387 */ /* 0x0001e20000100800 */
[----:B-1----:R-:W-:-:S03]  /*231b0*/  F2FP.BF16.F32.PACK_AB R8, R17, R18 ;  /* 0x000000121108723e */ /* 0x002fc600000010ff */
[----:B------:R1:W-:Y:S01]  /*231c0*/  STL [R1], R9 ;  /* 0x0000000901007387 */ /* 0x0003e20000100800 */
[----:B--2---:R-:W-:-:S03]  /*231d0*/  F2FP.BF16.F32.PACK_AB R5, R5, R6 ;  /* 0x000000060505723e */ /* 0x004fc600000010ff */
[----:B------:R2:W-:Y:S01]  /*231e0*/  STL [R1+0x1c], R8 ;  /* 0x00001c0801007387 */ /* 0x0005e20000100800 */
[----:B0-----:R-:W-:Y:S02]  /*231f0*/  F2FP.BF16.F32.PACK_AB R10, R19, R12 ;  /* 0x0000000c130a723e */ /* 0x001fe400000010ff */
[----:B-1----:R-:W-:-:S03]  /*23200*/  F2FP.BF16.F32.PACK_AB R9, R13, R14 ;  /* 0x0000000e0d09723e */ /* 0x002fc600000010ff */
[----:B------:R-:W-:Y:S01]  /*23210*/  STL [R1+0x18], R10 ;  /* 0x0000180a01007387 */ /* 0x000fe20000100800 */
[----:B--2---:R-:W-:Y:S02]  /*23220*/  F2FP.BF16.F32.PACK_AB R8, R15, R4 ;  /* 0x000000040f08723e */ /* 0x004fe400000010ff */
[----:B------:R-:W-:Y:S01]  /*23230*/  F2FP.BF16.F32.PACK_AB R4, R7, R29 ;  /* 0x0000001d0704723e */ /* 0x000fe200000010ff */
[----:B------:R-:W-:Y:S04]  /*23240*/  STL [R1+0x14], R9 ;  /* 0x0000140901007387 */ /* 0x000fe80000100800 */
[----:B------:R-:W-:Y:S04]  /*23250*/  STL [R1+0x10], R8 ;  /* 0x0000100801007387 */ /* 0x000fe80000100800 */
[----:B------:R-:W-:Y:S04]  /*23260*/  STL [R1+0x2c], R5 ;  /* 0x00002c0501007387 */ /* 0x000fe80000100800 */
[----:B------:R-:W-:Y:S04]  /*23270*/  STL [R1+0x28], R4 ;  /* 0x0000280401007387 */ /* 0x000fe80000100800 */
[----:B------:R-:W2:Y:S01]  /*23280*/  LDL.LU R24, [R1+0xc0] ;  /* 0x0000c00001187983 */ /* 0x000ea20000300800 */
[----:B------:R-:W-:-:S02]  /*23290*/  F2FP.BF16.F32.PACK_AB R2, R28, R2 ;  /* 0x000000021c02723e */ /* 0x000fc400000010ff */
[----:B------:R-:W-:-:S03]  /*232a0*/  F2FP.BF16.F32.PACK_AB R0, R0, R3 ;  /* 0x000000030000723e */ /* 0x000fc600000010ff */
        /* <DEDUP_REMOVED lines=165> */
[----:B0-----:R-:W2:Y:S01]  /*23d00*/  LDL.LU R24, [R1+0x10dc] ;  /* 0x0010dc0001187983 */ /* 0x001ea20000300800 */
[----:B---3--:R-:W-:Y:S02]  /*23d10*/  F2FP.BF16.F32.PACK_AB R27, R26, R27 ;  /* 0x0000001b1a1b723e */ /* 0x008fe400000010ff */
[----:B----4-:R-:W-:-:S02]  /*23d20*/  F2FP.BF16.F32.PACK_AB R9, R8, R9 ;  /* 0x000000090809723e */ /* 0x010fc400000010ff */
[----:B------:R-:W-:Y:S02]  /*23d30*/  F2FP.BF16.F32.PACK_AB R11, R10, R11 ;  /* 0x0000000b0a0b723e */ /* 0x000fe400000010ff */
[----:B------:R-:W-:Y:S02]  /*23d40*/  F2FP.BF16.F32.PACK_AB R21, R20, R21 ;  /* 0x000000151415723e */ /* 0x000fe400000010ff */
[----:B------:R-:W-:Y:S02]  /*23d50*/  F2FP.BF16.F32.PACK_AB R23, R22, R23 ;  /* 0x000000171617723e */ /* 0x000fe400000010ff */
[----:B------:R-:W-:Y:S02]  /*23d60*/  F2FP.BF16.F32.PACK_AB R17, R16, R17 ;  /* 0x000000111011723e */ /* 0x000fe400000010ff */
[----:B------:R-:W-:Y:S02]  /*23d70*/  F2FP.BF16.F32.PACK_AB R19, R18, R19 ;  /* 0x000000131213723e */ /* 0x000fe400000010ff */
[----:B------:R-:W-:-:S02]  /*23d80*/  F2FP.BF16.F32.PACK_AB R13, R12, R13 ;  /* 0x0000000d0c0d723e */ /* 0x000fc400000010ff */
[----:B------:R-:W-:Y:S02]  /*23d90*/  F2FP.BF16.F32.PACK_AB R15, R14, R15 ;  /* 0x0000000f0e0f723e */ /* 0x000fe400000010ff */
[----:B------:R-:W-:Y:S02]  /*23da0*/  F2FP.BF16.F32.PACK_AB R5, R4, R5 ;  /* 0x000000050405723e */ /* 0x000fe400000010ff */
[----:B------:R-:W-:Y:S02]  /*23db0*/  F2FP.BF16.F32.PACK_AB R7, R6, R7 ;  /* 0x000000070607723e */ /* 0x000fe400000010ff */
[----:B------:R-:W-:Y:S02]  /*23dc0*/  F2FP.BF16.F32.PACK_AB R28, R29, R28 ;  /* 0x0000001c1d1c723e */ /* 0x000fe400000010ff */
[----:B--2---:R-:W-:Y:S02]  /*23dd0*/  F2FP.BF16.F32.PACK_AB R25, R24, R25 ;  /* 0x000000191819723e */ /* 0x004fe400000010ff */
[----:B------:R0:W5:Y:S04]  /*23de0*/  LDL.LU R24, [R1+0x10d8] ;  /* 0x0010d80001187983 */ /* 0x0001680000300800 */
[----:B------:R1:W-:Y:S04]  /*23df0*/  STL [R1+0x78], R25 ;  /* 0x0000781901007387 */ /* 0x0003e80000100800 */
[----:B-1----:R0:W5:Y:S04]  /*23e00*/  LDL.LU R25, [R1+0x10d4] ;  /* 0x0010d40001197983 */ /* 0x0021680000300800 */
        /* <DEDUP_REMOVED lines=33> */
[----:B------:R-:W2:Y:S01]  /*24020*/  LDL.LU R29, [R1+0x1078] ;  /* 0x00107800011d7983 */ /* 0x000ea20000300800 */
[----:B------:R-:W-:-:S03]  /*24030*/  F2FP.BF16.F32.PACK_AB R2, R2, R0 ;  /* 0x000000000202723e */ /* 0x000fc600000010ff */
[----:B------:R0:W-:Y:S01]  /*24040*/  STL [R1+0xa8], R28 ;  /* 0x0000a81c01007387 */ /* 0x0001e20000100800 */
[----:B--2---:R-:W-:-:S05]  /*24050*/  F2FP.BF16.F32.PACK_AB R0, R3, R29 ;  /* 0x0000001d0300723e */ /* 0x004fca00000010ff */
[----:B------:R0:W-:Y:S04]  /*24060*/  STL [R1+0xa0], R0 ;  /* 0x0000a00001007387 */ /* 0x0001e80000100800 */
[----:B------:R0:W-:Y:S02]  /*24070*/  STL [R1+0xa4], R2 ;  /* 0x0000a40201007387 */ /* 0x0001e40000100800 */
.L_x_0:
[----:B-----5:R-:W-:Y:S01]  /*24080*/  STL.64 [R1+0x12b0], R26 ;  /* 0x0012b01a01007387 */ /* 0x020fe20000100a00 */
[----:B------:R-:W0:Y:S01]  /*24090*/  S2R R3, SR_TID.X ;  /* 0x0000000000037919 */ /* 0x000e220000002100 */
[----:B------:R-:W1:Y:S01]  /*240a0*/  S2UR UR5, SR_CgaCtaId ;  /* 0x00000000000579c3 */ /* 0x000e620000008800 */
[----:B------:R-:W-:Y:S01]  /*240b0*/  UMOV UR4, 0x400 ;  /* 0x0000040000047882 */ /* 0x000fe20000000000 */
[----:B------:R-:W-:Y:S01]  /*240c0*/  ULDC.64 UR6, c[0x0][0x228] ;  /* 0x00008a0000067ab9 */ /* 0x000fe20000000a00 */
[----:B------:R2:W-:Y:S01]  /*240d0*/  STL.64 [R1+0x12a8], R24 ;  /* 0x0012a81801007387 */ /* 0x0005e20000100a00 */
[----:B------:R-:W-:Y:S01]  /*240e0*/  ULDC.64 UR14, c[0x0][0x220] ;  /* 0x00008800000e7ab9 */ /* 0x000fe20000000a00 */
[----:B------:R-:W-:Y:S01]  /*240f0*/  ULDC UR26, c[0x0][0x248] ;  /* 0x00009200001a7ab9 */ /* 0x000fe20000000800 */
[----:B------:R-:W-:Y:S01]  /*24100*/  ULDC.64 UR28, c[0x0][0x228] ;  /* 0x00008a00001c7ab9 */ /* 0x000fe20000000a00 */
[----:B------:R-:W-:Y:S01]  /*24110*/  ULDC.64 UR12, c[0x0][0x228] ;  /* 0x00008a00000c7ab9 */ /* 0x000fe20000000a00 */
[----:B------:R-:W-:Y:S01]  /*24120*/  ULDC.64 UR10, c[0x0][0x228] ;  /* 0x00008a00000a7ab9 */ /* 0x000fe20000000a00 */
[----:B------:R-:W-:Y:S01]  /*24130*/  ULDC.64 UR24, c[0x0][0x228] ;  /* 0x00008a0000187ab9 */ /* 0x000fe20000000a00 */
[----:B------:R-:W-:Y:S01]  /*24140*/  ULDC.64 UR22, c[0x0][0x228] ;  /* 0x00008a0000167ab9 */ /* 0x000fe20000000a00 */
[----:B------:R-:W-:Y:S01]  /*24150*/  ULDC.64 UR20, c[0x0][0x228] ;  /* 0x00008a0000147ab9 */ /* 0x000fe20000000a00 */
[----:B------:R-:W-:Y:S01]  /*24160*/  ULDC.64 UR18, c[0x0][0x228] ;  /* 0x00008a0000127ab9 */ /* 0x000fe20000000a00 */
[----:B------:R-:W-:Y:S01]  /*24170*/  ULDC.64 UR16, c[0x0][0x228] ;  /* 0x00008a0000107ab9 */ /* 0x000fe20000000a00 */
[----:B--2---:R-:W2:Y:S04]  /*24180*/  LDL.LU R24, [R1+0x80] ;  /* 0x0000800001187983 */ /* 0x004ea80000300800 */
[----:B------:R-:W2:Y:S04]  /*24190*/  LDL.LU R25, [R1+0x84] ;  /* 0x0000840001197983 */ /* 0x000ea80000300800 */
[----:B------:R-:W2:Y:S04]  /*241a0*/  LDL.LU R26, [R1+0x88] ;  /* 0x00008800011a7983 */ /* 0x000ea80000300800 */
[----:B------:R-:W2:Y:S04]  /*241b0*/  LDL.LU R27, [R1+0x8c] ;  /* 0x00008c00011b7983 */ /* 0x000ea80000300800 */
[----:B------:R-:W-:Y:S04]  /*241c0*/  STL.64 [R1+0x12a0], R10 ;  /* 0x0012a00a01007387 */ /* 0x000fe80000100a00 */
[----:B------:R3:W-:Y:S04]  /*241d0*/  STL.64 [R1+0x1298], R8 ;  /* 0x0012980801007387 */ /* 0x0007e80000100a00 */
[----:B---3--:R-:W3:Y:S04]  /*241e0*/  LDL.LU R8, [R1+0x90] ;  /* 0x0000900001087983 */ /* 0x008ee80000300800 */
[----:B------:R-:W3:Y:S04]  /*241f0*/  LDL.LU R9, [R1+0x94] ;  /* 0x0000940001097983 */ /* 0x000ee80000300800 */
[----:B------:R-:W3:Y:S04]  /*24200*/  LDL.LU R10, [R1+0x98] ;  /* 0x00009800010a7983 */ /* 0x000ee80000300800 */
[----:B------:R-:W3:Y:S04]  /*24210*/  LDL.LU R11, [R1+0x9c] ;  /* 0x00009c00010b7983 */ /* 0x000ee80000300800 */
[----:B------:R-:W-:Y:S04]  /*24220*/  STL.64 [R1+0x1290], R22 ;  /* 0x0012901601007387 */ /* 0x000fe80000100a00 */
[----:B------:R4:W-:Y:S04]  /*24230*/  STL.64 [R1+0x1288], R20 ;  /* 0x0012881401007387 */ /* 0x0009e80000100a00 */
[----:B----4-:R-:W4:Y:S04]  /*24240*/  LDL.LU R20, [R1+0xa0] ;  /* 0x0000a00001147983 */ /* 0x010f280000300800 */
[----:B------:R-:W4:Y:S04]  /*24250*/  LDL.LU R21, [R1+0xa4] ;  /* 0x0000a40001157983 */ /* 0x000f280000300800 */
[----:B------:R-:W4:Y:S04]  /*24260*/  LDL.LU R22, [R1+0xa8] ;  /* 0x0000a80001167983 */ /* 0x000f280000300800 */
[----:B------:R-:W4:Y:S04]  /*24270*/  LDL.LU R23, [R1+0xac] ;  /* 0x0000ac0001177983 */ /* 0x000f280000300800 */
[----:B------:R1:W-:Y:S04]  /*24280*/  STL.64 [R1+0x1280], R18 ;  /* 0x0012801201007387 */ /* 0x0003e80000100a00 */
[----:B-1----:R-:W2:Y:S01]  /*24290*/  LDL R19, [R1+0x1034] ;  /* 0x0010340001137983 */ /* 0x002ea20000100800 */
[C---:B0-----:R-:W-:Y:S01]  /*242a0*/  IMAD.SHL.U32 R28, R3.reuse, 0x10, RZ ;  /* 0x00000010031c7824 */ /* 0x041fe200078e00ff */
[----:B------:R-:W-:Y:S01]  /*242b0*/  ULEA UR4, UR5, UR4, 0x18 ;  /* 0x0000000405047291 */ /* 0x000fe2000f8ec03f */
[----:B------:R-:W-:Y:S01]  /*242c0*/  IMAD.SHL.U32 R0, R3, 0x20, RZ ;  /* 0x0000002003007824 */ /* 0x000fe200078e00ff */
[----:B------:R-:W-:Y:S01]  /*242d0*/  STL.64 [R1+0x1278], R16 ;  /* 0x0012781001007387 */ /* 0x000fe20000100a00 */
[----:B------:R-:W-:Y:S01]  /*242e0*/  ULDC UR5, c[0x0][0x22c] ;  /* 0x00008b0000057ab9 */ /* 0x000fe20000000800 */
[----:B------:R-:W-:-:S02]  /*242f0*/  LOP3.LUT R28, R28, 0xf0, RZ, 0xc0, !PT ;  /* 0x000000f01c1c7812 */ /* 0x000fc400078ec0ff */
[----:B------:R-:W-:Y:S01]  /*24300*/  LOP3.LUT R0, R0, 0x200, RZ, 0xc0, !PT ;  /* 0x0000020000007812 */ /* 0x000fe200078ec0ff */
[----:B------:R-:W-:Y:S03]  /*24310*/  STL.64 [R1+0x1270], R14 ;  /* 0x0012700e01007387 */ /* 0x000fe60000100a00 */
[----:B------:R-:W-:Y:S01]  /*24320*/  IADD3 R0, R0, UR4, R28 ;  /* 0x0000000400007c10 */ /* 0x000fe2000fffe01c */
[----:B------:R-:W-:Y:S01]  /*24330*/  STL.64 [R1+0x1268], R12 ;  /* 0x0012680c01007387 */ /* 0x000fe20000100a00 */
[----:B------:R-:W-:-:S03]  /*24340*/  LOP3.LUT R28, R3, 0x20, RZ, 0xc0, !PT ;  /* 0x00000020031c7812 */ /* 0x000fc600078ec0ff */
[----:B------:R-:W-:Y:S02]  /*24350*/  STL.64 [R1+0x1260], R6 ;  /* 0x0012600601007387 */ /* 0x000fe40000100a00 */
[----:B------:R-:W-:Y:S01]  /*24360*/  IMAD R0, R28, 0x8, R0 ;  /* 0x000000081c007824 */ /* 0x000fe200078e0200 */
[----:B------:R-:W-:Y:S06]  /*24370*/  BAR.SYNC.DEFER_BLOCKING 0x0 ;  /* 0x0000000000007b1d */ /* 0x000fec0000010000 */
[----:B------:R-:W-:Y:S04]  /*24380*/  STL.64 [R1+0x1258], R4 ;  /* 0x0012580401007387 */ /* 0x000fe80000100a00 */
[----:B------:R-:W-:Y:S04]  /*24390*/  STL [R1+0x11ec], R29 ;  /* 0x0011ec1d01007387 */ /* 0x000fe80000100800 */
[----:B------:R-:W-:Y:S04]  /*243a0*/  STL [R1+0x11f4], R28 ;  /* 0x0011f41c01007387 */ /* 0x000fe80000100800 */
[----:B----4-:R-:W-:Y:S01]  /*243b0*/  STSM.16.M88.4 [R0], R20 ;  /* 0x0000001400007844 */ /* 0x010fe20000000200 */
[----:B--2---:R-:W-:Y:S01]  /*243c0*/  VIADD R2, R19, 0x15 ;  /* 0x0000001513027836 */ /* 0x004fe20000000000 */
[----:B------:R-:W-:Y:S04]  /*243d0*/  BAR.SYNC.DEFER_BLOCKING 0x0 ;  /* 0x0000000000007b1d */ /* 0x000fe80000010000 */
[----:B------:R-:W-:-:S02]  /*243e0*/  ISETP.GE.AND P2, PT, R2, UR7, PT ;  /* 0x0000000702007c0c */ /* 0x000fc4000bf46270 */
[----:B------:R-:W-:Y:S01]  /*243f0*/  LOP3.LUT R2, R3, 0x3f, RZ, 0xc0, !PT ;  /* 0x0000003f03027812 */ /* 0x000fe200078ec0ff */
[----:B------:R-:W-:-:S03]  /*24400*/  VIADD R3, R19, 0x1 ;  /* 0x0000000113037836 */ /* 0x000fc60000000000 */
[----:B------:R-:W-:Y:S02]  /*24410*/  LEA R2, R2, UR4, 0x4 ;  /* 0x0000000402027c11 */ /* 0x000fe4000f8e20ff */
[----:B------:R-:W-:Y:S01]  /*24420*/  ISETP.GE.AND P0, PT, R3, UR5, PT ;  /* 0x0000000503007c0c */ /* 0x000fe2000bf06270 */
[----:B------:R-:W-:Y:S02]  /*24430*/  ULDC.64 UR4, c[0x0][0x228] ;  /* 0x00008a0000047ab9 */ /* 0x000fe40000000a00 */
[----:B------:R-:W0:Y:S01]  /*24440*/  LDS.128 R4, [R2] ;  /* 0x0000000002047984 */ /* 0x000e220000000c00 */
[----:B------:R-:W-:Y:S06]  /*24450*/  BAR.SYNC.DEFER_BLOCKING 0x0 ;  /* 0x0000000000007b1d */ /* 0x000fec0000010000 */
[----:B---3--:R-:W-:Y:S04]  /*24460*/  STSM.16.M88.4 [R0], R8 ;  /* 0x0000000800007844 */ /* 0x008fe80000000200 */
[----:B0-----:R-:W-:Y:S04]  /*24470*/  STL.64 [R1+0xa0], R4 ;  /* 0x0000a00401007387 */ /* 0x001fe80000100a00 */
[----:B------:R-:W-:Y:S01]  /*24480*/  STL.64 [R1+0xa8], R6 ;  /* 0x0000a80601007387 */ /* 0x000fe20000100a00 */
[----:B------:R-:W-:Y:S06]  /*24490*/  BAR.SYNC.DEFER_BLOCKING 0x0 ;  /* 0x0000000000007b1d */ /* 0x000fec0000010000 */
[----:B------:R-:W0:Y:S02]  /*244a0*/  LDS.128 R4, [R2] ;  /* 0x0000000002047984 */ /* 0x000e240000000c00 */
[----:B------:R-:W-:Y:S06]  /*244b0*/  BAR.SYNC.DEFER_BLOCKING 0x0 ;  /* 0x0000000000007b1d */ /* 0x000fec0000010000 */
[----:B------:R-:W-:Y:S04]  /*244c0*/  STSM.16.M88.4 [R0], R24 ;  /* 0x0000001800007844 */ /* 0x000fe80000000200 */
[----:B0-----:R-:W-:Y:S04]  /*244d0*/  STL.64 [R1+0x90], R4 ;  /* 0x0000900401007387 */ /* 0x001fe80000100a00 */
[----:B------:R-:W-:Y:S01]  /*244e0*/  STL.64 [R1+0x98], R6 ;  /* 0x0000980601007387 */ /* 0x000fe20000100a00 */
[----:B------:R-:W-:Y:S06]  /*244f0*/  BAR.SYNC.DEFER_BLOCKING 0x0 ;  /* 0x0000000000007b1d */ /* 0x000fec0000010000 */
[----:B------:R-:W0:Y:S04]  /*24500*/  LDS.128 R4, [R2] ;  /* 0x0000000002047984 */ /* 0x000e280000000c00 */
[----:B0-----:R-:W-:Y:S01]  /*24510*/  STL [R1+0x84], R5 ;  /* 0x0000840501007387 */ /* 0x001fe20000100800 */
[----:B------:R-:W-:-:S03]  /*24520*/  IMAD.MOV.U32 R28, RZ, RZ, R4 ;  /* 0x000000ffff1c7224 */ /* 0x000fc600078e0004 */
[----:B------:R-:W-:Y:S04]  /*24530*/  STL.64 [R1+0x88], R6 ;  /* 0x0000880601007387 */ /* 0x000fe80000100a00 */
[----:B------:R-:W2:Y:S04]  /*24540*/  LDL.LU R24, [R1+0x50] ;  /* 0x0000500001187983 */ /* 0x000ea80000300800 */
[----:B------:R-:W2:Y:S04]  /*24550*/  LDL.LU R25, [R1+0x54] ;  /* 0x0000540001197983 */ /* 0x000ea80000300800 */
[----:B------:R-:W3:Y:S04]  /*24560*/  LDL.LU R26, [R1+0x58] ;  /* 0x00005800011a7983 */ /* 0x000ee80000300800 */
[----:B------:R-:W3:Y:S01]  /*24570*/  LDL.LU R27, [R1+0x5c] ;  /* 0x00005c00011b7983 */ /* 0x000ee20000300800 */
[----:B------:R-:W-:Y:S06]  /*24580*/  BAR.SYNC.DEFER_BLOCKING 0x0 ;  /* 0x0000000000007b1d */ /* 0x000fec0000010000 */
        /* <DEDUP_REMOVED lines=12> */
[----:B------:R-:W3:Y:S04]  /*24650*/  LDL.LU R8, [R1+0x40] ;  /* 0x0000400001087983 */ /* 0x000ee80000300800 */
[----:B------:R-:W3:Y:S04]  /*24660*/  LDL.LU R9, [R1+0x44] ;  /* 0x0000440001097983 */ /* 0x000ee80000300800 */
        /* <DEDUP_REMOVED lines=14> */
[----:B------:R-:W4:Y:S04]  /*24750*/  LDL.LU R4, [R1] ;  /* 0x0000000001047983 */ /* 0x000f280000300800 */
[----:B------:R-:W4:Y:S04]  /*24760*/  LDL.LU R5, [R1+0x4] ;  /* 0x0000040001057983 */ /* 0x000f280000300800 */
[----:B------:R-:W4:Y:S04]  /*24770*/  LDL.LU R6, [R1+0x8] ;  /* 0x0000080001067983 */ /* 0x000f280000300800 */
[----:B------:R-:W4:Y:S04]  /*24780*/  LDL.LU R7, [R1+0xc] ;  /* 0x00000c0001077983 */ /* 0x000f280000300800 */
[----:B--2---:R-:W-:Y:S01]  /*24790*/  STSM.16.M88.4 [R0], R24 ;  /* 0x0000001800007844 */ /* 0x004fe20000000200 */
[----:B------:R-:W-:Y:S06]  /*247a0*/  BAR.SYNC.DEFER_BLOCKING 0x0 ;  /* 0x0000000000007b1d */ /* 0x000fec0000010000 */
[----:B------:R-:W0:Y:S04]  /*247b0*/  LDS.128 R24, [R2] ;  /* 0x0000000002187984 */ /* 0x000e280000000c00 */
[----:B0-----:R-:W-:Y:S04]  /*247c0*/  STL.64 [R1+0x70], R24 ;  /* 0x0000701801007387 */ /* 0x001fe80000100a00 */
[----:B------:R0:W-:Y:S04]  /*247d0*/  STL.64 [R1+0x78], R26 ;  /* 0x0000781a01007387 */ /* 0x0001e80000100a00 */
[----:B0-----:R-:W2:Y:S04]  /*247e0*/  LDL.LU.64 R26, [R1+0x12d0] ;  /* 0x0012d000011a7983 */ /* 0x001ea80000300a00 */
[----:B------:R-:W2:Y:S01]  /*247f0*/  LDL.LU.64 R24, [R1+0x12c8] ;  /* 0x0012c80001187983 */ /* 0x000ea20000300a00 */
[----:B------:R-:W-:Y:S06]  /*24800*/  BAR.SYNC.DEFER_BLOCKING 0x0 ;  /* 0x0000000000007b1d */ /* 0x000fec0000010000 */
[----:B--2---:R-:W-:Y:S02]  /*24810*/  STSM.16.M88.4 [R0], R24 ;  /* 0x0000001800007844 */ /* 0x004fe40000000200 */
[----:B------:R-:W-:Y:S06]  /*24820*/  BAR.SYNC.DEFER_BLOCKING 0x0 ;  /* 0x0000000000007b1d */ /* 0x000fec0000010000 */
[----:B------:R-:W0:Y:S04]  /*24830*/  LDS.128 R24, [R2] ;  /* 0x0000000002187984 */ /* 0x000e280000000c00 */
[----:B0-----:R-:W-:Y:S01]  /*24840*/  STL [R1+0x64], R25 ;  /* 0x0000641901007387 */ /* 0x001fe20000100800 */
[----:B------:R-:W-:-:S03]  /*24850*/  IMAD.MOV.U32 R29, RZ, RZ, R24 ;  /* 0x000000ffff1d7224 */ /* 0x000fc600078e0018 */
[----:B------:R0:W-:Y:S04]  /*24860*/  STL.64 [R1+0x68], R26 ;  /* 0x0000681a01007387 */ /* 0x0001e80000100a00 */
[----:B0-----:R-:W2:Y:S04]  /*24870*/  LDL.LU.64 R26, [R1+0x12c0] ;  /* 0x0012c000011a7983 */ /* 0x001ea80000300a00 */
[----:B------:R-:W2:Y:S01]  /*24880*/  LDL.LU.64 R24, [R1+0x12b8] ;  /* 0x0012b80001187983 */ /* 0x000ea20000300a00 */
[----:B------:R-:W-:Y:S06]  /*24890*/  BAR.SYNC.DEFER_BLOCKING 0x0 ;  /* 0x0000000000007b1d */ /* 0x000fec0000010000 */
[----:B--2---:R-:W-:Y:S02]  /*248a0*/  STSM.16.M88.4 [R0], R24 ;  /* 0x0000001800007844 */ /* 0x004fe40000000200 */
[----:B------:R-:W-:Y:S06]  /*248b0*/  BAR.SYNC.DEFER_BLOCKING 0x0 ;  /* 0x0000000000007b1d */ /* 0x000fec0000010000 */
[----:B------:R-:W0:Y:S02]  /*248c0*/  LDS.128 R24, [R2] ;  /* 0x0000000002187984 */ /* 0x000e240000000c00 */
[----:B------:R-:W-:Y:S06]  /*248d0*/  BAR.SYNC.DEFER_BLOCKING 0x0 ;  /* 0x0000000000007b1d */ /* 0x000fec0000010000 */
[----:B---3--:R-:W-:Y:S02]  /*248e0*/  STSM.16.M88.4 [R0], R8 ;  /* 0x0000000800007844 */ /* 0x008fe40000000200 */
[----:B------:R-:W-:Y:S06]  /*248f0*/  BAR.SYNC.DEFER_BLOCKING 0x0 ;  /* 0x0000000000007b1d */ /* 0x000fec0000010000 */
[----:B0-----:R-:W-:Y:S04]  /*24900*/  STL.64 [R1+0x50], R24 ;  /* 0x0000501801007387 */ /* 0x001fe80000100a00 */
[----:B------:R0:W-:Y:S04]  /*24910*/  STL.64 [R1+0x58], R26 ;  /* 0x0000581a01007387 */ /* 0x0001e80000100a00 */
[----:B0-----:R-:W2:Y:S04]  /*24920*/  LDL.LU.64 R26, [R1+0x12b0] ;  /* 0x0012b000011a7983 */ /* 0x001ea80000300a00 */
[----:B------:R-:W2:Y:S04]  /*24930*/  LDL.LU.64 R24, [R1+0x12a8] ;  /* 0x0012a80001187983 */ /* 0x000ea80000300a00 */
[----:B------:R-:W0:Y:S01]  /*24940*/  LDS.128 R8, [R2] ;  /* 0x0000000002087984 */ /* 0x000e220000000c00 */
[----:B------:R-:W-:Y:S06]  /*24950*/  BAR.SYNC.DEFER_BLOCKING 0x0 ;  /* 0x0000000000007b1d */ /* 0x000fec0000010000 */
[----:B----4-:R-:W-:Y:S02]  /*24960*/  STSM.16.M88.4 [R0], R20 ;  /* 0x0000001400007844 */ /* 0x010fe40000000200 */
[----:B------:R-:W-:Y:S06]  /*24970*/  BAR.SYNC.DEFER_BLOCKING 0x0 ;  /* 0x0000000000007b1d */ /* 0x000fec0000010000 */
[----:B0-----:R-:W-:Y:S04]  /*24980*/  STL.64 [R1+0x40], R8 ;  /* 0x0000400801007387 */ /* 0x001fe80000100a00 */
[----:B------:R0:W-:Y:S04]  /*24990*/  STL.64 [R1+0x48], R10 ;  /* 0x0000480a01007387 */ /* 0x0001e80000100a00 */
[----:B0-----:R-:W3:Y:S04]  /*249a0*/  LDL.LU.64 R10, [R1+0x12a0] ;  /* 0x0012a000010a7983 */ /* 0x001ee80000300a00 */
[----:B------:R-:W3:Y:S04]  /*249b0*/  LDL.LU.64 R8, [R1+0x1298] ;  /* 0x0012980001087983 */ /* 0x000ee80000300a00 */
[----:B------:R-:W0:Y:S01]  /*249c0*/  LDS.128 R20, [R2] ;  /* 0x0000000002147984 */ /* 0x000e220000000c00 */
[----:B------:R-:W-:Y:S06]  /*249d0*/  BAR.SYNC.DEFER_BLOCKING 0x0 ;  /* 0x0000000000007b1d */ /* 0x000fec0000010000 */
[----:B------:R-:W-:Y:S02]  /*249e0*/  STSM.16.M88.4 [R0], R16 ;  /* 0x0000001000007844 */ /* 0x000fe40000000200 */
[----:B------:R-:W-:Y:S06]  /*249f0*/  BAR.SYNC.DEFER_BLOCKING 0x0 ;  /* 0x0000000000007b1d */ /* 0x000fec0000010000 */
[----:B0-----:R-:W-:Y:S04]  /*24a00*/  STL.64 [R1+0x30], R20 ;  /* 0x0000301401007387 */ /* 0x001fe80000100a00 */
[----:B------:R0:W-:Y:S04]  /*24a10*/  STL.64 [R1+0x38], R22 ;  /* 0x0000381601007387 */ /* 0x0001e80000100a00 */
[----:B0-----:R-:W4:Y:S04]  /*24a20*/  LDL.LU.64 R22, [R1+0x1290] ;  /* 0x0012900001167983 */ /* 0x001f280000300a00 */
[----:B------:R-:W4:Y:S04]  /*24a30*/  LDL.LU.64 R20, [R1+0x1288] ;  /* 0x0012880001147983 */ /* 0x000f280000300a00 */
[----:B------:R-:W0:Y:S01]  /*24a40*/  LDS.128 R16, [R2] ;  /* 0x0000000002107984 */ /* 0x000e220000000c00 */
[----:B------:R-:W-:Y:S06]  /*24a50*/  BAR.SYNC.DEFER_BLOCKING 0x0 ;  /* 0x0000000000007b1d */ /* 0x000fec0000010000 */
[----:B0-----:R-:W-:Y:S04]  /*24a60*/  STL.64 [R1+0x20], R16 ;  /* 0x0000201001007387 */ /* 0x001fe80000100a00 */
[----:B------:R0:W-:Y:S04]  /*24a70*/  STL.64 [R1+0x28], R18 ;  /* 0x0000281201007387 */ /* 0x0001e80000100a00 */
[----:B0-----:R-:W4:Y:S04]  /*24a80*/  LDL.LU.64 R18, [R1+0x1280] ;  /* 0x0012800001127983 */ /* 0x001f280000300a00 */
[----:B------:R-:W4:Y:S04]  /*24a90*/  LDL.LU.64 R16, [R1+0x1278] ;  /* 0x0012780001107983 */ /* 0x000f280000300a00 */
[----:B------:R-:W-:Y:S01]  /*24aa0*/  STSM.16.M88.4 [R0], R12 ;  /* 0x0000000c00007844 */ /* 0x000fe20000000200 */
[----:B------:R-:W-:Y:S06]  /*24ab0*/  BAR.SYNC.DEFER_BLOCKING 0x0 ;  /* 0x0000000000007b1d */ /* 0x000fec0000010000 */
[----:B------:R-:W0:Y:S02]  /*24ac0*/  LDS.128 R12, [R2] ;  /* 0x00000000020c7984 */ /* 0x000e240000000c00 */
[----:B------:R-:W-:Y:S06]  /*24ad0*/  BAR.SYNC.DEFER_BLOCKING 0x0 ;  /* 0x0000000000007b1d */ /* 0x000fec0000010000 */
[----:B------:R-:W-:Y:S02]  /*24ae0*/  STSM.16.M88.4 [R0], R4 ;  /* 0x0000000400007844 */ /* 0x000fe40000000200 */
[----:B------:R-:W-:Y:S06]  /*24af0*/  BAR.SYNC.DEFER_BLOCKING 0x0 ;  /* 0x0000000000007b1d */ /* 0x000fec0000010000 */
[----:B0-----:R-:W-:Y:S04]  /*24b00*/  STL.64 [R1+0x10], R12 ;  /* 0x0000100c01007387 */ /* 0x001fe80000100a00 */
[----:B------:R0:W-:Y:S04]  /*24b10*/  STL.64 [R1+0x18], R14 ;  /* 0x0000180e01007387 */ /* 0x0001e80000100a00 */
[----:B------:R-:W1:Y:S01]  /*24b20*/  LDS.128 R4, [R2] ;  /* 0x0000000002047984 */ /* 0x000e620000000c00 */
[----:B------:R-:W-:Y:S06]  /*24b30*/  BAR.SYNC.DEFER_BLOCKING 0x0 ;  /* 0x0000000000007b1d */ /* 0x000fec0000010000 */
[----:B0-----:R-:W4:Y:S04]  /*24b40*/  LDL.LU.64 R14, [R1+0x1270] ;  /* 0x00127000010e7983 */ /* 0x001f280000300a00 */
[----:B------:R-:W4:Y:S04]  /*24b50*/  LDL.LU.64 R12, [R1+0x1268] ;  /* 0x00126800010c7983 */ /* 0x000f280000300a00 */
[----:B--2---:R-:W-:Y:S01]  /*24b60*/  STSM.16.M88.4 [R0], R24 ;  /* 0x0000001800007844 */ /* 0x004fe20000000200 */
[----:B------:R-:W-:Y:S06]  /*24b70*/  BAR.SYNC.DEFER_BLOCKING 0x0 ;  /* 0x0000000000007b1d */ /* 0x000fec0000010000 */
[----:B-1----:R-:W-:Y:S04]  /*24b80*/  STL.64 [R1+0xb0], R4 ;  /* 0x0000b00401007387 */ /* 0x002fe80000100a00 */
[----:B------:R0:W-:Y:S04]  /*24b90*/  STL.64 [R1+0xb8], R6 ;  /* 0x0000b80601007387 */ /* 0x0001e80000100a00 */
[----:B------:R-:W1:Y:S01]  /*24ba0*/  LDS.128 R24, [R2] ;  /* 0x0000000002187984 */ /* 0x000e620000000c00 */
[----:B------:R-:W-:Y:S06]  /*24bb0*/  BAR.SYNC.DEFER_BLOCKING 0x0 ;  /* 0x0000000000007b1d */ /* 0x000fec0000010000 */
[----:B0-----:R-:W2:Y:S04]  /*24bc0*/  LDL.LU.64 R6, [R1+0x1260] ;  /* 0x0012600001067983 */ /* 0x001ea80000300a00 */
[----:B------:R-:W2:Y:S04]  /*24bd0*/  LDL.LU.64 R4, [R1+0x1258] ;  /* 0x0012580001047983 */ /* 0x000ea80000300a00 */
[----:B---3--:R-:W-:Y:S01]  /*24be0*/  STSM.16.M88.4 [R0], R8 ;  /* 0x0000000800007844 */ /* 0x008fe20000000200 */
[----:B------:R-:W-:Y:S06]  /*24bf0*/  BAR.SYNC.DEFER_BLOCKING 0x0 ;  /* 0x0000000000007b1d */ /* 0x000fec0000010000 */
[----:B-1----:R-:W-:Y:S04]  /*24c00*/  STL.64 [R1], R24 ;  /* 0x0000001801007387 */ /* 0x002fe80000100a00 */
[----:B------:R-:W-:Y:S04]  /*24c10*/  STL.64 [R1+0x8], R26 ;  /* 0x0000081a01007387 */ /* 0x000fe80000100a00 */
[----:B------:R-:W0:Y:S01]  /*24c20*/  LDS.128 R8, [R2] ;  /* 0x0000000002087984 */ /* 0x000e220000000c00 */
[----:B------:R-:W-:Y:S06]  /*24c30*/  BAR.SYNC.DEFER_BLOCKING 0x0 ;  /* 0x0000000000007b1d */ /* 0x000fec0000010000 */
[----:B----4-:R-:W-:Y:S04]  /*24c40*/  STSM.16.M88.4 [R0], R20 ;  /* 0x0000001400007844 */ /* 0x010fe80000000200 */
        /* <DEDUP_REMOVED lines=9> */
[----:B------:R0:W-:Y:S04]  /*24ce0*/  STL [R1+0x1240], R16 ;  /* 0x0012401001007387 */ /* 0x0001e80000100800 */
[----:B0-----:R-:W3:Y:S04]  /*24cf0*/  LDL.LU R16, [R1+0xe0] ;  /* 0x0000e00001107983 */ /* 0x001ee80000300800 */
[----:B------:R-:W0:Y:S01]  /*24d00*/  LDS.128 R8, [R2] ;  /* 0x0000000002087984 */ /* 0x000e220000000c00 */
[----:B------:R-:W-:Y:S06]  /*24d10*/  BAR.SYNC.DEFER_BLOCKING 0x0 ;  /* 0x0000000000007b1d */ /* 0x000fec0000010000 */
[----:B0-----:R-:W-:Y:S04]  /*24d20*/  STL.64 [R1+0x120], R8 ;  /* 0x0001200801007387 */ /* 0x001fe80000100a00 */
[----:B------:R-:W-:Y:S04]  /*24d30*/  STL.64 [R1+0x128], R10 ;  /* 0x0001280a01007387 */ /* 0x000fe80000100a00 */
[----:B------:R-:W3:Y:S04]  /*24d40*/  LDL.LU R17, [R1+0xe4] ;  /* 0x0000e40001117983 */ /* 0x000ee80000300800 */
[----:B------:R-:W4:Y:S04]  /*24d50*/  LDL.LU R18, [R1+0xe8] ;  /* 0x0000e80001127983 */ /* 0x000f280000300800 */
[----:B------:R-:W4:Y:S04]  /*24d60*/  LDL.LU R19, [R1+0xec] ;  /* 0x0000ec0001137983 */ /* 0x000f280000300800 */
[----:B------:R-:W-:Y:S01]  /*24d70*/  STSM.16.M88.4 [R0], R12 ;  /* 0x0000000c00007844 */ /* 0x000fe20000000200 */
[----:B------:R-:W-:Y:S06]  /*24d80*/  BAR.SYNC.DEFER_BLOCKING 0x0 ;  /* 0x0000000000007b1d */ /* 0x000fec0000010000 */
[----:B------:R-:W0:Y:S02]  /*24d90*/  LDS.128 R24, [R2] ;  /* 0x0000000002187984 */ /* 0x000e240000000c00 */
[----:B------:R-:W-:Y:S06]  /*24da0*/  BAR.SYNC.DEFER_BLOCKING 0x0 ;  /* 0x0000000000007b1d */ /* 0x000fec0000010000 */
[----:B----4-:R-:W-:Y:S04]  /*24db0*/  STL.64 [R1+0x1250], R18 ;  /* 0x0012501201007387 */ /* 0x010fe80000100a00 */
[----:B---3--:R1:W-:Y:S04]  /*24dc0*/  STL.64 [R1+0x1248], R16 ;  /* 0x0012481001007387 */ /* 0x0083e80000100a00 */
[----:B-1----:R-:W3:Y:S04]  /*24dd0*/  LDL.LU R16, [R1+0xd0] ;  /* 0x0000d00001107983 */ /* 0x002ee80000300800 */
[----:B------:R-:W3:Y:S04]  /*24de0*/  LDL.LU R17, [R1+0xd4] ;  /* 0x0000d40001117983 */ /* 0x000ee80000300800 */
[----:B------:R-:W3:Y:S04]  /*24df0*/  LDL.LU R18, [R1+0xd8] ;  /* 0x0000d80001127983 */ /* 0x000ee80000300800 */
[----:B------:R-:W3:Y:S04]  /*24e00*/  LDL.LU R19, [R1+0xdc] ;  /* 0x0000dc0001137983 */ /* 0x000ee80000300800 */
[----:B--2---:R1:W-:Y:S04]  /*24e10*/  STSM.16.M88.4 [R0], R4 ;  /* 0x0000000400007844 */ /* 0x0043e80000000200 */
[----:B------:R-:W2:Y:S04]  /*24e20*/  LDL.LU R20, [R1+0x170] ;  /* 0x0001700001147983 */ /* 0x000ea80000300800 */
[----:B------:R-:W2:Y:S04]  /*24e30*/  LDL.LU R21, [R1+0x174] ;  /* 0x0001740001157983 */ /* 0x000ea80000300800 */
[----:B------:R-:W2:Y:S04]  /*24e40*/  LDL.LU R22, [R1+0x178] ;  /* 0x0001780001167983 */ /* 0x000ea80000300800 */
[----:B------:R-:W2:Y:S01]  /*24e50*/  LDL.LU R23, [R1+0x17c] ;  /* 0x00017c0001177983 */ /* 0x000ea20000300800 */
[----:B------:R-:W-:Y:S06]  /*24e60*/  BAR.SYNC.DEFER_BLOCKING 0x0 ;  /* 0x0000000000007b1d */ /* 0x000fec0000010000 */
[----:B------:R-:W4:Y:S04]  /*24e70*/  LDL.LU R12, [R1+0x1c0] ;  /* 0x0001c000010c7983 */ /* 0x000f280000300800 */
[----:B------:R-:W4:Y:S04]  /*24e80*/  LDL.LU R13, [R1+0x1c4] ;  /* 0x0001c400010d7983 */ /* 0x000f280000300800 */
[----:B------:R-:W4:Y:S04]  /*24e90*/  LDL.LU R14, [R1+0x1c8] ;  /* 0x0001c800010e7983 */ /* 0x000f280000300800 */
[----:B------:R-:W4:Y:S04]  /*24ea0*/  LDL.LU R15, [R1+0x1cc] ;  /* 0x0001cc00010f7983 */ /* 0x000f280000300800 */
[----:B------:R-:W2:Y:S04]  /*24eb0*/  LDL.LU R8, [R1+0x160] ;  /* 0x0001600001087983 */ /* 0x000ea80000300800 */
[----:B0-----:R-:W-:Y:S04]  /*24ec0*/  STL.64 [R1+0x100], R24 ;  /* 0x0001001801007387 */ /* 0x001fe80000100a00 */
[----:B------:R-:W-:Y:S04]  /*24ed0*/  STL.64 [R1+0x108], R26 ;  /* 0x0001081a01007387 */ /* 0x000fe80000100a00 */
[----:B------:R-:W0:Y:S01]  /*24ee0*/  LDS.128 R24, [R2] ;  /* 0x0000000002187984 */ /* 0x000e220000000c00 */
[----:B------:R-:W-:Y:S06]  /*24ef0*/  BAR.SYNC.DEFER_BLOCKING 0x0 ;  /* 0x0000000000007b1d */ /* 0x000fec0000010000 */
[----:B------:R-:W2:Y:S04]  /*24f00*/  LDL.LU R9, [R1+0x164] ;  /* 0x0001640001097983 */ /* 0x000ea80000300800 */
[----:B------:R-:W2:Y:S04]  /*24f10*/  LDL.LU R10, [R1+0x168] ;  /* 0x00016800010a7983 */ /* 0x000ea80000300800 */
[----:B------:R-:W2:Y:S04]  /*24f20*/  LDL.LU R11, [R1+0x16c] ;  /* 0x00016c00010b7983 */ /* 0x000ea80000300800 */
[----:B-1----:R-:W4:Y:S04]  /*24f30*/  LDL.LU R4, [R1+0x110] ;  /* 0x0001100001047983 */ /* 0x002f280000300800 */
[----:B------:R-:W4:Y:S04]  /*24f40*/  LDL.LU R5, [R1+0x114] ;  /* 0x0001140001057983 */ /* 0x000f280000300800 */
[----:B------:R-:W4:Y:S04]  /*24f50*/  LDL.LU R6, [R1+0x118] ;  /* 0x0001180001067983 */ /* 0x000f280000300800 */
[----:B------:R-:W4:Y:S04]  /*24f60*/  LDL.LU R7, [R1+0x11c] ;  /* 0x00011c0001077983 */ /* 0x000f280000300800 */
[----:B0-----:R0:W-:Y:S04]  /*24f70*/  STL.64 [R1+0x140], R24 ;  /* 0x0001401801007387 */ /* 0x0011e80000100a00 */
[----:B------:R1:W-:Y:S04]  /*24f80*/  STL.64 [R1+0x148], R26 ;  /* 0x0001481a01007387 */ /* 0x0003e80000100a00 */
[----:B0-----:R-:W2:Y:S04]  /*24f90*/  LDL.LU R24, [R1+0x150] ;  /* 0x0001500001187983 */ /* 0x001ea80000300800 */
[----:B------:R-:W2:Y:S04]  /*24fa0*/  LDL.LU R25, [R1+0x154] ;  /* 0x0001540001197983 */ /* 0x000ea80000300800 */
[----:B-1----:R-:W2:Y:S04]  /*24fb0*/  LDL.LU R26, [R1+0x158] ;  /* 0x00015800011a7983 */ /* 0x002ea80000300800 */
[----:B------:R-:W2:Y:S04]  /*24fc0*/  LDL.LU R27, [R1+0x15c] ;  /* 0x00015c00011b7983 */ /* 0x000ea80000300800 */
[----:B---3--:R-:W-:Y:S01]  /*24fd0*/  STSM.16.M88.4 [R0], R16 ;  /* 0x0000001000007844 */ /* 0x008fe20000000200 */
[----:B------:R-:W-:Y:S06]  /*24fe0*/  BAR.SYNC.DEFER_BLOCKING 0x0 ;  /* 0x0000000000007b1d */ /* 0x000fec0000010000 */
[----:B------:R-:W0:Y:S04]  /*24ff0*/  LDS.128 R16, [R2] ;  /* 0x0000000002107984 */ /* 0x000e280000000c00 */
[----:B0-----:R-:W-:Y:S04]  /*25000*/  STL.64 [R1+0x130], R16 ;  /* 0x0001301001007387 */ /* 0x001fe80000100a00 */
[----:B------:R0:W-:Y:S04]  /*25010*/  STL.64 [R1+0x138], R18 ;  /* 0x0001381201007387 */ /* 0x0001e80000100a00 */
[----:B0-----:R-:W3:Y:S04]  /*25020*/  LDL.LU.64 R18, [R1+0x1250] ;  /* 0x0012500001127983 */ /* 0x001ee80000300a00 */
[----:B------:R-:W3:Y:S01]  /*25030*/  LDL.LU.64 R16, [R1+0x1248] ;  /* 0x0012480001107983 */ /* 0x000ee20000300a00 */
[----:B------:R-:W-:Y:S06]  /*25040*/  BAR.SYNC.DEFER_BLOCKING 0x0 ;  /* 0x0000000000007b1d */ /* 0x000fec0000010000 */
[----:B---3--:R-:W-:Y:S02]  /*25050*/  STSM.16.M88.4 [R0], R16 ;  /* 0x0000001000007844 */ /* 0x008fe40000000200 */
[----:B------:R-:W-:Y:S06]  /*25060*/  BAR.SYNC.DEFER_BLOCKING 0x0 ;  /* 0x0000000000007b1d */ /* 0x000fec0000010000 */
[----:B------:R-:W0:Y:S02]  /*25070*/  LDS.128 R16, [R2] ;  /* 0x0000000002107984 */ /* 0x000e240000000c00 */
[----:B------:R-:W-:Y:S06]  /*25080*/  BAR.SYNC.DEFER_BLOCKING 0x0 ;  /* 0x0000000000007b1d */ /* 0x000fec0000010000 */
[----:B----4-:R-:W-:Y:S02]  /*25090*/  STSM.16.M88.4 [R0], R4 ;  /* 0x0000000400007844 */ /* 0x010fe40000000200 */
[----:B------:R-:W-:Y:S06]  /*250a0*/  BAR.SYNC.DEFER_BLOCKING 0x0 ;  /* 0x0000000000007b1d */ /* 0x000fec0000010000 */
[----:B------:R-:W1:Y:S02]  /*250b0*/  LDS.128 R4, [R2] ;  /* 0x0000000002047984 */ /* 0x000e640000000c00 */
[----:B------:R-:W-:Y:S06]  /*250c0*/  BAR.SYNC.DEFER_BLOCKING 0x0 ;  /* 0x0000000000007b1d */ /* 0x000fec0000010000 */
[----:B------:R-:W-:Y:S04]  /*250d0*/  STSM.16.M88.4 [R0], R12 ;  /* 0x0000000c00007844 */ /* 0x000fe80000000200 */
[----:B0-----:R0:W-:Y:S04]  /*250e0*/  STL.64 [R1+0x180], R16 ;  /* 0x0001801001007387 */ /* 0x0011e80000100a00 */
[----:B------:R-:W-:Y:S04]  /*250f0*/  STL.64 [R1+0x188], R18 ;  /* 0x0001881201007387 */ /* 0x000fe80000100a00 */
[----:B0-----:R-:W3:Y:S01]  /*25100*/  LDL.LU R16, [R1+0x1240] ;  /* 0x0012400001107983 */ /* 0x001ee20000300800 */
[----:B------:R-:W0:Y:S03]  /*25110*/  LDC R17, c[0x0][0x244] ;  /* 0x00009100ff117b82 */ /* 0x000e260000000800 */
[----:B-1----:R-:W-:Y:S04]  /*25120*/  STL.64 [R1+0x110], R4 ;  /* 0x0001100401007387 */ /* 0x002fe80000100a00 */
[----:B------:R-:W-:Y:S01]  /*25130*/  STL.64 [R1+0x118], R6 ;  /* 0x0001180601007387 */ /* 0x000fe20000100a00 */
[----:B------:R-:W-:Y:S06]  /*25140*/  BAR.SYNC.DEFER_BLOCKING 0x0 ;  /* 0x0000000000007b1d */ /* 0x000fec0000010000 */
[----:B------:R-:W1:Y:S02]  /*25150*/  LDS.128 R4, [R2] ;  /* 0x0000000002047984 */ /* 0x000e640000000c00 */
[----:B------:R-:W-:Y:S06]  /*25160*/  BAR.SYNC.DEFER_BLOCKING 0x0 ;  /* 0x0000000000007b1d */ /* 0x000fec0000010000 */
[----:B--2---:R-:W-:Y:S04]  /*25170*/  STSM.16.M88.4 [R0], R20 ;  /* 0x0000001400007844 */ /* 0x004fe80000000200 */
[----:B-1----:R-:W-:Y:S04]  /*25180*/  STL.64 [R1+0xe0], R4 ;  /* 0x0000e00401007387 */ /* 0x002fe80000100a00 */
[----:B------:R-:W-:Y:S01]  /*25190*/  STL.64 [R1+0xe8], R6 ;  /* 0x0000e80601007387 */ /* 0x000fe20000100a00 */
[----:B------:R-:W-:Y:S06]  /*251a0*/  BAR.SYNC.DEFER_BLOCKING 0x0 ;  /* 0x0000000000007b1d */ /* 0x000fec0000010000 */
[----:B------:R-:W2:Y:S04]  /*251b0*/  LDL.LU R12, [R1+0x230] ;  /* 0x00023000010c7983 */ /* 0x000ea80000300800 */
[----:B------:R-:W1:Y:S01]  /*251c0*/  LDS.128 R4, [R2] ;  /* 0x0000000002047984 */ /* 0x000e620000000c00 */
[----:B------:R-:W-:Y:S06]  /*251d0*/  BAR.SYNC.DEFER_BLOCKING 0x0 ;  /* 0x0000000000007b1d */ /* 0x000fec0000010000 */
[----:B------:R4:W-:Y:S04]  /*251e0*/  STSM.16.M88.4 [R0], R8 ;  /* 0x0000000800007844 */ /* 0x0009e80000000200 */
[----:B-1----:R-:W-:Y:S04]  /*251f0*/  STL.64 [R1+0x170], R4 ;  /* 0x0001700401007387 */ /* 0x002fe80000100a00 */
[----:B------:R-:W-:Y:S04]  /*25200*/  STL.64 [R1+0x178], R6 ;  /* 0x0001780601007387 */ /* 0x000fe80000100a00 */
[----:B------:R-:W2:Y:S04]  /*25210*/  LDL.LU R13, [R1+0x234] ;  /* 0x00023400010d7983 */ /* 0x000ea80000300800 */
[----:B------:R-:W2:Y:S04]  /*25220*/  LDL.LU R14, [R1+0x238] ;  /* 0x00023800010e7983 */ /* 0x000ea80000300800 */
[----:B------:R-:W2:Y:S04]  /*25230*/  LDL.LU R15, [R1+0x23c] ;  /* 0x00023c00010f7983 */ /* 0x000ea80000300800 */
[----:B----4-:R-:W4:Y:S01]  /*25240*/  LDL R11, [R1+0x1034] ;  /* 0x00103400010b7983 */ /* 0x010f220000100800 */
[----:B------:R-:W-:Y:S06]  /*25250*/  BAR.SYNC.DEFER_BLOCKING 0x0 ;  /* 0x0000000000007b1d */ /* 0x000fec0000010000 */
[----:B------:R-:W1:Y:S02]  /*25260*/  LDS.128 R4, [R2] ;  /* 0x0000000002047984 */ /* 0x000e640000000c00 */
[----:B------:R-:W-:Y:S06]  /*25270*/  BAR.SYNC.DEFER_BLOCKING 0x0 ;  /* 0x0000000000007b1d */ /* 0x000fec0000010000 */
[----:B----4-:R4:W-:Y:S04]  /*25280*/  STL [R1+0x1228], R11 ;  /* 0x0012280b01007387 */ /* 0x0109e80000100800 */
[----:B-1----:R-:W-:Y:S04]  /*25290*/  STL.64 [R1+0xd0], R4 ;  /* 0x0000d00401007387 */ /* 0x002fe80000100a00 */
[----:B------:R-:W-:Y:S04]  /*252a0*/  STL.64 [R1+0xd8], R6 ;  /* 0x0000d80601007387 */ /* 0x000fe80000100a00 */
[----:B------:R-:W3:Y:S04]  /*252b0*/  LDL.LU R8, [R1+0x280] ;  /* 0x0002800001087983 */ /* 0x000ee80000300800 */
[----:B------:R-:W3:Y:S04]  /*252c0*/  LDL.LU R9, [R1+0x284] ;  /* 0x0002840001097983 */ /* 0x000ee80000300800 */
[----:B------:R-:W2:Y:S04]  /*252d0*/  LDL.LU R10, [R1+0x288] ;  /* 0x00028800010a7983 */ /* 0x000ea80000300800 */
[----:B----4-:R-:W2:Y:S04]  /*252e0*/  LDL.LU R11, [R1+0x28c] ;  /* 0x00028c00010b7983 */ /* 0x010ea80000300800 */
[----:B------:R1:W-:Y:S01]  /*252f0*/  STSM.16.M88.4 [R0], R24 ;  /* 0x0000001800007844 */ /* 0x0003e20000000200 */
[----:B------:R-:W-:Y:S06]  /*25300*/  BAR.SYNC.DEFER_BLOCKING 0x0 ;  /* 0x0000000000007b1d */ /* 0x000fec0000010000 */
[----:B--2---:R-:W-:Y:S04]  /*25310*/  STL.64 [R1+0x1238], R10 ;  /* 0x0012380a01007387 */ /* 0x004fe80000100a00 */
[----:B---3--:R-:W-:Y:S04]  /*25320*/  STL.64 [R1+0x1230], R8 ;  /* 0x0012300801007387 */ /* 0x008fe80000100a00 */
[----:B------:R-:W2:Y:S01]  /*25330*/  LDS.128 R8, [R2] ;  /* 0x0000000002087984 */ /* 0x000ea20000000c00 */
[----:B------:R-:W-:Y:S06]  /*25340*/  BAR.SYNC.DEFER_BLOCKING 0x0 ;  /* 0x0000000000007b1d */ /* 0x000fec0000010000 */
[----:B-1----:R-:W3:Y:S04]  /*25350*/  LDL.LU R24, [R1+0x3a0] ;  /* 0x0003a00001187983 */ /* 0x002ee80000300800 */
        /* <DEDUP_REMOVED lines=8> */
[----:B--2---:R-:W-:Y:S04]  /*253e0*/  STL.64 [R1+0x150], R8 ;  /* 0x0001500801007387 */ /* 0x004fe80000100a00 */
[----:B------:R-:W-:Y:S04]  /*253f0*/  STL.64 [R1+0x158], R10 ;  /* 0x0001580a01007387 */ /* 0x000fe80000100a00 */
[----:B------:R-:W2:Y:S04]  /*25400*/  LDL.LU R21, [R1+0x494] ;  /* 0x0004940001157983 */ /* 0x000ea80000300800 */
[----:B------:R-:W2:Y:S04]  /*25410*/  LDL.LU R22, [R1+0x498] ;  /* 0x0004980001167983 */ /* 0x000ea80000300800 */
[----:B------:R-:W2:Y:S04]  /*25420*/  LDL.LU R23, [R1+0x49c] ;  /* 0x00049c0001177983 */ /* 0x000ea80000300800 */
[----:B------:R1:W-:Y:S01]  /*25430*/  STSM.16.M88.4 [R0], R12 ;  /* 0x0000000c00007844 */ /* 0x0003e20000000200 */
[----:B------:R-:W-:Y:S06]  /*25440*/  BAR.SYNC.DEFER_BLOCKING 0x0 ;  /* 0x0000000000007b1d */ /* 0x000fec0000010000 */
[----:B-1----:R-:W3:Y:S04]  /*25450*/  LDL.LU R12, [R1+0x480] ;  /* 0x00048000010c7983 */ /* 0x002ee80000300800 */
[----:B------:R-:W3:Y:S04]  /*25460*/  LDL.LU R13, [R1+0x484] ;  /* 0x00048400010d7983 */ /* 0x000ee80000300800 */
[----:B------:R-:W4:Y:S04]  /*25470*/  LDL.LU R14, [R1+0x488] ;  /* 0x00048800010e7983 */ /* 0x000f280000300800 */
[----:B------:R-:W4:Y:S04]  /*25480*/  LDL.LU R15, [R1+0x48c] ;  /* 0x00048c00010f7983 */ /* 0x000f280000300800 */
[----:B------:R-:W1:Y:S01]  /*25490*/  LDS.128 R8, [R2] ;  /* 0x0000000002087984 */ /* 0x000e620000000c00 */
[----:B------:R-:W-:Y:S06]  /*254a0*/  BAR.SYNC.DEFER_BLOCKING 0x0 ;  /* 0x0000000000007b1d */ /* 0x000fec0000010000 */
[----:B----4-:R-:W-:Y:S04]  /*254b0*/  STL.64 [R1+0x1220], R14 ;  /* 0x0012200e01007387 */ /* 0x010fe80000100a00 */
[----:B---3--:R3:W-:Y:S04]  /*254c0*/  STL.64 [R1+0x1218], R12 ;  /* 0x0012180c01007387 */ /* 0x0087e80000100a00 */
[----:B---3--:R-:W3:Y:S04]  /*254d0*/  LDL.LU R12, [R1+0x470] ;  /* 0x00047000010c7983 */ /* 0x008ee80000300800 */
[----:B------:R-:W3:Y:S04]  /*254e0*/  LDL.LU R13, [R1+0x474] ;  /* 0x00047400010d7983 */ /* 0x000ee80000300800 */
[----:B------:R-:W3:Y:S04]  /*254f0*/  LDL.LU R14, [R1+0x478] ;  /* 0x00047800010e7983 */ /* 0x000ee80000300800 */
[----:B------:R-:W3:Y:S04]  /*25500*/  LDL.LU R15, [R1+0x47c] ;  /* 0x00047c00010f7983 */ /* 0x000ee80000300800 */
[----:B-1----:R-:W-:Y:S04]  /*25510*/  STL.64 [R1+0x1a0], R8 ;  /* 0x0001a00801007387 */ /* 0x002fe80000100a00 */
[----:B------:R1:W-:Y:S04]  /*25520*/  STL.64 [R1+0x1a8], R10 ;  /* 0x0001a80a01007387 */ /* 0x0003e80000100a00 */
[----:B-1----:R-:W4:Y:S04]  /*25530*/  LDL.LU.64 R10, [R1+0x1238] ;  /* 0x00123800010a7983 */ /* 0x002f280000300a00 */
[----:B------:R-:W4:Y:S04]  /*25540*/  LDL.LU.64 R8, [R1+0x1230] ;  /* 0x0012300001087983 */ /* 0x000f280000300a00 */
[----:B----4-:R-:W-:Y:S01]  /*25550*/  STSM.16.M88.4 [R0], R8 ;  /* 0x0000000800007844 */ /* 0x010fe20000000200 */
[----:B------:R-:W-:Y:S06]  /*25560*/  BAR.SYNC.DEFER_BLOCKING 0x0 ;  /* 0x0000000000007b1d */ /* 0x000fec0000010000 */
[----:B------:R-:W1:Y:S02]  /*25570*/  LDS.128 R8, [R2] ;  /* 0x0000000002087984 */ /* 0x000e640000000c00 */
[----:B------:R-:W-:Y:S06]  /*25580*/  BAR.SYNC.DEFER_BLOCKING 0x0 ;  /* 0x0000000000007b1d */ /* 0x000fec0000010000 */
[----:B------:R4:W-:Y:S04]  /*25590*/  STSM.16.M88.4 [R0], R24 ;  /* 0x0000001800007844 */ /* 0x0009e80000000200 */
[----:B-1----:R-:W-:Y:S04]  /*255a0*/  STL.64 [R1+0x1c0], R8 ;  /* 0x0001c00801007387 */ /* 0x002fe80000100a00 */
[----:B------:R-:W-:Y:S01]  /*255b0*/  STL.64 [R1+0x1c8], R10 ;  /* 0x0001c80a01007387 */ /* 0x000fe20000100a00 */
[----:B------:R-:W-:Y:S06]  /*255c0*/  BAR.SYNC.DEFER_BLOCKING 0x0 ;  /* 0x0000000000007b1d */ /* 0x000fec0000010000 */
[----:B----4-:R-:W0:Y:S04]  /*255d0*/  LDL R27, [R1+0x1030] ;  /* 0x00103000011b7983 */ /* 0x010e280000100800 */
[----:B------:R-:W1:Y:S01]  /*255e0*/  LDS.128 R8, [R2] ;  /* 0x0000000002087984 */ /* 0x000e620000000c00 */
[----:B------:R-:W-:Y:S06]  /*255f0*/  BAR.SYNC.DEFER_BLOCKING 0x0 ;  /* 0x0000000000007b1d */ /* 0x000fec0000010000 */
[----:B-1----:R-:W-:Y:S04]  /*25600*/  STL.64 [R1+0x1b0], R8 ;  /* 0x0001b00801007387 */ /* 0x002fe80000100a00 */
[----:B------:R1:W-:Y:S04]  /*25610*/  STL.64 [R1+0x1b8], R10 ;  /* 0x0001b80a01007387 */ /* 0x0003e80000100a00 */
[----:B-1----:R-:W4:Y:S04]  /*25620*/  LDL.LU R11, [R1+0x1228] ;  /* 0x00122800010b7983 */ /* 0x002f280000300800 */
[----:B---3--:R-:W-:Y:S01]  /*25630*/  STSM.16.M88.4 [R0], R12 ;  /* 0x0000000c00007844 */ /* 0x008fe20000000200 */
[----:B------:R-:W-:Y:S06]  /*25640*/  BAR.SYNC.DEFER_BLOCKING 0x0 ;  /* 0x0000000000007b1d */ /* 0x000fec0000010000 */
[----:B------:R-:W3:Y:S04]  /*25650*/  LDL R26, [R1+0x1038] ;  /* 0x00103800011a7983 */ /* 0x000ee80000100800 */
[----:B------:R-:W1:Y:S01]  /*25660*/  LDS.128 R12, [R2] ;  /* 0x00000000020c7984 */ /* 0x000e620000000c00 */
[----:B------:R-:W-:Y:S06]  /*25670*/  BAR.SYNC.DEFER_BLOCKING 0x0 ;  /* 0x0000000000007b1d */ /* 0x000fec0000010000 */
[----:B------:R-:W-:Y:S02]  /*25680*/  STSM.16.M88.4 [R0], R4 ;  /* 0x0000000400007844 */ /* 0x000fe40000000200 */
[----:B------:R-:W-:Y:S06]  /*25690*/  BAR.SYNC.DEFER_BLOCKING 0x0 ;  /* 0x0000000000007b1d */ /* 0x000fec0000010000 */
[----:B------:R-:W1:Y:S02]  /*256a0*/  LDS.128 R4, [R2] ;  /* 0x0000000002047984 */ /* 0x000e640000000c00 */
[----:B------:R-:W-:Y:S06]  /*256b0*/  BAR.SYNC.DEFER_BLOCKING 0x0 ;  /* 0x0000000000007b1d */ /* 0x000fec0000010000 */
[----:B--2---:R2:W-:Y:S04]  /*256c0*/  STSM.16.M88.4 [R0], R20 ;  /* 0x0000001400007844 */ /* 0x0045e80000000200 */
[----:B-1----:R-:W-:Y:S04]  /*256d0*/  STL.64 [R1+0x1d0], R12 ;  /* 0x0001d00c01007387 */ /* 0x002fe80000100a00 */
[----:B------:R-:W-:Y:S01]  /*256e0*/  STL.64 [R1+0x1d8], R14 ;  /* 0x0001d80e01007387 */ /* 0x000fe20000100a00 */
[----:B------:R-:W-:Y:S06]  /*256f0*/  BAR.SYNC.DEFER_BLOCKING 0x0 ;  /* 0x0000000000007b1d */ /* 0x000fec0000010000 */
[----:B------:R-:W1:Y:S04]  /*25700*/  LDS.128 R12, [R2] ;  /* 0x00000000020c7984 */ /* 0x000e680000000c00 */
[----:B------:R-:W-:Y:S04]  /*25710*/  STL.64 [R1+0x1e0], R4 ;  /* 0x0001e00401007387 */ /* 0x000fe80000100a00 */
[----:B------:R-:W-:Y:S04]  /*25720*/  STL.64 [R1+0x1e8], R6 ;  /* 0x0001e80601007387 */ /* 0x000fe80000100a00 */
[----:B--2---:R-:W2:Y:S04]  /*25730*/  LDL.LU R22, [R1+0xa0] ;  /* 0x0000a00001167983 */ /* 0x004ea80000300800 */
[----:B-1----:R-:W-:Y:S04]  /*25740*/  STL.64 [R1+0x190], R12 ;  /* 0x0001900c01007387 */ /* 0x002fe80000100a00 */
[----:B------:R1:W-:Y:S04]  /*25750*/  STL.64 [R1+0x198], R14 ;  /* 0x0001980e01007387 */ /* 0x0003e80000100a00 */
[----:B-1----:R-:W3:Y:S04]  /*25760*/  LDL.LU.64 R14, [R1+0x1220] ;  /* 0x00122000010e7983 */ /* 0x002ee80000300a00 */
[----:B------:R-:W3:Y:S04]  /*25770*/  LDL.LU.64 R12, [R1+0x1218] ;  /* 0x00121800010c7983 */ /* 0x000ee80000300a00 */
[----:B------:R-:W2:Y:S04]  /*25780*/  LDL R25, [R1+0x103c] ;  /* 0x00103c0001197983 */ /* 0x000ea80000100800 */
[----:B------:R-:W2:Y:S04]  /*25790*/  LDL.LU R23, [R1+0x90] ;  /* 0x0000900001177983 */ /* 0x000ea80000300800 */
[----:B------:R-:W2:Y:S01]  /*257a0*/  LDL R18, [R1+0x1040] ;  /* 0x0010400001127983 */ /* 0x000ea20000100800 */
[----:B0-----:R-:W-:Y:S01]  /*257b0*/  IMAD R5, R27, R17, RZ ;  /* 0x000000111b057224 */ /* 0x001fe200078e02ff */
[----:B------:R-:W-:Y:S04]  /*257c0*/  BAR.SYNC.DEFER_BLOCKING 0x0 ;  /* 0x0000000000007b1d */ /* 0x000fe80000010000 */
[----:B------:R-:W-:-:S02]  /*257d0*/  LEA R8, P6, R5, UR14, 0x1 ;  /* 0x0000000e05087c11 */ /* 0x000fc4000f8c08ff */
[----:B------:R-:W-:Y:S02]  /*257e0*/  ISETP.GE.AND P3, PT, R27, UR4, PT ;  /* 0x000000041b007c0c */ /* 0x000fe4000bf66270 */
[----:B------:R-:W-:Y:S01]  /*257f0*/  LEA.HI.X.SX32 R9, R5, UR15, 0x1, P6 ;  /* 0x0000000f05097c11 */ /* 0x000fe2000b0f0eff */
[C---:B----4-:R-:W-:Y:S01]  /*25800*/  IMAD R24, R11.reuse, UR26, RZ ;  /* 0x0000001a0b187c24 */ /* 0x050fe2000f8e02ff */
[----:B------:R-:W-:Y:S01]  /*25810*/  ISETP.GE.AND P1, PT, R11, UR5, PT ;  /* 0x000000050b007c0c */ /* 0x000fe2000bf26270 */
[----:B------:R-:W-:Y:S01]  /*25820*/  IMAD R7, R17, 0x40, R5 ;  /* 0x0000004011077824 */ /* 0x000fe200078e0205 */
[----:B------:R-:W-:Y:S01]  /*25830*/  ISETP.LT.AND P3, PT, R11, UR29, !P3 ;  /* 0x0000001d0b007c0c */ /* 0x000fe2000df61270 */
[----:B------:R-:W-:Y:S01]  /*25840*/  IMAD.WIDE R10, R24, 0x2, R8 ;  /* 0x00000002180a7825 */ /* 0x000fe200078e0208 */
[----:B------:R-:W-:-:S04]  /*25850*/  ULDC.64 UR4, c[0x0][0x228] ;  /* 0x00008a0000047ab9 */ /* 0x000fc80000000a00 */
[----:B------:R-:W-:Y:S04]  /*25860*/  STL.64 [R1+0x1200], R10 ;  /* 0x0012000a01007387 */ /* 0x000fe80000100a00 */
[----:B------:R0:W-:Y:S04]  /*25870*/  STL.64 [R1+0x11f8], R8 ;  /* 0x0011f80801007387 */ /* 0x0001e80000100a00 */
[----:B0-----:R-:W4:Y:S04]  /*25880*/  LDL.LU R8, [R1+0x4d0] ;  /* 0x0004d00001087983 */ /* 0x001f280000300800 */
[----:B------:R-:W4:Y:S04]  /*25890*/  LDL.LU R9, [R1+0x4d4] ;  /* 0x0004d40001097983 */ /* 0x000f280000300800 */
[----:B------:R-:W2:Y:S04]  /*258a0*/  LDL.LU R10, [R1+0x4d8] ;  /* 0x0004d800010a7983 */ /* 0x000ea80000300800 */
[----:B------:R-:W2:Y:S01]  /*258b0*/  LDL.LU R11, [R1+0x4dc] ;  /* 0x0004dc00010b7983 */ /* 0x000ea20000300800 */
[----:B------:R-:W-:Y:S01]  /*258c0*/  IMAD R3, R17, 0x40, R7 ;  /* 0x0000004011037824 */ /* 0x000fe200078e0207 */
[----:B------:R-:W-:-:S04]  /*258d0*/  LEA R4, P5, R7, UR14, 0x1 ;  /* 0x0000000e07047c11 */ /* 0x000fc8000f8a08ff */
[----:B------:R-:W-:Y:S02]  /*258e0*/  LEA R6, P6, R3, UR14, 0x1 ;  /* 0x0000000e03067c11 */ /* 0x000fe4000f8c08ff */
[----:B------:R-:W-:Y:S02]  /*258f0*/  LEA.HI.X.SX32 R5, R7, UR15, 0x1, P5 ;  /* 0x0000000f07057c11 */ /* 0x000fe4000a8f0eff */
[----:B------:R-:W-:Y:S01]  /*25900*/  LEA.HI.X.SX32 R7, R3, UR15, 0x1, P6 ;  /* 0x0000000f03077c11 */ /* 0x000fe2000b0f0eff */
[----:B---3--:R-:W-:Y:S04]  /*25910*/  STSM.16.M88.4 [R0], R12 ;  /* 0x0000000c00007844 */ /* 0x008fe80000000200 */
[----:B--2---:R-:W-:Y:S04]  /*25920*/  STL.64 [R1+0x1210], R10 ;  /* 0x0012100a01007387 */ /* 0x004fe80000100a00 */
[----:B----4-:R-:W-:Y:S01]  /*25930*/  STL.64 [R1+0x1208], R8 ;  /* 0x0012080801007387 */ /* 0x010fe20000100a00 */
[----:B------:R-:W-:Y:S06]  /*25940*/  BAR.SYNC.DEFER_BLOCKING 0x0 ;  /* 0x0000000000007b1d */ /* 0x000fec0000010000 */
[----:B------:R-:W0:Y:S04]  /*25950*/  LDS.128 R8, [R2] ;  /* 0x0000000002087984 */ /* 0x000e280000000c00 */
[----:B------:R-:W-:Y:S04]  /*25960*/  STL [R1+0x11f0], R7 ;  /* 0x0011f00701007387 */ /* 0x000fe80000100800 */
[----:B0-----:R-:W-:Y:S04]  /*25970*/  STL.64 [R1+0x160], R8 ;  /* 0x0001600801007387 */ /* 0x001fe80000100a00 */
[----:B------:R0:W-:Y:S04]  /*25980*/  STL.64 [R1+0x168], R10 ;  /* 0x0001680a01007387 */ /* 0x0001e80000100a00 */
[----:B0-----:R-:W2:Y:S04]  /*25990*/  LDL.LU.64 R10, [R1+0x1210] ;  /* 0x00121000010a7983 */ /* 0x001ea80000300a00 */
[----:B------:R-:W2:Y:S01]  /*259a0*/  LDL.LU.64 R8, [R1+0x1208] ;  /* 0x0012080001087983 */ /* 0x000ea20000300a00 */
[----:B------:R-:W-:Y:S06]  /*259b0*/  BAR.SYNC.DEFER_BLOCKING 0x0 ;  /* 0x0000000000007b1d */ /* 0x000fec0000010000 */
[----:B------:R0:W-:Y:S04]  /*259c0*/  STL [R1+0x10c8], R2 ;  /* 0x0010c80201007387 */ /* 0x0001e80000100800 */
[----:B0-----:R-:W3:Y:S01]  /*259d0*/  LDL R2, [R1+0x1050] ;  /* 0x0010500001027983 */ /* 0x001ee20000100800 */
[----:B------:R-:W-:-:S03]  /*259e0*/  IMAD.WIDE R14, R24, 0x2, R6 ;  /* 0x00000002180e7825 */ /* 0x000fc600078e0206 */
[----:B--2---:R0:W-:Y:S04]  /*259f0*/  STSM.16.M88.4 [R0], R8 ;  /* 0x0000000800007844 */ /* 0x0041e80000000200 */
[----:B0-----:R-:W2:Y:S04]  /*25a00*/  LDL.LU.64 R10, [R1+0x1200] ;  /* 0x00120000010a7983 */ /* 0x001ea80000300a00 */
[----:B------:R-:W4:Y:S04]  /*25a10*/  LDL.LU.64 R8, [R1+0x11f8] ;  /* 0x0011f80001087983 */ /* 0x000f280000300a00 */
[----:B------:R-:W4:Y:S01]  /*25a20*/  LDL R7, [R1+0x104c] ;  /* 0x00104c0001077983 */ /* 0x000f220000100800 */
[----:B------:R-:W-:Y:S01]  /*25a30*/  BAR.SYNC.DEFER_BLOCKING 0x0 ;  /* 0x0000000000007b1d */ /* 0x000fe20000010000 */
[----:B------:R-:W-:-:S02]  /*25a40*/  ISETP.LT.AND P4, PT, R26, UR6, !P1 ;  /* 0x000000061a007c0c */ /* 0x000fc4000cf81270 */
[----:B------:R-:W-:Y:S01]  /*25a50*/  ISETP.LT.AND P5, PT, R25, UR12, !P1 ;  /* 0x0000000c19007c0c */ /* 0x000fe2000cfa1270 */
[----:B------:R-:W-:Y:S01]  /*25a60*/  IMAD.WIDE R12, R24, 0x2, R4 ;  /* 0x00000002180c7825 */ /* 0x000fe200078e0204 */
[----:B------:R-:W-:Y:S01]  /*25a70*/  PRMT R16, R22, 0x7632, R16 ;  /* 0x0000763216107816 */ /* 0x000fe20000000010 */
[----:B------:R-:W-:Y:S01]  /*25a80*/  ULDC.64 UR6, c[0x0][0x228] ;  /* 0x00008a0000067ab9 */ /* 0x000fe20000000a00 */
[----:B------:R-:W-:Y:S01]  /*25a90*/  ULDC UR12, c[0x0][0x228] ;  /* 0x00008a00000c7ab9 */ /* 0x000fe20000000800 */
[----:B--2---:R0:W-:Y:S06]  /*25aa0*/  @P3 STG.E.U16 desc[UR8][R10.64], R22 ;  /* 0x000000160a003986 */ /* 0x0041ec000c101508 */
[----:B------:R-:W-:Y:S01]  /*25ab0*/  @P4 STG.E.U16 desc[UR8][R12.64], R16 ;  /* 0x000000100c004986 */ /* 0x000fe2000c101508 */
[----:B0-----:R-:W-:-:S03]  /*25ac0*/  IMAD R10, R17, 0x40, R3 ;  /* 0x00000040110a7824 */ /* 0x001fc600078e0203 */
[----:B------:R0:W-:Y:S01]  /*25ad0*/  @P5 STG.E.U16 desc[UR8][R14.64], R23 ;  /* 0x000000170e005986 */ /* 0x0001e2000c101508 */
[----:B------:R-:W-:Y:S01]  /*25ae0*/  IMAD R0, R17, 0x40, R10 ;  /* 0x0000004011007824 */ /* 0x000fe200078e020a */
[----:B------:R-:W-:-:S03]  /*25af0*/  LEA R22, P5, R10, UR14, 0x1 ;  /* 0x0000000e0a167c11 */ /* 0x000fc6000f8a08ff */
[----:B------:R-:W-:Y:S01]  /*25b00*/  IMAD R3, R17, 0x40, R0 ;  /* 0x0000004011037824 */ /* 0x000fe200078e0200 */
[----:B------:R-:W-:Y:S02]  /*25b10*/  LEA R20, P6, R0, UR14, 0x1 ;  /* 0x0000000e00147c11 */ /* 0x000fe4000f8c08ff */
[----:B------:R-:W-:Y:S01]  /*25b20*/  ISETP.LT.AND P4, PT, R18, UR10, !P1 ;  /* 0x0000000a12007c0c */ /* 0x000fe2000cf81270 */
[----:B------:R-:W-:Y:S01]  /*25b30*/  ULDC UR10, c[0x0][0x228] ;  /* 0x00008a00000a7ab9 */ /* 0x000fe20000000800 */
[----:B0-----:R-:W-:Y:S02]  /*25b40*/  PRMT R14, R23, 0x7632, R14 ;  /* 0x00007632170e7816 */ /* 0x001fe4000000000e */
[----:B---3--:R-:W-:Y:S01]  /*25b50*/  ISETP.LT.AND P3, PT, R2, UR6, !P1 ;  /* 0x0000000602007c0c */ /* 0x008fe2000cf61270 */
[----:B------:R-:W-:Y:S01]  /*25b60*/  ULDC UR6, c[0x0][0x228] ;  /* 0x00008a0000067ab9 */ /* 0x000fe20000000800 */
[----:B------:R-:W-:Y:S02]  /*25b70*/  LEA.HI.X.SX32 R23, R10, UR15, 0x1, P5 ;  /* 0x0000000f0a177c11 */ /* 0x000fe4000a8f0eff */
[----:B------:R-:W-:-:S02]  /*25b80*/  LEA R12, P5, R3, UR14, 0x1 ;  /* 0x0000000e030c7c11 */ /* 0x000fc4000f8a08ff */
[----:B------:R-:W-:Y:S01]  /*25b90*/  LEA.HI.X.SX32 R21, R0, UR15, 0x1, P6 ;  /* 0x0000000f00157c11 */ /* 0x000fe2000b0f0eff */
[----:B------:R-:W-:Y:S01]  /*25ba0*/  IMAD R0, R17, 0x40, R3 ;  /* 0x0000004011007824 */ /* 0x000fe200078e0203 */
[----:B------:R-:W-:Y:S01]  /*25bb0*/  LEA.HI.X.SX32 R13, R3, UR15, 0x1, P5 ;  /* 0x0000000f030d7c11 */ /* 0x000fe2000a8f0eff */
[----:B------:R-:W-:-:S04]  /*25bc0*/  IMAD.WIDE R10, R24, 0x2, R22 ;  /* 0x00000002180a7825 */ /* 0x000fc800078e0216 */
[----:B------:R-:W-:Y:S02]  /*25bd0*/  IMAD R3, R17, 0x40, R0 ;  /* 0x0000004011037824 */ /* 0x000fe400078e0200 */
[----:B------:R-:W-:Y:S01]  /*25be0*/  IMAD.WIDE R16, R24, 0x2, R20 ;  /* 0x0000000218107825 */ /* 0x000fe200078e0214 */
[----:B----4-:R-:W-:Y:S01]  /*25bf0*/  ISETP.LT.AND P6, PT, R7, UR4, !P1 ;  /* 0x0000000407007c0c */ /* 0x010fe2000cfc1270 */
[----:B------:R-:W-:Y:S01]  /*25c00*/  @P4 STG.E.U16 desc[UR8][R10.64], R14 ;  /* 0x0000000e0a004986 */ /* 0x000fe2000c101508 */
[----:B------:R-:W-:Y:S01]  /*25c10*/  PRMT R15, R28, 0x7632, R15 ;  /* 0x000076321c0f7816 */ /* 0x000fe2000000000f */
[----:B------:R-:W-:Y:S01]  /*25c20*/  IMAD.WIDE R18, R24, 0x2, R12 ;  /* 0x0000000218127825 */ /* 0x000fe200078e020c */
[----:B------:R-:W-:Y:S01]  /*25c30*/  ULDC UR4, c[0x0][0x228] ;  /* 0x00008a0000047ab9 */ /* 0x000fe20000000800 */
[----:B------:R-:W2:Y:S04]  /*25c40*/  LDL.LU R7, [R1+0x70] ;  /* 0x0000700001077983 */ /* 0x000ea80000300800 */
[----:B------:R0:W-:Y:S04]  /*25c50*/  @P3 STG.E.U16 desc[UR8][R16.64], R28 ;  /* 0x0000001c10003986 */ /* 0x0001e8000c101508 */
[----:B0-----:R-:W2:Y:S04]  /*25c60*/  LDL.LU R28, [R1+0x11f4] ;  /* 0x0011f400011c7983 */ /* 0x001ea80000300800 */
[----:B------:R-:W3:Y:S04]  /*25c70*/  LDL R16, [R1+0x1048] ;  /* 0x0010480001107983 */ /* 0x000ee80000100800 */
[----:B------:R-:W4:Y:S01]  /*25c80*/  LDL R17, [R1+0x1044] ;  /* 0x0010440001117983 */ /* 0x000f220000100800 */
[----:B------:R-:W-:-:S02]  /*25c90*/  LEA R10, P4, R0, UR14, 0x1 ;  /* 0x0000000e000a7c11 */ /* 0x000fc4000f8808ff */
[----:B------:R-:W-:Y:S01]  /*25ca0*/  LEA R14, P5, R3, UR14, 0x1 ;  /* 0x0000000e030e7c11 */ /* 0x000fe2000f8a08ff */
[----:B------:R0:W-:Y:S01]  /*25cb0*/  @P6 STG.E.U16 desc[UR8][R18.64], R15 ;  /* 0x0000000f12006986 */ /* 0x0001e2000c101508 */
[----:B------:R-:W-:Y:S02]  /*25cc0*/  LEA.HI.X.SX32 R11, R0, UR15, 0x1, P4 ;  /* 0x0000000f000b7c11 */ /* 0x000fe4000a0f0eff */
[----:B------:R-:W-:Y:S02]  /*25cd0*/  ISETP.LT.AND P6, PT, R26, UR18, !P0 ;  /* 0x000000121a007c0c */ /* 0x000fe4000c7c1270 */
[----:B------:R-:W-:Y:S02]  /*25ce0*/  ISETP.LT.AND P4, PT, R25, UR16, !P0 ;  /* 0x0000001019007c0c */ /* 0x000fe4000c781270 */
[----:B0-----:R-:W-:Y:S01]  /*25cf0*/  LEA.HI.X.SX32 R15, R3, UR15, 0x1, P5 ;  /* 0x0000000f030f7c11 */ /* 0x001fe2000a8f0eff */
[C---:B------:R-:W-:Y:S01]  /*25d00*/  VIADD R3, R24.reuse, UR26 ;  /* 0x0000001a18037c36 */ /* 0x040fe20008000000 */
[----:B------:R-:W-:Y:S01]  /*25d10*/  ISETP.LT.AND P5, PT, R27, UR20, !P0 ;  /* 0x000000141b007c0c */ /* 0x000fe2000c7a1270 */
[C---:B------:R-:W-:Y:S01]  /*25d20*/  IMAD.WIDE R26, R24.reuse, 0x2, R10 ;  /* 0x00000002181a7825 */ /* 0x040fe200078e020a */
[----:B------:R0:W-:Y:S01]  /*25d30*/  STL [R1+0x11e8], R9 ;  /* 0x0011e80901007387 */ /* 0x0001e20000100800 */
[----:B------:R-:W-:Y:S01]  /*25d40*/  PRMT R0, R29, 0x7632, R0 ;  /* 0x000076321d007816 */ /* 0x000fe20000000000 */
[----:B------:R-:W-:Y:S01]  /*25d50*/  ULDC.64 UR14, c[0x0][0x228] ;  /* 0x00008a00000e7ab9 */ /* 0x000fe20000000a00 */
[----:B------:R-:W-:-:S04]  /*25d60*/  IMAD.WIDE R24, R24, 0x2, R14 ;  /* 0x0000000218187825 */ /* 0x000fc800078e020e */
[----:B------:R-:W-:Y:S02]  /*25d70*/  IMAD.WIDE R18, R3, 0x2, R8 ;  /* 0x0000000203127825 */ /* 0x000fe400078e0208 */
[----:B0-----:R-:W2:Y:S01]  /*25d80*/  LDL.LU R9, [R1+0x40] ;  /* 0x0000400001097983 */ /* 0x001ea20000300800 */
[----:B---3--:R-:W-:Y:S02]  /*25d90*/  ISETP.LT.AND P3, PT, R16, UR24, !P1 ;  /* 0x0000001810007c0c */ /* 0x008fe4000cf61270 */
[----:B----4-:R-:W-:Y:S02]  /*25da0*/  ISETP.LT.AND P1, PT, R17, UR22, !P1 ;  /* 0x0000001611007c0c */ /* 0x010fe4000cf21270 */
[----:B--2---:R-:W-:Y:S01]  /*25db0*/  PRMT R28, R7, 0x7632, R28 ;  /* 0x00007632071c7816 */ /* 0x004fe2000000001c */
[----:B------:R-:W-:-:S08]  /*25dc0*/  IMAD.WIDE R16, R3, 0x2, R4 ;  /* 0x0000000203107825 */ /* 0x000fd000078e0204 */
[----:B------:R0:W-:Y:S04]  /*25dd0*/  @P3 STG.E.U16 desc[UR8][R26.64], R7 ;  /* 0x000000071a003986 */ /* 0x0001e8000c101508 */
[----:B------:R1:W-:Y:S04]  /*25de0*/  @P1 STG.E.U16 desc[UR8][R24.64], R28 ;  /* 0x0000001c18001986 */ /* 0x0003e8000c101508 */
[----:B------:R2:W-:Y:S04]  /*25df0*/  @P5 STG.E.U16 desc[UR8][R18.64], R29 ;  /* 0x0000001d12005986 */ /* 0x0005e8000c101508 */
[----:B0-----:R-:W3:Y:S04]  /*25e00*/  LDL.LU R7, [R1+0x11f0] ;  /* 0x0011f00001077983 */ /* 0x001ee80000300800 */
[----:B-1----:R-:W4:Y:S04]  /*25e10*/  LDL.LU R24, [R1+0x50] ;  /* 0x0000500001187983 */ /* 0x002f280000300800 */
[----:B------:R-:W4:Y:S04]  /*25e20*/  LDL R25, [R1+0x1034] ;  /* 0x0010340001197983 */ /* 0x000f280000100800 */
[----:B--2---:R-:W2:Y:S04]  /*25e30*/  LDL.LU R29, [R1+0x11ec] ;  /* 0x0011ec00011d7983 */ /* 0x004ea80000300800 */
[----:B------:R0:W-:Y:S04]  /*25e40*/  @P6 STG.E.U16 desc[UR8][R16.64], R0 ;  /* 0x0000000010006986 */ /* 0x0001e8000c101508 */
[----:B------:R-:W2:Y:S04]  /*25e50*/  LDL R18, [R1+0x104c] ;  /* 0x00104c0001127983 */ /* 0x000ea80000100800 */
[----:B------:R-:W2:Y:S04]  /*25e60*/  LDL R19, [R1+0x1048] ;  /* 0x0010480001137983 */ /* 0x000ea80000100800 */
[----:B0-----:R-:W2:Y:S01]  /*25e70*/  LDL R17, [R1+0x1040] ;  /* 0x0010400001117983 */ /* 0x001ea20000100800 */
[----:B------:R-:W-:-:S02]  /*25e80*/  ISETP.LT.AND P3, PT, R2, UR28, !P0 ;  /* 0x0000001c02007c0c */ /* 0x000fc4000c761270 */
[----:B------:R-:W-:Y:S01]  /*25e90*/  PRMT R28, R9, 0x7632, R28 ;  /* 0x00007632091c7816 */ /* 0x000fe2000000001c */
[----:B------:R0:W-:Y:S04]  /*25ea0*/  STL [R1+0x11e4], R2 ;  /* 0x0011e40201007387 */ /* 0x0001e80000100800 */
[----:B0-----:R-:W2:Y:S01]  /*25eb0*/  LDL.LU R2, [R1+0xa4] ;  /* 0x0000a40001027983 */ /* 0x001ea20000300800 */
[----:B---3--:R-:W-:-:S05]  /*25ec0*/  IMAD.WIDE R26, R3, 0x2, R6 ;  /* 0x00000002031a7825 */ /* 0x008fca00078e0206 */
[----:B----4-:R0:W-:Y:S01]  /*25ed0*/  @P4 STG.E.U16 desc[UR8][R26.64], R24 ;  /* 0x000000181a004986 */ /* 0x0101e2000c101508 */
[----:B------:R-:W-:Y:S01]  /*25ee0*/  VIADD R0, R25, 0x2 ;  /* 0x0000000219007836 */ /* 0x000fe20000000000 */
[----:B--2---:R-:W-:Y:S02]  /*25ef0*/  PRMT R29, R24, 0x7632, R29 ;  /* 0x00007632181d7816 */ /* 0x004fe4000000001d */
[----:B------:R-:W-:Y:S01]  /*25f00*/  ISETP.LT.AND P5, PT, R18, UR4, !P0 ;  /* 0x0000000412007c0c */ /* 0x000fe2000c7a1270 */
[----:B------:R-:W-:Y:S01]  /*25f10*/  ULDC UR4, c[0x0][0x22c] ;  /* 0x00008b0000047ab9 */ /* 0x000fe20000000800 */
[----:B------:R-:W-:Y:S01]  /*25f20*/  ISETP.LT.AND P4, PT, R17, UR14, !P0 ;  /* 0x0000000e11007c0c */ /* 0x000fe2000c781270 */
[----:B------:R-:W-:Y:S01]  /*25f30*/  IMAD.WIDE R16, R3, 0x2, R22 ;  /* 0x0000000203107825 */ /* 0x000fe200078e0216 */
[----:B------:R-:W-:Y:S01]  /*25f40*/  ISETP.LT.AND P6, PT, R19, UR6, !P0 ;  /* 0x0000000613007c0c */ /* 0x000fe2000c7c1270 */
[----:B------:R-:W-:Y:S01]  /*25f50*/  ULDC UR6, c[0x0][0x228] ;  /* 0x00008a0000067ab9 */ /* 0x000fe20000000800 */
[----:B------:R-:W-:Y:S01]  /*25f60*/  ISETP.GE.AND P1, PT, R0, UR4, PT ;  /* 0x0000000400007c0c */ /* 0x000fe2000bf26270 */
[C---:B------:R-:W-:Y:S01]  /*25f70*/  IMAD.WIDE R18, R3.reuse, 0x2, R20 ;  /* 0x0000000203127825 */ /* 0x040fe200078e0214 */
[----:B------:R-:W2:Y:S01]  /*25f80*/  LDL R0, [R1+0x1038] ;  /* 0x0010380001007983 */ /* 0x000ea20000100800 */
[----:B------:R-:W-:Y:S01]  /*25f90*/  ULDC UR4, c[0x0][0x228] ;  /* 0x00008a0000047ab9 */ /* 0x000fe20000000800 */
[----:B------:R-:W-:Y:S01]  /*25fa0*/  ULDC UR14, c[0x0][0x228] ;  /* 0x00008a00000e7ab9 */ /* 0x000fe20000000800 */
[----:B0-----:R-:W-:-:S04]  /*25fb0*/  IMAD.WIDE R24, R3, 0x2, R12 ;  /* 0x0000000203187825 */ /* 0x001fc800078e020c */
[----:B------:R0:W-:Y:S04]  /*25fc0*/  @P4 STG.E.U16 desc[UR8][R16.64], R29 ;  /* 0x0000001d10004986 */ /* 0x0001e8000c101508 */
[----:B------:R1:W-:Y:S04]  /*25fd0*/  @P3 STG.E.U16 desc[UR8][R18.64], R9 ;  /* 0x0000000912003986 */ /* 0x0003e8000c101508 */
[----:B------:R3:W-:Y:S04]  /*25fe0*/  @P5 STG.E.U16 desc[UR8][R24.64], R28 ;  /* 0x0000001c18005986 */ /* 0x0007e8000c101508 */
[----:B0-----:R-:W4:Y:S04]  /*25ff0*/  LDL.LU R16, [R1+0x30] ;  /* 0x0000300001107983 */ /* 0x001f280000300800 */
[----:B------:R-:W4:Y:S04]  /*26000*/  LDL R17, [R1+0x1034] ;  /* 0x0010340001117983 */ /* 0x000f280000100800 */
[----:B-1----:R-:W4:Y:S04]  /*26010*/  LDL.LU R9, [R1+0x11e8] ;  /* 0x0011e80001097983 */ /* 0x002f280000300800 */
[----:B---3--:R-:W3:Y:S04]  /*26020*/  LDL R25, [R1+0x1044] ;  /* 0x0010440001197983 */ /* 0x008ee80000100800 */
[----:B------:R-:W3:Y:S04]  /*26030*/  LDL R18, [R1+0x1030] ;  /* 0x0010300001127983 */ /* 0x000ee80000100800 */
[----:B------:R-:W3:Y:S01]  /*26040*/  LDL R19, [R1+0x103c] ;  /* 0x00103c0001137983 */ /* 0x000ee20000100800 */
[----:B------:R-:W-:-:S03]  /*26050*/  IMAD.WIDE R26, R3, 0x2, R10 ;  /* 0x00000002031a7825 */ /* 0x000fc600078e020a */
[----:B------:R-:W-:Y:S01]  /*26060*/  STL [R1+0x11d8], R8 ;  /* 0x0011d80801007387 */ /* 0x000fe20000100800 */
[----:B--2---:R-:W-:Y:S01]  /*26070*/  ISETP.LT.AND P5, PT, R0, UR10, !P1 ;  /* 0x0000000a00007c0c */ /* 0x004fe2000cfa1270 */
[----:B------:R-:W-:Y:S01]  /*26080*/  VIADD R0, R3, UR26 ;  /* 0x0000001a03007c36 */ /* 0x000fe20008000000 */
[----:B------:R-:W-:Y:S01]  /*26090*/  ULDC UR10, c[0x0][0x228] ;  /* 0x00008a00000a7ab9 */ /* 0x000fe20000000800 */
[----:B----4-:R0:W-:Y:S01]  /*260a0*/  @P6 STG.E.U16 desc[UR8][R26.64], R16 ;  /* 0x000000101a006986 */ /* 0x0101e2000c101508 */
[----:B------:R-:W-:Y:S01]  /*260b0*/  PRMT R29, R16, 0x7632, R29 ;  /* 0x00007632101d7816 */ /* 0x000fe2000000001d */
[----:B------:R-:W-:Y:S01]  /*260c0*/  VIADD R28, R17, 0x3 ;  /* 0x00000003111c7836 */ /* 0x000fe20000000000 */
[----:B---3--:R-:W-:Y:S02]  /*260d0*/  ISETP.LT.AND P3, PT, R25, UR4, !P0 ;  /* 0x0000000419007c0c */ /* 0x008fe4000c761270 */
[----:B------:R-:W-:Y:S01]  /*260e0*/  ISETP.LT.AND P4, PT, R18, UR6, !P1 ;  /* 0x0000000612007c0c */ /* 0x000fe2000cf81270 */
[----:B0-----:R-:W-:Y:S01]  /*260f0*/  IMAD.WIDE R16, R0, 0x2, R8 ;  /* 0x0000000200107825 */ /* 0x001fe200078e0208 */
[----:B------:R0:W-:Y:S01]  /*26100*/  STL [R1+0x11d4], R9 ;  /* 0x0011d40901007387 */ /* 0x0001e20000100800 */
[----:B------:R-:W-:Y:S01]  /*26110*/  ULDC UR4, c[0x0][0x22c] ;  /* 0x00008b0000047ab9 */ /* 0x000fe20000000800 */
[----:B------:R-:W-:Y:S01]  /*26120*/  ISETP.LT.AND P6, PT, R19, UR12, !P1 ;  /* 0x0000000c13007c0c */ /* 0x000fe2000cfc1270 */
[----:B------:R-:W-:Y:S01]  /*26130*/  IMAD.WIDE R18, R3, 0x2, R14 ;  /* 0x0000000203127825 */ /* 0x000fe200078e020e */
[----:B------:R-:W-:Y:S01]  /*26140*/  ISETP.GE.AND P0, PT, R28, UR4, PT ;  /* 0x000000041c007c0c */ /* 0x000fe2000bf06270 */
[----:B------:R-:W-:Y:S01]  /*26150*/  ULDC UR4, c[0x0][0x228] ;  /* 0x00008a0000047ab9 */ /* 0x000fe20000000800 */
[----:B------:R-:W-:Y:S01]  /*26160*/  ULDC UR6, c[0x0][0x228] ;  /* 0x00008a0000067ab9 */ /* 0x000fe20000000800 */
[C---:B------:R-:W-:Y:S01]  /*26170*/  IMAD.WIDE R24, R0.reuse, 0x2, R4 ;  /* 0x0000000200187825 */ /* 0x040fe200078e0204 */
[----:B0-----:R-:W2:Y:S03]  /*26180*/  LDL.LU R9, [R1+0x74] ;  /* 0x0000740001097983 */ /* 0x001ea60000300800 */
[----:B------:R-:W-:Y:S01]  /*26190*/  IMAD.WIDE R26, R0, 0x2, R6 ;  /* 0x00000002001a7825 */ /* 0x000fe200078e0206 */
[----:B------:R-:W-:Y:S01]  /*261a0*/  ULDC UR12, c[0x0][0x228] ;  /* 0x00008a00000c7ab9 */ /* 0x000fe20000000800 */
[----:B------:R-:W-:Y:S01]  /*261b0*/  STL [R1+0x11e0], R4 ;  /* 0x0011e00401007387 */ /* 0x000fe20000100800 */
[----:B------:R-:W-:-:S03]  /*261c0*/  PRMT R3, R2, 0x7632, R3 ;  /* 0x0000763202037816 */ /* 0x000fc60000000003 */
[----:B------:R0:W-:Y:S04]  /*261d0*/  STL [R1+0x11dc], R5 ;  /* 0x0011dc0501007387 */ /* 0x0001e80000100800 */
[----:B------:R1:W-:Y:S04]  /*261e0*/  @P3 STG.E.U16 desc[UR8][R18.64], R29 ;  /* 0x0000001d12003986 */ /* 0x0003e8000c101508 */
[----:B------:R3:W-:Y:S04]  /*261f0*/  @P4 STG.E.U16 desc[UR8][R16.64], R2 ;  /* 0x0000000210004986 */ /* 0x0007e8000c101508 */
[----:B0-----:R-:W4:Y:S04]  /*26200*/  LDL.LU R5, [R1+0x84] ;  /* 0x0000840001057983 */ /* 0x001f280000300800 */
[----:B------:R-:W2:Y:S04]  /*26210*/  LDL.LU R28, [R1+0x94] ;  /* 0x00009400011c7983 */ /* 0x000ea80000300800 */
[----:B-1----:R-:W4:Y:S04]  /*26220*/  LDL R29, [R1+0x104c] ;  /* 0x00104c00011d7983 */ /* 0x002f280000100800 */
[----:B------:R-:W4:Y:S04]  /*26230*/  LDL R18, [R1+0x1048] ;  /* 0x0010480001127983 */ /* 0x000f280000100800 */
[----:B------:R-:W4:Y:S04]  /*26240*/  LDL R19, [R1+0x1044] ;  /* 0x0010440001137983 */ /* 0x000f280000100800 */
[----:B---3--:R-:W3:Y:S04]  /*26250*/  LDL.LU R2, [R1+0x11e4] ;  /* 0x0011e40001027983 */ /* 0x008ee80000300800 */
[----:B------:R-:W3:Y:S04]  /*26260*/  LDL R17, [R1+0x1040] ;  /* 0x0010400001117983 */ /* 0x000ee80000100800 */
[----:B------:R0:W-:Y:S02]  /*26270*/  @P5 STG.E.U16 desc[UR8][R24.64], R3 ;  /* 0x0000000318005986 */ /* 0x0001e4000c101508 */
[----:B0-----:R-:W-:-:S02]  /*26280*/  IMAD.WIDE R24, R0, 0x2, R12 ;  /* 0x0000000200187825 */ /* 0x001fc400078e020c */
[----:B--2---:R0:W-:Y:S01]  /*26290*/  @P6 STG.E.U16 desc[UR8][R26.64], R28 ;  /* 0x0000001c1a006986 */ /* 0x0041e2000c101508 */
[----:B----4-:R-:W-:Y:S01]  /*262a0*/  ISETP.LT.AND P4, PT, R29, UR10, !P1 ;  /* 0x0000000a1d007c0c */ /* 0x010fe2000cf81270 */
[----:B------:R-:W-:Y:S01]  /*262b0*/  ULDC UR10, c[0x0][0x228] ;  /* 0x00008a00000a7ab9 */ /* 0x000fe20000000800 */
[----:B------:R-:W-:Y:S02]  /*262c0*/  PRMT R4, R28, 0x7632, R4 ;  /* 0x000076321c047816 */ /* 0x000fe40000000004 */
[----:B------:R-:W-:Y:S01]  /*262d0*/  ISETP.LT.AND P3, PT, R18, UR12, !P1 ;  /* 0x0000000c12007c0c */ /* 0x000fe2000cf61270 */
[----:B------:R-:W-:Y:S01]  /*262e0*/  ULDC UR12, c[0x0][0x228] ;  /* 0x00008a00000c7ab9 */ /* 0x000fe20000000800 */
[----:B---3--:R-:W-:Y:S02]  /*262f0*/  ISETP.LT.AND P5, PT, R2, UR6, !P1 ;  /* 0x0000000602007c0c */ /* 0x008fe4000cfa1270 */
[----:B------:R-:W-:Y:S01]  /*26300*/  ISETP.LT.AND P6, PT, R17, UR4, !P1 ;  /* 0x0000000411007c0c */ /* 0x000fe2000cfc1270 */
[C---:B------:R-:W-:Y:S01]  /*26310*/  IMAD.WIDE R16, R0.reuse, 0x2, R22 ;  /* 0x0000000200107825 */ /* 0x040fe200078e0216 */
[----:B------:R-:W-:Y:S01]  /*26320*/  ISETP.LT.AND P1, PT, R19, UR14, !P1 ;  /* 0x0000000e13007c0c */ /* 0x000fe2000cf21270 */
[----:B------:R1:W-:Y:S01]  /*26330*/  STL [R1+0x11d0], R2 ;  /* 0x0011d00201007387 */ /* 0x0003e20000100800 */
[----:B------:R-:W-:Y:S01]  /*26340*/  PRMT R8, R5, 0x7632, R8 ;  /* 0x0000763205087816 */ /* 0x000fe20000000008 */
[C---:B------:R-:W-:Y:S01]  /*26350*/  IMAD.WIDE R18, R0.reuse, 0x2, R20 ;  /* 0x0000000200127825 */ /* 0x040fe200078e0214 */
[----:B------:R-:W-:Y:S01]  /*26360*/  PRMT R3, R9, 0x7632, R3 ;  /* 0x0000763209037816 */ /* 0x000fe20000000003 */
[----:B------:R-:W-:Y:S01]  /*26370*/  ULDC UR4, c[0x0][0x228] ;  /* 0x00008a0000047ab9 */ /* 0x000fe20000000800 */
[----:B------:R-:W-:Y:S01]  /*26380*/  ULDC UR6, c[0x0][0x228] ;  /* 0x00008a0000067ab9 */ /* 0x000fe20000000800 */
[C---:B0-----:R-:W-:Y:S01]  /*26390*/  IMAD.WIDE R26, R0.reuse, 0x2, R10 ;  /* 0x00000002001a7825 */ /* 0x041fe200078e020a */
[----:B------:R-:W-:Y:S01]  /*263a0*/  ULDC UR14, c[0x0][0x228] ;  /* 0x00008a00000e7ab9 */ /* 0x000fe20000000800 */
[----:B-1----:R-:W2:Y:S04]  /*263b0*/  LDL.LU R2, [R1+0x64] ;  /* 0x0000640001027983 */ /* 0x002ea80000300800 */
[----:B------:R0:W-:Y:S04]  /*263c0*/  STL [R1+0x11cc], R21 ;  /* 0x0011cc1501007387 */ /* 0x0001e80000100800 */
[----:B------:R1:W-:Y:S04]  /*263d0*/  @P6 STG.E.U16 desc[UR8][R16.64], R4 ;  /* 0x0000000410006986 */ /* 0x0003e8000c101508 */
[----:B------:R3:W-:Y:S04]  /*263e0*/  @P5 STG.E.U16 desc[UR8][R18.64], R5 ;  /* 0x0000000512005986 */ /* 0x0007e8000c101508 */
[----:B0-----:R-:W4:Y:S04]  /*263f0*/  LDL.LU R21, [R1+0x54] ;  /* 0x0000540001157983 */ /* 0x001f280000300800 */
[----:B-1----:R-:W4:Y:S04]  /*26400*/  LDL.LU R4, [R1+0x11e0] ;  /* 0x0011e00001047983 */ /* 0x002f280000300800 */
[----:B------:R-:W4:Y:S04]  /*26410*/  LDL R16, [R1+0x1040] ;  /* 0x0010400001107983 */ /* 0x000f280000100800 */
[----:B------:R-:W4:Y:S04]  /*26420*/  LDL R17, [R1+0x1034] ;  /* 0x0010340001117983 */ /* 0x000f280000100800 */
[----:B---3--:R-:W3:Y:S04]  /*26430*/  LDL.LU R5, [R1+0x11dc] ;  /* 0x0011dc0001057983 */ /* 0x008ee80000300800 */
[----:B------:R-:W3:Y:S04]  /*26440*/  LDL R18, [R1+0x1038] ;  /* 0x0010380001127983 */ /* 0x000ee80000100800 */
[----:B------:R-:W3:Y:S04]  /*26450*/  LDL R19, [R1+0x103c] ;  /* 0x00103c0001137983 */ /* 0x000ee80000100800 */
[----:B------:R0:W-:Y:S04]  /*26460*/  @P4 STG.E.U16 desc[UR8][R24.64], R8 ;  /* 0x0000000818004986 */ /* 0x0001e8000c101508 */
[----:B------:R1:W-:Y:S04]  /*26470*/  @P3 STG.E.U16 desc[UR8][R26.64], R9 ;  /* 0x000000091a003986 */ /* 0x0003e8000c101508 */
[----:B0-----:R-:W3:Y:S04]  /*26480*/  LDL.LU R8, [R1+0x11d8] ;  /* 0x0011d80001087983 */ /* 0x001ee80000300800 */
[----:B------:R-:W3:Y:S04]  /*26490*/  LDL R25, [R1+0x1030] ;  /* 0x0010300001197983 */ /* 0x000ee80000100800 */
[----:B-1----:R-:W3:Y:S01]  /*264a0*/  LDL.LU R9, [R1+0x11d4] ;  /* 0x0011d40001097983 */ /* 0x002ee20000300800 */
[----:B------:R-:W-:-:S05]  /*264b0*/  IMAD.WIDE R28, R0, 0x2, R14 ;  /* 0x00000002001c7825 */ /* 0x000fca00078e020e */
[----:B------:R0:W-:Y:S02]  /*264c0*/  @P1 STG.E.U16 desc[UR8][R28.64], R3 ;  /* 0x000000031c001986 */ /* 0x0001e4000c101508 */
[----:B0-----:R-:W-:Y:S01]  /*264d0*/  VIADD R3, R0, UR26 ;  /* 0x0000001a00037c36 */ /* 0x001fe20008000000 */
[----:B--2---:R-:W-:Y:S02]  /*264e0*/  PRMT R29, R2, 0x7632, R29 ;  /* 0x00007632021d7816 */ /* 0x004fe4000000001d */
[----:B----4-:R-:W-:Y:S01]  /*264f0*/  ISETP.LT.AND P6, PT, R16, UR12, !P0 ;  /* 0x0000000c10007c0c */ /* 0x010fe2000c7c1270 */
[----:B------:R-:W-:Y:S01]  /*26500*/  ULDC UR12, c[0x0][0x228] ;  /* 0x00008a00000c7ab9 */ /* 0x000fe20000000800 */
[----:B------:R-:W-:Y:S01]  /*26510*/  VIADD R0, R17, 0x4 ;  /* 0x0000000411007836 */ /* 0x000fe20000000000 */
[----:B---3--:R-:W-:Y:S01]  /*26520*/  ISETP.LT.AND P4, PT, R18, UR6, !P0 ;  /* 0x0000000612007c0c */ /* 0x008fe2000c781270 */
[----:B------:R-:W-:Y:S01]  /*26530*/  ULDC UR6, c[0x0][0x228] ;  /* 0x00008a0000067ab9 */ /* 0x000fe20000000800 */
[----:B------:R-:W-:Y:S01]  /*26540*/  ISETP.LT.AND P5, PT, R19, UR10, !P0 ;  /* 0x0000000a13007c0c */ /* 0x000fe2000c7a1270 */
[----:B------:R-:W-:Y:S01]  /*26550*/  IMAD.WIDE R18, R3, 0x2, R4 ;  /* 0x0000000203127825 */ /* 0x000fe200078e0204 */
[----:B------:R-:W-:Y:S01]  /*26560*/  ISETP.LT.AND P3, PT, R25, UR4, !P0 ;  /* 0x0000000419007c0c */ /* 0x000fe2000c761270 */
[----:B------:R-:W-:Y:S01]  /*26570*/  ULDC UR4, c[0x0][0x22c] ;  /* 0x00008b0000047ab9 */ /* 0x000fe20000000800 */
[----:B------:R0:W-:Y:S01]  /*26580*/  STL [R1+0x11c8], R9 ;  /* 0x0011c80901007387 */ /* 0x0001e20000100800 */
[----:B------:R-:W-:Y:S01]  /*26590*/  IMAD.WIDE R16, R3, 0x2, R8 ;  /* 0x0000000203107825 */ /* 0x000fe200078e0208 */
[----:B------:R-:W-:Y:S01]  /*265a0*/  ISETP.GE.AND P1, PT, R0, UR4, PT ;  /* 0x0000000400007c0c */ /* 0x000fe2000bf26270 */
[----:B------:R-:W-:Y:S01]  /*265b0*/  ULDC UR4, c[0x0][0x228] ;  /* 0x00008a0000047ab9 */ /* 0x000fe20000000800 */
[----:B------:R-:W-:Y:S01]  /*265c0*/  PRMT R28, R21, 0x7632, R28 ;  /* 0x00007632151c7816 */ /* 0x000fe2000000001c */
[----:B------:R-:W-:Y:S01]  /*265d0*/  ULDC UR10, c[0x0][0x228] ;  /* 0x00008a00000a7ab9 */ /* 0x000fe20000000800 */
[----:B0-----:R-:W2:Y:S04]  /*265e0*/  LDL.LU R9, [R1+0x44] ;  /* 0x0000440001097983 */ /* 0x001ea80000300800 */
[----:B------:R0:W-:Y:S01]  /*265f0*/  STL [R1+0x11c4], R5 ;  /* 0x0011c40501007387 */ /* 0x0001e20000100800 */
[----:B------:R-:W-:-:S03]  /*26600*/  IMAD.WIDE R24, R3, 0x2, R6 ;  /* 0x0000000203187825 */ /* 0x000fc600078e0206 */
[----:B------:R1:W-:Y:S04]  /*26610*/  @P3 STG.E.U16 desc[UR8][R16.64], R2 ;  /* 0x0000000210003986 */ /* 0x0003e8000c101508 */
[----:B------:R3:W-:Y:S04]  /*26620*/  @P4 STG.E.U16 desc[UR8][R18.64], R29 ;  /* 0x0000001d12004986 */ /* 0x0007e8000c101508 */
[----:B0-----:R-:W4:Y:S04]  /*26630*/  LDL.LU R5, [R1+0x34] ;  /* 0x0000340001057983 */ /* 0x001f280000300800 */
[----:B------:R-:W4:Y:S04]  /*26640*/  LDL R0, [R1+0x1030] ;  /* 0x0010300001007983 */ /* 0x000f280000100800 */
[----:B-1----:R-:W4:Y:S04]  /*26650*/  LDL.LU R2, [R1+0x11d0] ;  /* 0x0011d00001027983 */ /* 0x002f280000300800 */
[----:B---3--:R-:W3:Y:S04]  /*26660*/  LDL R19, [R1+0x104c] ;  /* 0x00104c0001137983 */ /* 0x008ee80000100800 */
[----:B------:R-:W3:Y:S04]  /*26670*/  LDL R16, [R1+0x1048] ;  /* 0x0010480001107983 */ /* 0x000ee80000100800 */
[----:B------:R-:W3:Y:S04]  /*26680*/  LDL R17, [R1+0x1044] ;  /* 0x0010440001117983 */ /* 0x000ee80000100800 */
[----:B------:R0:W-:Y:S04]  /*26690*/  @P5 STG.E.U16 desc[UR8][R24.64], R21 ;  /* 0x0000001518005986 */ /* 0x0001e8000c101508 */
[----:B0-----:R-:W3:Y:S01]  /*266a0*/  LDL.LU R21, [R1+0x11cc] ;  /* 0x0011cc0001157983 */ /* 0x001ee20000300800 */
[----:B------:R-:W-:-:S05]  /*266b0*/  IMAD.WIDE R26, R3, 0x2, R22 ;  /* 0x00000002031a7825 */ /* 0x000fca00078e0216 */
[----:B------:R0:W-:Y:S01]  /*266c0*/  @P6 STG.E.U16 desc[UR8][R26.64], R28 ;  /* 0x0000001c1a006986 */ /* 0x0001e2000c101508 */
[----:B------:R-:W-:-:S03]  /*266d0*/  IMAD.WIDE R24, R3, 0x2, R10 ;  /* 0x0000000203187825 */ /* 0x000fc600078e020a */
[----:B------:R1:W-:Y:S01]  /*266e0*/  STL [R1+0x11c0], R13 ;  /* 0x0011c00d01007387 */ /* 0x0003e20000100800 */
[----:B0-----:R-:W-:Y:S01]  /*266f0*/  IMAD.WIDE R26, R3, 0x2, R14 ;  /* 0x00000002031a7825 */ /* 0x001fe200078e020e */
[----:B--2---:R-:W-:Y:S02]  /*26700*/  PRMT R28, R9, 0x7632, R28 ;  /* 0x00007632091c7816 */ /* 0x004fe4000000001c */
[----:B----4-:R-:W-:Y:S01]  /*26710*/  ISETP.LT.AND P5, PT, R2, UR4, !P0 ;  /* 0x0000000402007c0c */ /* 0x010fe2000c7a1270 */
[----:B------:R-:W-:Y:S01]  /*26720*/  ULDC UR4, c[0x0][0x228] ;  /* 0x00008a0000047ab9 */ /* 0x000fe20000000800 */
[----:B---3--:R-:W-:Y:S01]  /*26730*/  ISETP.LT.AND P4, PT, R19, UR6, !P0 ;  /* 0x0000000613007c0c */ /* 0x008fe2000c781270 */
[----:B------:R-:W-:Y:S01]  /*26740*/  ULDC UR6, c[0x0][0x228] ;  /* 0x00008a0000067ab9 */ /* 0x000fe20000000800 */
[----:B------:R-:W-:Y:S01]  /*26750*/  ISETP.LT.AND P3, PT, R16, UR10, !P0 ;  /* 0x0000000a10007c0c */ /* 0x000fe2000c761270 */
[----:B------:R-:W-:Y:S01]  /*26760*/  ULDC UR10, c[0x0][0x228] ;  /* 0x00008a00000a7ab9 */ /* 0x000fe20000000800 */
[----:B------:R-:W-:Y:S01]  /*26770*/  ISETP.LT.AND P0, PT, R17, UR12, !P0 ;  /* 0x0000000c11007c0c */ /* 0x000fe2000c701270 */
[C---:B------:R-:W-:Y:S01]  /*26780*/  IMAD.WIDE R16, R3.reuse, 0x2, R12 ;  /* 0x0000000203107825 */ /* 0x040fe200078e020c */
[----:B------:R-:W-:Y:S01]  /*26790*/  ISETP.LT.AND P6, PT, R0, UR4, !P1 ;  /* 0x0000000400007c0c */ /* 0x000fe2000cfc1270 */
[----:B-1----:R-:W2:Y:S01]  /*267a0*/  LDL.LU R13, [R1+0x98] ;  /* 0x00009800010d7983 */ /* 0x002ea20000300800 */
[----:B------:R-:W-:Y:S01]  /*267b0*/  ULDC UR4, c[0x0][0x228] ;  /* 0x00008a0000047ab9 */ /* 0x000fe20000000800 */
[C---:B------:R-:W-:Y:S01]  /*267c0*/  VIADD R0, R3.reuse, UR26 ;  /* 0x0000001a03007c36 */ /* 0x040fe20008000000 */
[----:B------:R-:W-:Y:S01]  /*267d0*/  ULDC UR12, c[0x0][0x228] ;  /* 0x00008a00000c7ab9 */ /* 0x000fe20000000800 */
[----:B------:R-:W-:Y:S01]  /*267e0*/  IMAD.WIDE R18, R3, 0x2, R20 ;  /* 0x0000000203127825 */ /* 0x000fe200078e0214 */
[----:B------:R-:W-:-:S04]  /*267f0*/  PRMT R3, R5, 0x7632, R3 ;  /* 0x0000763205037816 */ /* 0x000fc80000000003 */
[----:B------:R0:W-:Y:S04]  /*26800*/  @P5 STG.E.U16 desc[UR8][R18.64], R9 ;  /* 0x0000000912005986 */ /* 0x0001e8000c101508 */
[----:B------:R1:W-:Y:S04]  /*26810*/  @P4 STG.E.U16 desc[UR8][R16.64], R28 ;  /* 0x0000001c10004986 */ /* 0x0003e8000c101508 */
[----:B------:R3:W-:Y:S04]  /*26820*/  @P3 STG.E.U16 desc[UR8][R24.64], R5 ;  /* 0x0000000518003986 */ /* 0x0007e8000c101508 */
[----:B0-----:R-:W4:Y:S04]  /*26830*/  LDL.LU R9, [R1+0x11c8] ;  /* 0x0011c80001097983 */ /* 0x001f280000300800 */
[----:B-1----:R-:W2:Y:S04]  /*26840*/  LDL.LU R16, [R1+0xa8] ;  /* 0x0000a80001107983 */ /* 0x002ea80000300800 */
[----:B------:R-:W2:Y:S04]  /*26850*/  LDL R17, [R1+0x1034] ;  /* 0x0010340001117983 */ /* 0x000ea80000100800 */
[----:B---3--:R-:W3:Y:S04]  /*26860*/  LDL.LU R5, [R1+0x11c4] ;  /* 0x0011c40001057983 */ /* 0x008ee80000300800 */
[----:B------:R0:W-:Y:S04]  /*26870*/  @P0 STG.E.U16 desc[UR8][R26.64], R3 ;  /* 0x000000031a000986 */ /* 0x0001e8000c101508 */
[----:B------:R-:W3:Y:S04]  /*26880*/  LDL R24, [R1+0x103c] ;  /* 0x00103c0001187983 */ /* 0x000ee80000100800 */
[----:B------:R-:W3:Y:S04]  /*26890*/  LDL R25, [R1+0x1040] ;  /* 0x0010400001197983 */ /* 0x000ee80000100800 */
[----:B0-----:R-:W3:Y:S04]  /*268a0*/  LDL R27, [R1+0x1038] ;  /* 0x00103800011b7983 */ /* 0x001ee80000100800 */
[----:B------:R0:W-:Y:S01]  /*268b0*/  STL [R1+0x11b8], R2 ;  /* 0x0011b80201007387 */ /* 0x0001e20000100800 */
[----:B----4-:R-:W-:Y:S01]  /*268c0*/  IMAD.WIDE R18, R0, 0x2, R8 ;  /* 0x0000000200127825 */ /* 0x010fe200078e0208 */
[----:B--2---:R-:W-:-:S04]  /*268d0*/  PRMT R29, R16, 0x7632, R29 ;  /* 0x00007632101d7816 */ /* 0x004fc8000000001d */
[----:B------:R3:W-:Y:S01]  /*268e0*/  @P6 STG.E.U16 desc[UR8][R18.64], R16 ;  /* 0x0000001012006986 */ /* 0x0007e2000c101508 */
[----:B------:R-:W-:Y:S01]  /*268f0*/  ISETP.LT.AND P6, PT, R2, UR12, !P1 ;  /* 0x0000000c02007c0c */ /* 0x000fe2000cfc1270 */
[----:B------:R-:W-:Y:S01]  /*26900*/  ULDC UR12, c[0x0][0x228] ;  /* 0x00008a00000c7ab9 */ /* 0x000fe20000000800 */
[----:B------:R-:W-:Y:S01]  /*26910*/  VIADD R3, R17, 0x5 ;  /* 0x0000000511037836 */ /* 0x000fe20000000000 */
[----:B0-----:R-:W2:Y:S04]  /*26920*/  LDL.LU R2, [R1+0x68] ;  /* 0x0000680001027983 */ /* 0x001ea80000300800 */
[----:B------:R0:W-:Y:S01]  /*26930*/  STL [R1+0x11bc], R7 ;  /* 0x0011bc0701007387 */ /* 0x0001e20000100800 */
[----:B---3--:R-:W-:Y:S01]  /*26940*/  IMAD.WIDE R16, R0, 0x2, R4 ;  /* 0x0000000200107825 */ /* 0x008fe200078e0204 */
[----:B------:R-:W-:Y:S01]  /*26950*/  ISETP.LT.AND P3, PT, R27, UR4, !P1 ;  /* 0x000000041b007c0c */ /* 0x000fe2000cf61270 */
[----:B------:R-:W-:-:S02]  /*26960*/  ULDC UR4, c[0x0][0x22c] ;  /* 0x00008b0000047ab9 */ /* 0x000fc40000000800 */
[----:B------:R-:W-:Y:S01]  /*26970*/  IMAD.WIDE R18, R0, 0x2, R6 ;  /* 0x0000000200127825 */ /* 0x000fe200078e0206 */
[----:B------:R-:W-:Y:S01]  /*26980*/  ISETP.GE.AND P0, PT, R3, UR4, PT ;  /* 0x0000000403007c0c */ /* 0x000fe2000bf06270 */
[----:B0-----:R-:W3:Y:S01]  /*26990*/  LDL.LU R7, [R1+0x78] ;  /* 0x0000780001077983 */ /* 0x001ee20000300800 */
[----:B------:R-:W-:Y:S02]  /*269a0*/  ISETP.LT.AND P4, PT, R24, UR6, !P1 ;  /* 0x0000000618007c0c */ /* 0x000fe4000cf81270 */
[----:B------:R-:W-:Y:S01]  /*269b0*/  ISETP.LT.AND P5, PT, R25, UR10, !P1 ;  /* 0x0000000a19007c0c */ /* 0x000fe2000cfa1270 */
[----:B------:R-:W4:Y:S04]  /*269c0*/  LDL R3, [R1+0x1044] ;  /* 0x0010440001037983 */ /* 0x000f280000100800 */
[----:B------:R0:W-:Y:S01]  /*269d0*/  @P3 STG.E.U16 desc[UR8][R16.64], R29 ;  /* 0x0000001d10003986 */ /* 0x0001e2000c101508 */
[C---:B------:R-:W-:Y:S01]  /*269e0*/  IMAD.WIDE R24, R0.reuse, 0x2, R22 ;  /* 0x0000000200187825 */ /* 0x040fe200078e0216 */
[----:B------:R-:W-:Y:S01]  /*269f0*/  PRMT R28, R13, 0x7632, R28 ;  /* 0x000076320d1c7816 */ /* 0x000fe2000000001c */
[----:B------:R-:W-:Y:S01]  /*26a00*/  ULDC UR4, c[0x0][0x228] ;  /* 0x00008a0000047ab9 */ /* 0x000fe20000000800 */
[----:B------:R-:W-:Y:S01]  /*26a10*/  ULDC UR6, c[0x0][0x228] ;  /* 0x00008a0000067ab9 */ /* 0x000fe20000000800 */
[----:B------:R-:W-:Y:S01]  /*26a20*/  IMAD.WIDE R26, R0, 0x2, R20 ;  /* 0x00000002001a7825 */ /* 0x000fe200078e0214 */
[----:B------:R-:W-:Y:S01]  /*26a30*/  ULDC UR10, c[0x0][0x228] ;  /* 0x00008a00000a7ab9 */ /* 0x000fe20000000800 */
[----:B0-----:R-:W2:Y:S04]  /*26a40*/  LDL.LU R16, [R1+0x88] ;  /* 0x0000880001107983 */ /* 0x001ea80000300800 */
[----:B------:R0:W-:Y:S04]  /*26a50*/  @P4 STG.E.U16 desc[UR8][R18.64], R13 ;  /* 0x0000000d12004986 */ /* 0x0001e8000c101508 */
[----:B------:R-:W4:Y:S04]  /*26a60*/  LDL R17, [R1+0x1048] ;  /* 0x0010480001117983 */ /* 0x000f280000100800 */
[----:B------:R1:W-:Y:S04]  /*26a70*/  @P5 STG.E.U16 desc[UR8][R24.64], R28 ;  /* 0x0000001c18005986 */ /* 0x0003e8000c101508 */
[----:B0-----:R-:W4:Y:S04]  /*26a80*/  LDL.LU R13, [R1+0x11c0] ;  /* 0x0011c000010d7983 */ /* 0x001f280000300800 */
[----:B------:R-:W4:Y:S04]  /*26a90*/  LDL R19, [R1+0x103c] ;  /* 0x00103c0001137983 */ /* 0x000f280000100800 */
[----:B-1----:R-:W4:Y:S04]  /*26aa0*/  LDL R24, [R1+0x1030] ;  /* 0x0010300001187983 */ /* 0x002f280000100800 */
[----:B------:R-:W4:Y:S04]  /*26ab0*/  LDL R25, [R1+0x1038] ;  /* 0x0010380001197983 */ /* 0x000f280000100800 */
[----:B--2---:R0:W-:Y:S04]  /*26ac0*/  @P6 STG.E.U16 desc[UR8][R26.64], R16 ;  /* 0x000000101a006986 */ /* 0x0041e8000c101508 */
[----:B0-----:R-:W2:Y:S01]  /*26ad0*/  LDL R27, [R1+0x104c] ;  /* 0x00104c00011b7983 */ /* 0x001ea20000100800 */
[----:B------:R-:W-:-:S02]  /*26ae0*/  PRMT R18, R16, 0x7632, R18 ;  /* 0x0000763210127816 */ /* 0x000fc40000000012 */
[----:B---3--:R-:W-:Y:S02]  /*26af0*/  PRMT R28, R7, 0x7632, R28 ;  /* 0x00007632071c7816 */ /* 0x008fe4000000001c */
[----:B----4-:R-:W-:Y:S02]  /*26b00*/  ISETP.LT.AND P6, PT, R24, UR10, !P0 ;  /* 0x0000000a18007c0c */ /* 0x010fe4000c7c1270 */
[----:B------:R-:W-:Y:S01]  /*26b10*/  ISETP.LT.AND P5, PT, R25, UR12, !P0 ;  /* 0x0000000c19007c0c */ /* 0x000fe2000c7a1270 */
[----:B------:R-:W-:Y:S01]  /*26b20*/  STL [R1+0x11b4], R9 ;  /* 0x0011b40901007387 */ /* 0x000fe20000100800 */
[----:B------:R-:W-:Y:S01]  /*26b30*/  ULDC UR10, c[0x0][0x228] ;  /* 0x00008a00000a7ab9 */ /* 0x000fe20000000800 */
[----:B------:R-:W-:Y:S01]  /*26b40*/  ULDC UR12, c[0x0][0x228] ;  /* 0x00008a00000c7ab9 */ /* 0x000fe20000000800 */
[----:B--2---:R-:W-:Y:S01]  /*26b50*/  ISETP.LT.AND P4, PT, R27, UR4, !P1 ;  /* 0x000000041b007c0c */ /* 0x004fe2000cf81270 */
[----:B------:R-:W-:Y:S02]  /*26b60*/  ULDC UR4, c[0x0][0x228] ;  /* 0x00008a0000047ab9 */ /* 0x000fe40000000800 */
[----:B------:R-:W-:Y:S01]  /*26b70*/  ISETP.LT.AND P3, PT, R17, UR4, !P1 ;  /* 0x0000000411007c0c */ /* 0x000fe2000cf61270 */
[C---:B------:R-:W-:Y:S01]  /*26b80*/  IMAD.WIDE R16, R0.reuse, 0x2, R12 ;  /* 0x0000000200107825 */ /* 0x040fe200078e020c */
[----:B------:R-:W-:Y:S01]  /*26b90*/  ISETP.LT.AND P1, PT, R3, UR6, !P1 ;  /* 0x0000000603007c0c */ /* 0x000fe2000cf21270 */
[----:B------:R-:W-:Y:S01]  /*26ba0*/  ULDC UR4, c[0x0][0x228] ;  /* 0x00008a0000047ab9 */ /* 0x000fe20000000800 */
[----:B------:R-:W-:Y:S01]  /*26bb0*/  ULDC UR6, c[0x0][0x228] ;  /* 0x00008a0000067ab9 */ /* 0x000fe20000000800 */
[----:B------:R-:W-:-:S02]  /*26bc0*/  VIADD R3, R0, UR26 ;  /* 0x0000001a00037c36 */ /* 0x000fc40008000000 */
[----:B------:R-:W-:-:S03]  /*26bd0*/  IMAD.WIDE R26, R0, 0x2, R14 ;  /* 0x00000002001a7825 */ /* 0x000fc600078e020e */
[----:B------:R0:W-:Y:S01]  /*26be0*/  @P4 STG.E.U16 desc[UR8][R16.64], R18 ;  /* 0x0000001210004986 */ /* 0x0001e2000c101508 */
[----:B------:R-:W-:Y:S01]  /*26bf0*/  ISETP.LT.AND P4, PT, R19, UR14, !P0 ;  /* 0x0000000e13007c0c */ /* 0x000fe2000c781270 */
[----:B------:R-:W-:Y:S01]  /*26c00*/  IMAD.WIDE R24, R3, 0x2, R4 ;  /* 0x0000000203187825 */ /* 0x000fe200078e0204 */
[----:B------:R-:W-:-:S03]  /*26c10*/  ULDC UR14, c[0x0][0x228] ;  /* 0x00008a00000e7ab9 */ /* 0x000fc60000000800 */
[----:B0-----:R-:W-:Y:S01]  /*26c20*/  IMAD.WIDE R16, R0, 0x2, R10 ;  /* 0x0000000200107825 */ /* 0x001fe200078e020a */
[----:B------:R-:W-:-:S03]  /*26c30*/  PRMT R0, R2, 0x7632, R0 ;  /* 0x0000763202007816 */ /* 0x000fc60000000000 */
[C---:B------:R-:W-:Y:S01]  /*26c40*/  IMAD.WIDE R18, R3.reuse, 0x2, R8 ;  /* 0x0000000203127825 */ /* 0x040fe200078e0208 */
[----:B------:R0:W-:Y:S04]  /*26c50*/  @P3 STG.E.U16 desc[UR8][R16.64], R7 ;  /* 0x0000000710003986 */ /* 0x0001e8000c101508 */
[----:B------:R-:W2:Y:S04]  /*26c60*/  LDL.LU R9, [R1+0x48] ;  /* 0x0000480001097983 */ /* 0x000ea80000300800 */
[----:B------:R1:W-:Y:S04]  /*26c70*/  @P1 STG.E.U16 desc[UR8][R26.64], R28 ;  /* 0x0000001c1a001986 */ /* 0x0003e8000c101508 */
[----:B0-----:R-:W3:Y:S04]  /*26c80*/  LDL.LU R7, [R1+0x11bc] ;  /* 0x0011bc0001077983 */ /* 0x001ee80000300800 */
[----:B------:R0:W-:Y:S04]  /*26c90*/  @P6 STG.E.U16 desc[UR8][R18.64], R2 ;  /* 0x0000000212006986 */ /* 0x0001e8000c101508 */
[----:B-1----:R-:W4:Y:S04]  /*26ca0*/  LDL.LU R26, [R1+0x58] ;  /* 0x00005800011a7983 */ /* 0x002f280000300800 */
[----:B------:R-:W2:Y:S04]  /*26cb0*/  LDL R27, [R1+0x1034] ;  /* 0x00103400011b7983 */ /* 0x000ea80000100800 */
[----:B0-----:R-:W2:Y:S04]  /*26cc0*/  LDL.LU R2, [R1+0x11b8] ;  /* 0x0011b80001027983 */ /* 0x001ea80000300800 */
[----:B------:R0:W-:Y:S04]  /*26cd0*/  @P5 STG.E.U16 desc[UR8][R24.64], R0 ;  /* 0x0000000018005986 */ /* 0x0001e8000c101508 */
[----:B------:R-:W2:Y:S04]  /*26ce0*/  LDL R18, [R1+0x104c] ;  /* 0x00104c0001127983 */ /* 0x000ea80000100800 */
[----:B------:R-:W2:Y:S04]  /*26cf0*/  LDL R19, [R1+0x1048] ;  /* 0x0010480001137983 */ /* 0x000ea80000100800 */
[----:B0-----:R-:W2:Y:S01]  /*26d00*/  LDL R25, [R1+0x1040] ;  /* 0x0010400001197983 */ /* 0x001ea20000100800 */
[----:B---3--:R-:W-:-:S05]  /*26d10*/  IMAD.WIDE R16, R3, 0x2, R6 ;  /* 0x0000000203107825 */ /* 0x008fca00078e0206 */
[----:B----4-:R0:W-:Y:S01]  /*26d20*/  @P4 STG.E.U16 desc[UR8][R16.64], R26 ;  /* 0x0000001a10004986 */ /* 0x0101e2000c101508 */
[----:B------:R-:W-:Y:S02]  /*26d30*/  PRMT R29, R26, 0x7632, R29 ;  /* 0x000076321a1d7816 */ /* 0x000fe4000000001d */
[----:B--2---:R-:W-:Y:S01]  /*26d40*/  ISETP.LT.AND P4, PT, R2, UR6, !P0 ;  /* 0x0000000602007c0c */ /* 0x004fe2000c781270 */
[----:B------:R-:W-:Y:S01]  /*26d50*/  VIADD R0, R27, 0x6 ;  /* 0x000000061b007836 */ /* 0x000fe20000000000 */
[----:B------:R-:W-:Y:S02]  /*26d60*/  ISETP.LT.AND P5, PT, R18, UR10, !P0 ;  /* 0x0000000a12007c0c */ /* 0x000fe4000c7a1270 */
[----:B------:R-:W-:Y:S01]  /*26d70*/  ISETP.LT.AND P3, PT, R25, UR4, !P0 ;  /* 0x0000000419007c0c */ /* 0x000fe2000c761270 */
[----:B0-----:R-:W-:Y:S01]  /*26d80*/  IMAD.WIDE R16, R3, 0x2, R22 ;  /* 0x0000000203107825 */ /* 0x001fe200078e0216 */
[----:B------:R-:W-:Y:S01]  /*26d90*/  ISETP.LT.AND P6, PT, R19, UR12, !P0 ;  /* 0x0000000c13007c0c */ /* 0x000fe2000c7c1270 */
[----:B------:R-:W-:Y:S01]  /*26da0*/  ULDC UR4, c[0x0][0x22c] ;  /* 0x00008b0000047ab9 */ /* 0x000fe20000000800 */
[----:B------:R0:W-:Y:S01]  /*26db0*/  STL [R1+0x11b0], R2 ;  /* 0x0011b00201007387 */ /* 0x0001e20000100800 */
[----:B------:R-:W-:Y:S01]  /*26dc0*/  IMAD.WIDE R18, R3, 0x2, R20 ;  /* 0x0000000203127825 */ /* 0x000fe200078e0214 */
[----:B------:R-:W-:Y:S01]  /*26dd0*/  PRMT R28, R9, 0x7632, R28 ;  /* 0x00007632091c7816 */ /* 0x000fe2000000001c */
[----:B------:R-:W-:Y:S01]  /*26de0*/  ULDC UR6, c[0x0][0x228] ;  /* 0x00008a0000067ab9 */ /* 0x000fe20000000800 */
[----:B------:R-:W-:Y:S01]  /*26df0*/  ISETP.GE.AND P1, PT, R0, UR4, PT ;  /* 0x0000000400007c0c */ /* 0x000fe2000bf26270 */
[C---:B------:R-:W-:Y:S01]  /*26e00*/  IMAD.WIDE R24, R3.reuse, 0x2, R12 ;  /* 0x0000000203187825 */ /* 0x040fe200078e020c */
[----:B------:R-:W-:Y:S01]  /*26e10*/  ULDC UR4, c[0x0][0x228] ;  /* 0x00008a0000047ab9 */ /* 0x000fe20000000800 */
[----:B------:R-:W-:Y:S01]  /*26e20*/  ULDC UR10, c[0x0][0x228] ;  /* 0x00008a00000a7ab9 */ /* 0x000fe20000000800 */
[----:B------:R-:W-:Y:S01]  /*26e30*/  ULDC UR12, c[0x0][0x228] ;  /* 0x00008a00000c7ab9 */ /* 0x000fe20000000800 */
[----:B------:R1:W-:Y:S04]  /*26e40*/  @P3 STG.E.U16 desc[UR8][R16.64], R29 ;  /* 0x0000001d10003986 */ /* 0x0003e8000c101508 */
[----:B0-----:R-:W2:Y:S04]  /*26e50*/  LDL.LU R2, [R1+0xac] ;  /* 0x0000ac0001027983 */ /* 0x001ea80000300800 */
[----:B------:R-:W3:Y:S04]  /*26e60*/  LDL R0, [R1+0x1038] ;  /* 0x0010380001007983 */ /* 0x000ee80000100800 */
[----:B-1----:R-:W4:Y:S04]  /*26e70*/  LDL.LU R16, [R1+0x38] ;  /* 0x0000380001107983 */ /* 0x002f280000300800 */
[----:B------:R-:W2:Y:S04]  /*26e80*/  LDL R17, [R1+0x1034] ;  /* 0x0010340001117983 */ /* 0x000ea80000100800 */
[----:B------:R0:W-:Y:S04]  /*26e90*/  @P4 STG.E.U16 desc[UR8][R18.64], R9 ;  /* 0x0000000912004986 */ /* 0x0001e8000c101508 */
[----:B------:R1:W-:Y:S04]  /*26ea0*/  @P5 STG.E.U16 desc[UR8][R24.64], R28 ;  /* 0x0000001c18005986 */ /* 0x0003e8000c101508 */
[----:B0-----:R-:W2:Y:S04]  /*26eb0*/  LDL.LU R9, [R1+0x11b4] ;  /* 0x0011b40001097983 */ /* 0x001ea80000300800 */
[----:B-1----:R-:W2:Y:S04]  /*26ec0*/  LDL R25, [R1+0x1044] ;  /* 0x0010440001197983 */ /* 0x002ea80000100800 */
[----:B------:R-:W2:Y:S04]  /*26ed0*/  LDL R18, [R1+0x1030] ;  /* 0x0010300001127983 */ /* 0x000ea80000100800 */
[----:B------:R-:W2:Y:S01]  /*26ee0*/  LDL R19, [R1+0x103c] ;  /* 0x00103c0001137983 */ /* 0x000ea20000100800 */
[----:B------:R-:W-:-:S03]  /*26ef0*/  IMAD.WIDE R26, R3, 0x2, R10 ;  /* 0x00000002031a7825 */ /* 0x000fc600078e020a */
[----:B------:R-:W-:Y:S01]  /*26f00*/  STL [R1+0x11a4], R8 ;  /* 0x0011a40801007387 */ /* 0x000fe20000100800 */
[----:B---3--:R-:W-:Y:S01]  /*26f10*/  ISETP.LT.AND P5, PT, R0, UR10, !P1 ;  /* 0x0000000a00007c0c */ /* 0x008fe2000cfa1270 */
[----:B------:R-:W-:Y:S01]  /*26f20*/  VIADD R0, R3, UR26 ;  /* 0x0000001a03007c36 */ /* 0x000fe20008000000 */
[----:B------:R-:W-:Y:S01]  /*26f30*/  ULDC UR10, c[0x0][0x228] ;  /* 0x00008a00000a7ab9 */ /* 0x000fe20000000800 */
[----:B----4-:R0:W-:Y:S01]  /*26f40*/  @P6 STG.E.U16 desc[UR8][R26.64], R16 ;  /* 0x000000101a006986 */ /* 0x0101e2000c101508 */
[----:B------:R-:W-:Y:S01]  /*26f50*/  PRMT R29, R16, 0x7632, R29 ;  /* 0x00007632101d7816 */ /* 0x000fe2000000001d */
[----:B--2---:R-:W-:Y:S01]  /*26f60*/  VIADD R28, R17, 0x7 ;  /* 0x00000007111c7836 */ /* 0x004fe20000000000 */
[----:B------:R-:W-:Y:S02]  /*26f70*/  ISETP.LT.AND P3, PT, R25, UR4, !P0 ;  /* 0x0000000419007c0c */ /* 0x000fe4000c761270 */
        /* <DEDUP_REMOVED lines=33> */
[----:B---3--:R-:W-:Y:S01]  /*27190*/  ISETP.LT.AND P5, PT, R2, UR6, !P1 ;  /* 0x0000000602007c0c */ /* 0x008fe2000cfa1270 */
[----:B------:R1:W-:Y:S01]  /*271a0*/  STL [R1+0x119c], R2 ;  /* 0x00119c0201007387 */ /* 0x0003e20000100800 */
[----:B------:R-:W-:Y:S01]  /*271b0*/  PRMT R8, R5, 0x7632, R8 ;  /* 0x0000763205087816 */ /* 0x000fe20000000008 */
[C---:B0-----:R-:W-:Y:S01]  /*271c0*/  IMAD.WIDE R26, R0.reuse, 0x2, R10 ;  /* 0x00000002001a7825 */ /* 0x041fe200078e020a */
[----:B------:R-:W-:Y:S01]  /*271d0*/  ISETP.LT.AND P6, PT, R17, UR4, !P1 ;  /* 0x0000000411007c0c */ /* 0x000fe2000cfc1270 */
[----:B------:R-:W-:Y:S01]  /*271e0*/  ULDC UR4, c[0x0][0x228] ;  /* 0x00008a0000047ab9 */ /* 0x000fe20000000800 */
[----:B------:R-:W-:Y:S01]  /*271f0*/  ISETP.LT.AND P1, PT, R19, UR14, !P1 ;  /* 0x0000000e13007c0c */ /* 0x000fe2000cf21270 */
[C---:B------:R-:W-:Y:S01]  /*27200*/  IMAD.WIDE R16, R0.reuse, 0x2, R22 ;  /* 0x0000000200107825 */ /* 0x040fe200078e0216 */
[----:B------:R-:W-:Y:S01]  /*27210*/  PRMT R3, R9, 0x7632, R3 ;  /* 0x0000763209037816 */ /* 0x000fe20000000003 */
[----:B------:R-:W-:Y:S01]  /*27220*/  ULDC UR6, c[0x0][0x228] ;  /* 0x00008a0000067ab9 */ /* 0x000fe20000000800 */
[----:B------:R-:W-:Y:S01]  /*27230*/  ULDC UR14, c[0x0][0x228] ;  /* 0x00008a00000e7ab9 */ /* 0x000fe20000000800 */
[C---:B------:R-:W-:Y:S01]  /*27240*/  IMAD.WIDE R18, R0.reuse, 0x2, R20 ;  /* 0x0000000200127825 */ /* 0x040fe200078e0214 */
        /* <DEDUP_REMOVED lines=16> */
[----:B------:R-:W-:-:S04]  /*27350*/  IMAD.WIDE R28, R0, 0x2, R14 ;  /* 0x00000002001c7825 */ /* 0x000fc800078e020e */
[----:B------:R-:W-:Y:S01]  /*27360*/  VIADD R0, R0, UR26 ;  /* 0x0000001a00007c36 */ /* 0x000fe20008000000 */
[----:B------:R2:W-:Y:S02]  /*27370*/  @P1 STG.E.U16 desc[UR8][R28.64], R3 ;  /* 0x000000031c001986 */ /* 0x0005e4000c101508 */
[----:B--2---:R-:W-:Y:S02]  /*27380*/  PRMT R29, R2, 0x7632, R29 ;  /* 0x00007632021d7816 */ /* 0x004fe4000000001d */
[----:B----4-:R-:W-:Y:S01]  /*27390*/  ISETP.LT.AND P6, PT, R16, UR12, !P0 ;  /* 0x0000000c10007c0c */ /* 0x010fe2000c7c1270 */
[----:B------:R-:W-:Y:S01]  /*273a0*/  ULDC UR12, c[0x0][0x228] ;  /* 0x00008a00000c7ab9 */ /* 0x000fe20000000800 */
[----:B------:R-:W-:Y:S01]  /*273b0*/  VIADD R3, R17, 0x8 ;  /* 0x0000000811037836 */ /* 0x000fe20000000000 */
[----:B---3--:R-:W-:Y:S01]  /*273c0*/  ISETP.LT.AND P4, PT, R18, UR6, !P0 ;  /* 0x0000000612007c0c */ /* 0x008fe2000c781270 */
[----:B------:R-:W-:Y:S01]  /*273d0*/  ULDC UR6, c[0x0][0x228] ;  /* 0x00008a0000067ab9 */ /* 0x000fe20000000800 */
[----:B------:R-:W-:Y:S01]  /*273e0*/  ISETP.LT.AND P5, PT, R19, UR10, !P0 ;  /* 0x0000000a13007c0c */ /* 0x000fe2000c7a1270 */
[C---:B------:R-:W-:Y:S01]  /*273f0*/  IMAD.WIDE R18, R0.reuse, 0x2, R4 ;  /* 0x0000000200127825 */ /* 0x040fe200078e0204 */
[----:B------:R-:W-:Y:S01]  /*27400*/  ISETP.LT.AND P3, PT, R25, UR4, !P0 ;  /* 0x0000000419007c0c */ /* 0x000fe2000c761270 */
[----:B------:R-:W-:Y:S01]  /*27410*/  ULDC UR4, c[0x0][0x22c] ;  /* 0x00008b0000047ab9 */ /* 0x000fe20000000800 */
[----:B------:R0:W-:Y:S01]  /*27420*/  STL [R1+0x1194], R9 ;  /* 0x0011940901007387 */ /* 0x0001e20000100800 */
[C---:B------:R-:W-:Y:S01]  /*27430*/  IMAD.WIDE R16, R0.reuse, 0x2, R8 ;  /* 0x0000000200107825 */ /* 0x040fe200078e0208 */
        /* <DEDUP_REMOVED lines=42> */
[----:B-1----:R-:W4:Y:S04]  /*276e0*/  LDL.LU R16, [R1+0x20] ;  /* 0x0000200001107983 */ /* 0x002f280000300800 */
[----:B------:R-:W4:Y:S04]  /*276f0*/  LDL R17, [R1+0x1034] ;  /* 0x0010340001117983 */ /* 0x000f280000100800 */
[----:B---3--:R-:W3:Y:S04]  /*27700*/  LDL.LU R5, [R1+0x1190] ;  /* 0x0011900001057983 */ /* 0x008ee80000300800 */
[----:B------:R0:W-:Y:S04]  /*27710*/  @P0 STG.E.U16 desc[UR8][R26.64], R0 ;  /* 0x000000001a000986 */ /* 0x0001e8000c101508 */
[----:B------:R-:W3:Y:S04]  /*27720*/  LDL R24, [R1+0x103c] ;  /* 0x00103c0001187983 */ /* 0x000ee80000100800 */
[----:B------:R-:W3:Y:S04]  /*27730*/  LDL R25, [R1+0x1040] ;  /* 0x0010400001197983 */ /* 0x000ee80000100800 */
[----:B0-----:R-:W3:Y:S04]  /*27740*/  LDL R27, [R1+0x1038] ;  /* 0x00103800011b7983 */ /* 0x001ee80000100800 */
[----:B------:R0:W-:Y:S01]  /*27750*/  STL [R1+0x1184], R2 ;  /* 0x0011840201007387 */ /* 0x0001e20000100800 */
[----:B--2---:R-:W-:Y:S01]  /*27760*/  PRMT R28, R13, 0x7632, R28 ;  /* 0x000076320d1c7816 */ /* 0x004fe2000000001c */
[----:B----4-:R-:W-:Y:S01]  /*27770*/  IMAD.WIDE R18, R3, 0x2, R8 ;  /* 0x0000000203127825 */ /* 0x010fe200078e0208 */
[----:B------:R-:W-:-:S04]  /*27780*/  PRMT R29, R16, 0x7632, R29 ;  /* 0x00007632101d7816 */ /* 0x000fc8000000001d */
[----:B------:R1:W-:Y:S01]  /*27790*/  @P6 STG.E.U16 desc[UR8][R18.64], R16 ;  /* 0x0000001012006986 */ /* 0x0003e2000c101508 */
[----:B------:R-:W-:Y:S01]  /*277a0*/  VIADD R0, R17, 0x9 ;  /* 0x0000000911007836 */ /* 0x000fe20000000000 */
[----:B------:R-:W-:Y:S01]  /*277b0*/  ISETP.LT.AND P6, PT, R2, UR12, !P1 ;  /* 0x0000000c02007c0c */ /* 0x000fe2000cfc1270 */
[----:B------:R-:W-:Y:S01]  /*277c0*/  ULDC UR12, c[0x0][0x228] ;  /* 0x00008a00000c7ab9 */ /* 0x000fe20000000800 */
[----:B0-----:R-:W2:Y:S01]  /*277d0*/  LDL.LU R2, [R1+0xf0] ;  /* 0x0000f00001027983 */ /* 0x001ea20000300800 */
[----:B---3--:R-:W-:Y:S02]  /*277e0*/  ISETP.LT.AND P4, PT, R24, UR6, !P1 ;  /* 0x0000000618007c0c */ /* 0x008fe4000cf81270 */
[----:B------:R-:W-:Y:S02]  /*277f0*/  ISETP.LT.AND P5, PT, R25, UR10, !P1 ;  /* 0x0000000a19007c0c */ /* 0x000fe4000cfa1270 */
[----:B------:R-:W-:Y:S01]  /*27800*/  ISETP.LT.AND P3, PT, R27, UR4, !P1 ;  /* 0x000000041b007c0c */ /* 0x000fe2000cf61270 */
[C---:B-1----:R-:W-:Y:S01]  /*27810*/  IMAD.WIDE R16, R3.reuse, 0x2, R4 ;  /* 0x0000000203107825 */ /* 0x042fe200078e0204 */
[----:B------:R0:W-:Y:S01]  /*27820*/  STL [R1+0x1188], R7 ;  /* 0x0011880701007387 */ /* 0x0001e20000100800 */
[----:B------:R-:W-:Y:S01]  /*27830*/  ULDC UR4, c[0x0][0x22c] ;  /* 0x00008b0000047ab9 */ /* 0x000fe20000000800 */
[----:B------:R-:W-:Y:S01]  /*27840*/  ULDC UR6, c[0x0][0x228] ;  /* 0x00008a0000067ab9 */ /* 0x000fe20000000800 */
[----:B------:R-:W-:Y:S01]  /*27850*/  IMAD.WIDE R18, R3, 0x2, R6 ;  /* 0x0000000203127825 */ /* 0x000fe200078e0206 */
[----:B------:R-:W-:-:S03]  /*27860*/  ULDC UR10, c[0x0][0x228] ;  /* 0x00008a00000a7ab9 */ /* 0x000fc60000000800 */
[C---:B------:R-:W-:Y:S01]  /*27870*/  IMAD.WIDE R24, R3.reuse, 0x2, R22 ;  /* 0x0000000203187825 */ /* 0x040fe200078e0216 */
[----:B0-----:R-:W3:Y:S04]  /*27880*/  LDL.LU R7, [R1] ;  /* 0x0000000001077983 */ /* 0x001ee80000300800 */
[----:B------:R0:W-:Y:S04]  /*27890*/  @P3 STG.E.U16 desc[UR8][R16.64], R29 ;  /* 0x0000001d10003986 */ /* 0x0001e8000c101508 */
[----:B------:R1:W-:Y:S04]  /*278a0*/  @P4 STG.E.U16 desc[UR8][R18.64], R13 ;  /* 0x0000000d12004986 */ /* 0x0003e8000c101508 */
[----:B------:R4:W-:Y:S04]  /*278b0*/  @P5 STG.E.U16 desc[UR8][R24.64], R28 ;  /* 0x0000001c18005986 */ /* 0x0009e8000c101508 */
[----:B0-----:R-:W2:Y:S04]  /*278c0*/  LDL R16, [R1+0x1030] ;  /* 0x0010300001107983 */ /* 0x001ea80000100800 */
[----:B------:R-:W3:Y:S04]  /*278d0*/  LDL R29, [R1+0x103c] ;  /* 0x00103c00011d7983 */ /* 0x000ee80000100800 */
[----:B-1----:R-:W3:Y:S04]  /*278e0*/  LDL.LU R13, [R1+0x118c] ;  /* 0x00118c00010d7983 */ /* 0x002ee80000300800 */
[----:B------:R-:W2:Y:S04]  /*278f0*/  LDL.LU R18, [R1+0xb0] ;  /* 0x0000b00001127983 */ /* 0x000ea80000300800 */
[----:B----4-:R-:W4:Y:S04]  /*27900*/  LDL R28, [R1+0x104c] ;  /* 0x00104c00011c7983 */ /* 0x010f280000100800 */
[----:B------:R-:W3:Y:S04]  /*27910*/  LDL R19, [R1+0x1048] ;  /* 0x0010480001137983 */ /* 0x000ee80000100800 */
[----:B------:R-:W3:Y:S04]  /*27920*/  LDL R24, [R1+0x1044] ;  /* 0x0010440001187983 */ /* 0x000ee80000100800 */
[----:B------:R-:W3:Y:S01]  /*27930*/  LDL R25, [R1+0x1038] ;  /* 0x0010380001197983 */ /* 0x000ee20000100800 */
[----:B------:R-:W-:Y:S01]  /*27940*/  ISETP.GE.AND P0, PT, R0, UR4, PT ;  /* 0x0000000400007c0c */ /* 0x000fe2000bf06270 */
[----:B------:R-:W-:Y:S01]  /*27950*/  ULDC UR4, c[0x0][0x228] ;  /* 0x00008a0000047ab9 */ /* 0x000fe20000000800 */
[----:B------:R-:W-:Y:S01]  /*27960*/  IMAD.WIDE R26, R3, 0x2, R20 ;  /* 0x00000002031a7825 */ /* 0x000fe200078e0214 */
[----:B------:R-:W-:Y:S01]  /*27970*/  STL [R1+0x1180], R9 ;  /* 0x0011800901007387 */ /* 0x000fe20000100800 */
[----:B----4-:R-:W-:Y:S01]  /*27980*/  ISETP.LT.AND P4, PT, R28, UR4, !P1 ;  /* 0x000000041c007c0c */ /* 0x010fe2000cf81270 */
[----:B------:R-:W-:-:S02]  /*27990*/  ULDC UR4, c[0x0][0x228] ;  /* 0x00008a0000047ab9 */ /* 0x000fc40000000800 */
[----:B--2---:R0:W-:Y:S01]  /*279a0*/  @P6 STG.E.U16 desc[UR8][R26.64], R18 ;  /* 0x000000121a006986 */ /* 0x0041e2000c101508 */
[----:B------:R-:W-:Y:S02]  /*279b0*/  PRMT R0, R18, 0x7632, R0 ;  /* 0x0000763212007816 */ /* 0x000fe40000000000 */
[----:B---3--:R-:W-:Y:S01]  /*279c0*/  ISETP.LT.AND P3, PT, R19, UR4, !P1 ;  /* 0x0000000413007c0c */ /* 0x008fe2000cf61270 */
[----:B------:R-:W-:Y:S01]  /*279d0*/  ULDC UR4, c[0x0][0x228] ;  /* 0x00008a0000047ab9 */ /* 0x000fe20000000800 */
[----:B------:R-:W-:Y:S01]  /*279e0*/  ISETP.LT.AND P1, PT, R24, UR6, !P1 ;  /* 0x0000000618007c0c */ /* 0x000fe2000cf21270 */
[----:B------:R-:W-:Y:S01]  /*279f0*/  ULDC UR6, c[0x0][0x228] ;  /* 0x00008a0000067ab9 */ /* 0x000fe20000000800 */
[----:B------:R-:W-:Y:S01]  /*27a00*/  ISETP.LT.AND P6, PT, R16, UR10, !P0 ;  /* 0x0000000a10007c0c */ /* 0x000fe2000c7c1270 */
[----:B0-----:R-:W-:Y:S01]  /*27a10*/  IMAD.WIDE R18, R3, 0x2, R12 ;  /* 0x0000000203127825 */ /* 0x001fe200078e020c */
[----:B------:R-:W-:Y:S01]  /*27a20*/  ISETP.LT.AND P5, PT, R25, UR12, !P0 ;  /* 0x0000000c19007c0c */ /* 0x000fe2000c7a1270 */
[----:B------:R-:W-:Y:S01]  /*27a30*/  ULDC UR10, c[0x0][0x228] ;  /* 0x00008a00000a7ab9 */ /* 0x000fe20000000800 */
[----:B------:R-:W-:Y:S01]  /*27a40*/  ULDC UR12, c[0x0][0x228] ;  /* 0x00008a00000c7ab9 */ /* 0x000fe20000000800 */
[----:B------:R-:W-:Y:S01]  /*27a50*/  VIADD R16, R3, UR26 ;  /* 0x0000001a03107c36 */ /* 0x000fe20008000000 */
[----:B------:R0:W-:Y:S01]  /*27a60*/  @P4 STG.E.U16 desc[UR8][R18.64], R0 ;  /* 0x0000000012004986 */ /* 0x0001e2000c101508 */
[----:B------:R-:W-:Y:S01]  /*27a70*/  ISETP.LT.AND P4, PT, R29, UR14, !P0 ;  /* 0x0000000e1d007c0c */ /* 0x000fe2000c781270 */
[----:B------:R-:W-:Y:S01]  /*27a80*/  IMAD.WIDE R28, R3, 0x2, R14 ;  /* 0x00000002031c7825 */ /* 0x000fe200078e020e */
[----:B------:R-:W-:-:S03]  /*27a90*/  ULDC UR14, c[0x0][0x228] ;  /* 0x00008a00000e7ab9 */ /* 0x000fc60000000800 */
[----:B------:R-:W-:Y:S02]  /*27aa0*/  IMAD.WIDE R24, R16, 0x2, R8 ;  /* 0x0000000210187825 */ /* 0x000fe400078e0208 */
[----:B------:R-:W2:Y:S02]  /*27ab0*/  LDL.LU R9, [R1+0x120] ;  /* 0x0001200001097983 */ /* 0x000ea40000300800 */
[----:B0-----:R-:W-:Y:S01]  /*27ac0*/  IMAD.WIDE R18, R3, 0x2, R10 ;  /* 0x0000000203127825 */ /* 0x001fe200078e020a */
[----:B------:R-:W-:Y:S02]  /*27ad0*/  PRMT R3, R7, 0x7632, R3 ;  /* 0x0000763207037816 */ /* 0x000fe40000000003 */
[----:B------:R-:W-:Y:S01]  /*27ae0*/  PRMT R0, R2, 0x7632, R0 ;  /* 0x0000763202007816 */ /* 0x000fe20000000000 */
[C---:B------:R-:W-:Y:S01]  /*27af0*/  IMAD.WIDE R26, R16.reuse, 0x2, R4 ;  /* 0x00000002101a7825 */ /* 0x040fe200078e0204 */
        /* <DEDUP_REMOVED lines=10> */
[----:B0-----:R-:W3:Y:S01]  /*27ba0*/  LDL R27, [R1+0x1040] ;  /* 0x00104000011b7983 */ /* 0x001ee20000100800 */
[----:B--2---:R-:W-:Y:S01]  /*27bb0*/  PRMT R3, R9, 0x7632, R3 ;  /* 0x0000763209037816 */ /* 0x004fe20000000003 */
[----:B----4-:R-:W-:-:S05]  /*27bc0*/  IMAD.WIDE R18, R16, 0x2, R6 ;  /* 0x0000000210127825 */ /* 0x010fca00078e0206 */
[----:B------:R0:W-:Y:S01]  /*27bd0*/  @P4 STG.E.U16 desc[UR8][R18.64], R28 ;  /* 0x0000001c12004986 */ /* 0x0001e2000c101508 */
[----:B------:R-:W-:Y:S02]  /*27be0*/  PRMT R17, R28, 0x7632, R17 ;  /* 0x000076321c117816 */ /* 0x000fe40000000011 */
[----:B---3--:R-:W-:Y:S01]  /*27bf0*/  ISETP.LT.AND P4, PT, R2, UR6, !P0 ;  /* 0x0000000602007c0c */ /* 0x008fe2000c781270 */
[----:B------:R-:W-:Y:S01]  /*27c00*/  VIADD R0, R29, 0xa ;  /* 0x0000000a1d007836 */ /* 0x000fe20000000000 */
[----:B------:R1:W-:Y:S01]  /*27c10*/  STL [R1+0x117c], R2 ;  /* 0x00117c0201007387 */ /* 0x0003e20000100800 */
[----:B------:R-:W-:Y:S01]  /*27c20*/  ULDC UR6, c[0x0][0x228] ;  /* 0x00008a0000067ab9 */ /* 0x000fe20000000800 */
[----:B0-----:R-:W-:Y:S01]  /*27c30*/  IMAD.WIDE R18, R16, 0x2, R22 ;  /* 0x0000000210127825 */ /* 0x001fe200078e0216 */
[----:B------:R-:W-:Y:S02]  /*27c40*/  ISETP.LT.AND P5, PT, R24, UR10, !P0 ;  /* 0x0000000a18007c0c */ /* 0x000fe4000c7a1270 */
[----:B------:R-:W-:Y:S01]  /*27c50*/  ISETP.LT.AND P3, PT, R27, UR4, !P0 ;  /* 0x000000041b007c0c */ /* 0x000fe2000c761270 */
[----:B------:R-:W-:Y:S01]  /*27c60*/  ULDC UR4, c[0x0][0x22c] ;  /* 0x00008b0000047ab9 */ /* 0x000fe20000000800 */
[----:B------:R-:W-:Y:S01]  /*27c70*/  ISETP.LT.AND P6, PT, R25, UR12, !P0 ;  /* 0x0000000c19007c0c */ /* 0x000fe2000c7c1270 */
[----:B------:R-:W-:Y:S01]  /*27c80*/  IMAD.WIDE R24, R16, 0x2, R20 ;  /* 0x0000000210187825 */ /* 0x000fe200078e0214 */
[----:B-1----:R-:W2:Y:S01]  /*27c90*/  LDL.LU R2, [R1+0x24] ;  /* 0x0000240001027983 */ /* 0x002ea20000300800 */
[----:B------:R-:W-:Y:S01]  /*27ca0*/  ISETP.GE.AND P1, PT, R0, UR4, PT ;  /* 0x0000000400007c0c */ /* 0x000fe2000bf26270 */
[----:B------:R-:W-:Y:S01]  /*27cb0*/  ULDC UR4, c[0x0][0x228] ;  /* 0x00008a0000047ab9 */ /* 0x000fe20000000800 */
[----:B------:R-:W-:Y:S01]  /*27cc0*/  IMAD.WIDE R26, R16, 0x2, R12 ;  /* 0x00000002101a7825 */ /* 0x000fe200078e020c */
[----:B------:R-:W3:Y:S01]  /*27cd0*/  LDL R0, [R1+0x103c] ;  /* 0x00103c0001007983 */ /* 0x000ee20000100800 */
[----:B------:R-:W-:Y:S01]  /*27ce0*/  ULDC UR12, c[0x0][0x228] ;  /* 0x00008a00000c7ab9 */ /* 0x000fe20000000800 */
[----:B------:R-:W-:-:S03]  /*27cf0*/  ULDC UR10, c[0x0][0x228] ;  /* 0x00008a00000a7ab9 */ /* 0x000fc60000000800 */
[----:B------:R0:W-:Y:S04]  /*27d00*/  @P3 STG.E.U16 desc[UR8][R18.64], R17 ;  /* 0x0000001112003986 */ /* 0x0001e8000c101508 */
[----:B------:R1:W-:Y:S04]  /*27d10*/  @P4 STG.E.U16 desc[UR8][R24.64], R9 ;  /* 0x0000000918004986 */ /* 0x0003e8000c101508 */
[----:B0-----:R-:W4:Y:S04]  /*27d20*/  LDL R17, [R1+0x1038] ;  /* 0x0010380001117983 */ /* 0x001f280000100800 */
[----:B------:R-:W2:Y:S04]  /*27d30*/  LDL.LU R18, [R1+0x100] ;  /* 0x0001000001127983 */ /* 0x000ea80000300800 */
[----:B------:R-:W3:Y:S04]  /*27d40*/  LDL R19, [R1+0x1034] ;  /* 0x0010340001137983 */ /* 0x000ee80000100800 */
[----:B-1----:R-:W3:Y:S04]  /*27d50*/  LDL.LU R9, [R1+0x1180] ;  /* 0x0011800001097983 */ /* 0x002ee80000300800 */
[----:B------:R-:W3:Y:S04]  /*27d60*/  LDL R24, [R1+0x1044] ;  /* 0x0010440001187983 */ /* 0x000ee80000100800 */
[----:B------:R-:W3:Y:S01]  /*27d70*/  LDL R25, [R1+0x1030] ;  /* 0x0010300001197983 */ /* 0x000ee20000100800 */
[----:B------:R-:W-:-:S03]  /*27d80*/  IMAD.WIDE R28, R16, 0x2, R10 ;  /* 0x00000002101c7825 */ /* 0x000fc600078e020a */
[----:B------:R0:W-:Y:S04]  /*27d90*/  @P5 STG.E.U16 desc[UR8][R26.64], R3 ;  /* 0x000000031a005986 */ /* 0x0001e8000c101508 */
[----:B------:R-:W-:Y:S01]  /*27da0*/  STL [R1+0x1170], R8 ;  /* 0x0011700801007387 */ /* 0x000fe20000100800 */
[----:B----4-:R-:W-:Y:S01]  /*27db0*/  ISETP.LT.AND P5, PT, R17, UR10, !P1 ;  /* 0x0000000a11007c0c */ /* 0x010fe2000cfa1270 */
[----:B------:R-:W-:Y:S02]  /*27dc0*/  ULDC UR10, c[0x0][0x228] ;  /* 0x00008a00000a7ab9 */ /* 0x000fe40000000800 */
[----:B--2---:R1:W-:Y:S01]  /*27dd0*/  @P6 STG.E.U16 desc[UR8][R28.64], R18 ;  /* 0x000000121c006986 */ /* 0x0043e2000c101508 */
[----:B---3--:R-:W-:Y:S01]  /*27de0*/  ISETP.LT.AND P6, PT, R0, UR12, !P1 ;  /* 0x0000000c00007c0c */ /* 0x008fe2000cfc1270 */
[----:B------:R-:W-:Y:S01]  /*27df0*/  VIADD R0, R16, UR26 ;  /* 0x0000001a10007c36 */ /* 0x000fe20008000000 */
[----:B------:R-:W-:Y:S01]  /*27e00*/  ULDC UR12, c[0x0][0x228] ;  /* 0x00008a00000c7ab9 */ /* 0x000fe20000000800 */
[----:B0-----:R-:W-:Y:S01]  /*27e10*/  VIADD R3, R19, 0xb ;  /* 0x0000000b13037836 */ /* 0x001fe20000000000 */
[----:B------:R-:W-:-:S02]  /*27e20*/  ISETP.LT.AND P3, PT, R24, UR4, !P0 ;  /* 0x0000000418007c0c */ /* 0x000fc4000c761270 */
[----:B------:R-:W-:Y:S01]  /*27e30*/  ISETP.LT.AND P4, PT, R25, UR6, !P1 ;  /* 0x0000000619007c0c */ /* 0x000fe2000cf81270 */
[----:B------:R-:W-:Y:S01]  /*27e40*/  IMAD.WIDE R16, R16, 0x2, R14 ;  /* 0x0000000210107825 */ /* 0x000fe200078e020e */
[----:B-1----:R-:W-:Y:S01]  /*27e50*/  PRMT R29, R18, 0x7632, R29 ;  /* 0x00007632121d7816 */ /* 0x002fe2000000001d */
[----:B------:R0:W-:Y:S01]  /*27e60*/  STL [R1+0x116c], R9 ;  /* 0x00116c0901007387 */ /* 0x0001e20000100800 */
[----:B------:R-:W-:Y:S01]  /*27e70*/  PRMT R28, R2, 0x7632, R28 ;  /* 0x00007632021c7816 */ /* 0x000fe2000000001c */
[C---:B------:R-:W-:Y:S01]  /*27e80*/  IMAD.WIDE R18, R0.reuse, 0x2, R8 ;  /* 0x0000000200127825 */ /* 0x040fe200078e0208 */
[----:B------:R-:W-:Y:S01]  /*27e90*/  ULDC UR4, c[0x0][0x22c] ;  /* 0x00008b0000047ab9 */ /* 0x000fe20000000800 */
[----:B------:R-:W-:Y:S02]  /*27ea0*/  ULDC UR6, c[0x0][0x228] ;  /* 0x00008a0000067ab9 */ /* 0x000fe40000000800 */
[C---:B------:R-:W-:Y:S02]  /*27eb0*/  IMAD.WIDE R24, R0.reuse, 0x2, R4 ;  /* 0x0000000200187825 */ /* 0x040fe400078e0204 */
[----:B------:R-:W-:Y:S04]  /*27ec0*/  @P3 STG.E.U16 desc[UR8][R16.64], R29 ;  /* 0x0000001d10003986 */ /* 0x000fe8000c101508 */
[----:B0-----:R-:W2:Y:S04]  /*27ed0*/  LDL.LU R9, [R1+0x4] ;  /* 0x0000040001097983 */ /* 0x001ea80000300800 */
[----:B------:R-:W-:Y:S04]  /*27ee0*/  STL [R1+0x1178], R4 ;  /* 0x0011780401007387 */ /* 0x000fe80000100800 */
[----:B------:R0:W-:Y:S04]  /*27ef0*/  STL [R1+0x1174], R5 ;  /* 0x0011740501007387 */ /* 0x0001e80000100800 */
[----:B------:R1:W-:Y:S04]  /*27f00*/  @P4 STG.E.U16 desc[UR8][R18.64], R2 ;  /* 0x0000000212004986 */ /* 0x0003e8000c101508 */
[----:B0-----:R-:W3:Y:S04]  /*27f10*/  LDL.LU R5, [R1+0xb4] ;  /* 0x0000b40001057983 */ /* 0x001ee80000300800 */
[----:B------:R-:W4:Y:S04]  /*27f20*/  LDL R29, [R1+0x1048] ;  /* 0x00104800011d7983 */ /* 0x000f280000100800 */
[----:B------:R-:W3:Y:S04]  /*27f30*/  LDL R16, [R1+0x1044] ;  /* 0x0010440001107983 */ /* 0x000ee80000100800 */
[----:B------:R-:W3:Y:S04]  /*27f40*/  LDL.LU R17, [R1+0x14] ;  /* 0x0000140001117983 */ /* 0x000ee80000300800 */
[----:B-1----:R-:W3:Y:S04]  /*27f50*/  LDL.LU R2, [R1+0x117c] ;  /* 0x00117c0001027983 */ /* 0x002ee80000300800 */
[----:B------:R-:W3:Y:S04]  /*27f60*/  LDL R18, [R1+0x1040] ;  /* 0x0010400001127983 */ /* 0x000ee80000100800 */
[----:B------:R-:W3:Y:S01]  /*27f70*/  LDL R19, [R1+0x104c] ;  /* 0x00104c0001137983 */ /* 0x000ee20000100800 */
[C---:B------:R-:W-:Y:S01]  /*27f80*/  IMAD.WIDE R26, R0.reuse, 0x2, R6 ;  /* 0x00000002001a7825 */ /* 0x040fe200078e0206 */
[----:B------:R-:W-:Y:S01]  /*27f90*/  ISETP.GE.AND P0, PT, R3, UR4, PT ;  /* 0x0000000403007c0c */ /* 0x000fe2000bf06270 */
[----:B------:R-:W-:Y:S01]  /*27fa0*/  ULDC UR4, c[0x0][0x228] ;  /* 0x00008a0000047ab9 */ /* 0x000fe20000000800 */
[----:B------:R0:W-:Y:S02]  /*27fb0*/  @P5 STG.E.U16 desc[UR8][R24.64], R28 ;  /* 0x0000001c18005986 */ /* 0x0001e4000c101508 */
[----:B0-----:R-:W-:Y:S01]  /*27fc0*/  IMAD.WIDE R24, R0, 0x2, R12 ;  /* 0x0000000200187825 */ /* 0x001fe200078e020c */
[----:B--2---:R-:W-:-:S02]  /*27fd0*/  PRMT R3, R9, 0x7632, R3 ;  /* 0x0000763209037816 */ /* 0x004fc40000000003 */
[----:B----4-:R-:W-:Y:S01]  /*27fe0*/  ISETP.LT.AND P3, PT, R29, UR12, !P1 ;  /* 0x0000000c1d007c0c */ /* 0x010fe2000cf61270 */
[----:B---3--:R0:W-:Y:S01]  /*27ff0*/  @P6 STG.E.U16 desc[UR8][R26.64], R17 ;  /* 0x000000111a006986 */ /* 0x0081e2000c101508 */
[----:B------:R-:W-:Y:S02]  /*28000*/  ISETP.LT.AND P5, PT, R2, UR6, !P1 ;  /* 0x0000000602007c0c */ /* 0x000fe4000cfa1270 */
[----:B------:R-:W-:Y:S02]  /*28010*/  PRMT R4, R17, 0x7632, R4 ;  /* 0x0000763211047816 */ /* 0x000fe40000000004 */
[----:B------:R-:W-:Y:S01]  /*28020*/  ISETP.LT.AND P4, PT, R19, UR10, !P1 ;  /* 0x0000000a13007c0c */ /* 0x000fe2000cf81270 */
[----:B------:R1:W-:Y:S01]  /*28030*/  STL [R1+0x1168], R2 ;  /* 0x0011680201007387 */ /* 0x0003e20000100800 */
[----:B------:R-:W-:Y:S01]  /*28040*/  ISETP.LT.AND P6, PT, R18, UR4, !P1 ;  /* 0x0000000412007c0c */ /* 0x000fe2000cfc1270 */
[----:B------:R-:W-:Y:S01]  /*28050*/  IMAD.WIDE R18, R0, 0x2, R20 ;  /* 0x0000000200127825 */ /* 0x000fe200078e0214 */
[----:B------:R-:W-:Y:S01]  /*28060*/  ISETP.LT.AND P1, PT, R16, UR14, !P1 ;  /* 0x0000000e10007c0c */ /* 0x000fe2000cf21270 */
[----:B------:R-:W-:Y:S01]  /*28070*/  ULDC UR4, c[0x0][0x228] ;  /* 0x00008a0000047ab9 */ /* 0x000fe20000000800 */
[----:B------:R-:W-:Y:S01]  /*28080*/  PRMT R8, R5, 0x7632, R8 ;  /* 0x0000763205087816 */ /* 0x000fe20000000008 */
[C---:B0-----:R-:W-:Y:S01]  /*28090*/  IMAD.WIDE R16, R0.reuse, 0x2, R22 ;  /* 0x0000000200107825 */ /* 0x041fe200078e0216 */
[----:B------:R-:W-:Y:S01]  /*280a0*/  ULDC UR6, c[0x0][0x228] ;  /* 0x00008a0000067ab9 */ /* 0x000fe20000000800 */
[----:B------:R-:W-:Y:S01]  /*280b0*/  ULDC UR12, c[0x0][0x228] ;  /* 0x00008a00000c7ab9 */ /* 0x000fe20000000800 */
[----:B------:R-:W-:Y:S01]  /*280c0*/  ULDC UR10, c[0x0][0x228] ;  /* 0x00008a00000a7ab9 */ /* 0x000fe20000000800 */
[----:B-1----:R-:W2:Y:S01]  /*280d0*/  LDL.LU R2, [R1+0xf4] ;  /* 0x0000f40001027983 */ /* 0x002ea20000300800 */
[----:B------:R-:W-:Y:S01]  /*280e0*/  IMAD.WIDE R26, R0, 0x2, R10 ;  /* 0x00000002001a7825 */ /* 0x000fe200078e020a */
[----:B------:R-:W-:-:S02]  /*280f0*/  ULDC UR14, c[0x0][0x228] ;  /* 0x00008a00000e7ab9 */ /* 0x000fc40000000800 */
        /* <DEDUP_REMOVED lines=33> */
[C---:B------:R-:W-:Y:S01]  /*28310*/  IMAD.WIDE R26, R3.reuse, 0x2, R22 ;  /* 0x00000002031a7825 */ /* 0x040fe200078e0216 */
        /* <DEDUP_REMOVED lines=14> */
[----:B------:R-:W-:-:S03]  /*28400*/  IMAD.WIDE R24, R3, 0x2, R12 ;  /* 0x0000000203187825 */ /* 0x000fc600078e020c */
[----:B------:R-:W-:Y:S04]  /*28410*/  @P6 STG.E.U16 desc[UR8][R26.64], R29 ;  /* 0x0000001d1a006986 */ /* 0x000fe8000c101508 */
[----:B------:R0:W-:Y:S04]  /*28420*/  STL [R1+0x1150], R29 ;  /* 0x0011501d01007387 */ /* 0x0001e80000100800 */
[----:B0-----:R-:W3:Y:S04]  /*28430*/  LDL R29, [R1+0x1034] ;  /* 0x00103400011d7983 */ /* 0x001ee80000100800 */
[----:B------:R0:W-:Y:S04]  /*28440*/  STL [R1+0x1158], R13 ;  /* 0x0011580d01007387 */ /* 0x0001e80000100800 */
[----:B0-----:R-:W3:Y:S01]  /*28450*/  LDL.LU R13, [R1+0x18] ;  /* 0x00001800010d7983 */ /* 0x001ee20000300800 */
[----:B--2---:R-:W-:-:S02]  /*28460*/  PRMT R28, R9, 0x7632, R28 ;  /* 0x00007632091c7816 */ /* 0x004fc4000000001c */
[----:B----4-:R-:W-:Y:S01]  /*28470*/  ISETP.LT.AND P5, PT, R2, UR4, !P0 ;  /* 0x0000000402007c0c */ /* 0x010fe2000c7a1270 */
[----:B------:R-:W-:Y:S01]  /*28480*/  ULDC UR4, c[0x0][0x228] ;  /* 0x00008a0000047ab9 */ /* 0x000fe20000000800 */
[----:B---3--:R-:W-:Y:S02]  /*28490*/  ISETP.LT.AND P4, PT, R19, UR6, !P0 ;  /* 0x0000000613007c0c */ /* 0x008fe4000c781270 */
[----:B------:R-:W-:Y:S01]  /*284a0*/  ISETP.LT.AND P3, PT, R16, UR10, !P0 ;  /* 0x0000000a10007c0c */ /* 0x000fe2000c761270 */
[----:B------:R-:W-:Y:S01]  /*284b0*/  IMAD.WIDE R18, R3, 0x2, R10 ;  /* 0x0000000203127825 */ /* 0x000fe200078e020a */
[----:B------:R-:W-:Y:S01]  /*284c0*/  ISETP.LT.AND P6, PT, R0, UR4, !P1 ;  /* 0x0000000400007c0c */ /* 0x000fe2000cfc1270 */
[----:B------:R-:W-:Y:S01]  /*284d0*/  ULDC UR4, c[0x0][0x228] ;  /* 0x00008a0000047ab9 */ /* 0x000fe20000000800 */
[----:B------:R-:W-:Y:S01]  /*284e0*/  ISETP.LT.AND P0, PT, R17, UR12, !P0 ;  /* 0x0000000c11007c0c */ /* 0x000fe2000c701270 */
[C---:B------:R-:W-:Y:S01]  /*284f0*/  VIADD R0, R3.reuse, UR26 ;  /* 0x0000001a03007c36 */ /* 0x040fe20008000000 */
[----:B------:R-:W-:Y:S01]  /*28500*/  ULDC UR12, c[0x0][0x228] ;  /* 0x00008a00000c7ab9 */ /* 0x000fe20000000800 */
[----:B------:R-:W-:Y:S01]  /*28510*/  IMAD.WIDE R16, R3, 0x2, R14 ;  /* 0x0000000203107825 */ /* 0x000fe200078e020e */
[----:B------:R-:W-:Y:S01]  /*28520*/  ULDC UR6, c[0x0][0x228] ;  /* 0x00008a0000067ab9 */ /* 0x000fe20000000800 */
[----:B------:R-:W-:-:S02]  /*28530*/  ULDC UR10, c[0x0][0x228] ;  /* 0x00008a00000a7ab9 */ /* 0x000fc40000000800 */
[----:B------:R-:W-:Y:S01]  /*28540*/  IMAD.WIDE R26, R3, 0x2, R20 ;  /* 0x00000002031a7825 */ /* 0x000fe200078e0214 */
[----:B------:R-:W-:-:S04]  /*28550*/  PRMT R3, R5, 0x7632, R3 ;  /* 0x0000763205037816 */ /* 0x000fc80000000003 */
[----:B------:R0:W-:Y:S04]  /*28560*/  @P5 STG.E.U16 desc[UR8][R26.64], R9 ;  /* 0x000000091a005986 */ /* 0x0001e8000c101508 */
[----:B------:R1:W-:Y:S04]  /*28570*/  @P4 STG.E.U16 desc[UR8][R24.64], R28 ;  /* 0x0000001c18004986 */ /* 0x0003e8000c101508 */
[----:B------:R2:W-:Y:S04]  /*28580*/  @P3 STG.E.U16 desc[UR8][R18.64], R5 ;  /* 0x0000000512003986 */ /* 0x0005e8000c101508 */
[----:B0-----:R-:W3:Y:S04]  /*28590*/  LDL.LU R9, [R1+0x1160] ;  /* 0x0011600001097983 */ /* 0x001ee80000300800 */
[----:B-1----:R-:W4:Y:S04]  /*285a0*/  LDL R24, [R1+0x1040] ;  /* 0x0010400001187983 */ /* 0x002f280000100800 */
[----:B------:R-:W4:Y:S04]  /*285b0*/  LDL.LU R25, [R1+0x28] ;  /* 0x0000280001197983 */ /* 0x000f280000300800 */
[----:B--2---:R-:W2:Y:S04]  /*285c0*/  LDL.LU R5, [R1+0x115c] ;  /* 0x00115c0001057983 */ /* 0x004ea80000300800 */
[----:B------:R-:W2:Y:S04]  /*285d0*/  LDL R18, [R1+0x1038] ;  /* 0x0010380001127983 */ /* 0x000ea80000100800 */
[----:B------:R-:W2:Y:S04]  /*285e0*/  LDL R19, [R1+0x103c] ;  /* 0x00103c0001137983 */ /* 0x000ea80000100800 */
[----:B------:R4:W-:Y:S04]  /*285f0*/  @P0 STG.E.U16 desc[UR8][R16.64], R3 ;  /* 0x0000000310000986 */ /* 0x0009e8000c101508 */
[----:B------:R0:W-:Y:S01]  /*28600*/  STL [R1+0x1154], R2 ;  /* 0x0011540201007387 */ /* 0x0001e20000100800 */
[----:B---3--:R-:W-:Y:S01]  /*28610*/  IMAD.WIDE R26, R0, 0x2, R8 ;  /* 0x00000002001a7825 */ /* 0x008fe200078e0208 */
[----:B----4-:R-:W-:-:S02]  /*28620*/  PRMT R3, R25, 0x7632, R3 ;  /* 0x0000763219037816 */ /* 0x010fc40000000003 */
[----:B--2---:R-:W-:Y:S01]  /*28630*/  ISETP.LT.AND P3, PT, R18, UR4, !P1 ;  /* 0x0000000412007c0c */ /* 0x004fe2000cf61270 */
[----:B------:R-:W-:Y:S01]  /*28640*/  IMAD.WIDE R16, R0, 0x2, R4 ;  /* 0x0000000200107825 */ /* 0x000fe200078e0204 */
[----:B------:R1:W-:Y:S01]  /*28650*/  @P6 STG.E.U16 desc[UR8][R26.64], R25 ;  /* 0x000000191a006986 */ /* 0x0003e2000c101508 */
[----:B------:R-:W-:Y:S01]  /*28660*/  ISETP.LT.AND P6, PT, R2, UR12, !P1 ;  /* 0x0000000c02007c0c */ /* 0x000fe2000cfc1270 */
[----:B------:R-:W-:Y:S01]  /*28670*/  ULDC UR4, c[0x0][0x22c] ;  /* 0x00008b0000047ab9 */ /* 0x000fe20000000800 */
[----:B------:R-:W-:Y:S01]  /*28680*/  ISETP.LT.AND P4, PT, R19, UR6, !P1 ;  /* 0x0000000613007c0c */ /* 0x000fe2000cf81270 */
[----:B0-----:R-:W2:Y:S07]  /*28690*/  LDL.LU R2, [R1+0x8] ;  /* 0x0000080001027983 */ /* 0x001eae0000300800 */
[----:B------:R0:W-:Y:S01]  /*286a0*/  @P3 STG.E.U16 desc[UR8][R16.64], R3 ;  /* 0x0000000310003986 */ /* 0x0001e2000c101508 */
[----:B-1----:R-:W-:Y:S01]  /*286b0*/  VIADD R26, R29, 0xd ;  /* 0x0000000d1d1a7836 */ /* 0x002fe20000000000 */
[----:B------:R-:W-:Y:S01]  /*286c0*/  ISETP.LT.AND P5, PT, R24, UR10, !P1 ;  /* 0x0000000a18007c0c */ /* 0x000fe2000cfa1270 */
[C---:B------:R-:W-:Y:S01]  /*286d0*/  IMAD.WIDE R18, R0.reuse, 0x2, R6 ;  /* 0x0000000200127825 */ /* 0x040fe200078e0206 */
[----:B------:R-:W3:Y:S01]  /*286e0*/  LDL.LU R29, [R1+0xf8] ;  /* 0x0000f800011d7983 */ /* 0x000ee20000300800 */
[----:B------:R-:W-:Y:S01]  /*286f0*/  PRMT R28, R13, 0x7632, R28 ;  /* 0x000076320d1c7816 */ /* 0x000fe2000000001c */
[----:B------:R-:W-:Y:S01]  /*28700*/  ULDC UR6, c[0x0][0x228] ;  /* 0x00008a0000067ab9 */ /* 0x000fe20000000800 */
[----:B------:R-:W-:Y:S01]  /*28710*/  IMAD.WIDE R24, R0, 0x2, R22 ;  /* 0x0000000200187825 */ /* 0x000fe200078e0216 */
[----:B------:R-:W-:Y:S01]  /*28720*/  ISETP.GE.AND P0, PT, R26, UR4, PT ;  /* 0x000000041a007c0c */ /* 0x000fe2000bf06270 */
[----:B------:R1:W-:Y:S01]  /*28730*/  @P4 STG.E.U16 desc[UR8][R18.64], R13 ;  /* 0x0000000d12004986 */ /* 0x0003e2000c101508 */
[----:B------:R-:W-:Y:S01]  /*28740*/  ULDC UR4, c[0x0][0x228] ;  /* 0x00008a0000047ab9 */ /* 0x000fe20000000800 */
[----:B------:R-:W-:Y:S01]  /*28750*/  ULDC UR10, c[0x0][0x228] ;  /* 0x00008a00000a7ab9 */ /* 0x000fe20000000800 */
[----:B------:R-:W-:Y:S01]  /*28760*/  ULDC UR12, c[0x0][0x228] ;  /* 0x00008a00000c7ab9 */ /* 0x000fe20000000800 */
[----:B0-----:R-:W4:Y:S01]  /*28770*/  LDL.LU R16, [R1+0xb8] ;  /* 0x0000b80001107983 */ /* 0x001f220000300800 */
[----:B------:R-:W-:-:S03]  /*28780*/  IMAD.WIDE R26, R0, 0x2, R20 ;  /* 0x00000002001a7825 */ /* 0x000fc600078e0214 */
[----:B------:R-:W3:Y:S04]  /*28790*/  LDL R17, [R1+0x1048] ;  /* 0x0010480001117983 */ /* 0x000ee80000100800 */
[----:B------:R-:W2:Y:S04]  /*287a0*/  LDL R3, [R1+0x1038] ;  /* 0x0010380001037983 */ /* 0x000ea80000100800 */
[----:B------:R0:W-:Y:S04]  /*287b0*/  @P5 STG.E.U16 desc[UR8][R24.64], R28 ;  /* 0x0000001c18005986 */ /* 0x0001e8000c101508 */
[----:B-1----:R-:W3:Y:S04]  /*287c0*/  LDL.LU R13, [R1+0x1158] ;  /* 0x00115800010d7983 */ /* 0x002ee80000300800 */
[----:B------:R-:W3:Y:S04]  /*287d0*/  LDL R19, [R1+0x103c] ;  /* 0x00103c0001137983 */ /* 0x000ee80000100800 */
[----:B0-----:R-:W3:Y:S04]  /*287e0*/  LDL R24, [R1+0x1044] ;  /* 0x0010440001187983 */ /* 0x001ee80000100800 */
[----:B------:R-:W3:Y:S04]  /*287f0*/  LDL R25, [R1+0x1030] ;  /* 0x0010300001197983 */ /* 0x000ee80000100800 */
[----:B----4-:R0:W-:Y:S04]  /*28800*/  @P6 STG.E.U16 desc[UR8][R26.64], R16 ;  /* 0x000000101a006986 */ /* 0x0101e8000c101508 */
[----:B0-----:R-:W4:Y:S01]  /*28810*/  LDL R27, [R1+0x104c] ;  /* 0x00104c00011b7983 */ /* 0x001f220000100800 */
[----:B------:R-:W-:-:S02]  /*28820*/  PRMT R18, R16, 0x7632, R18 ;  /* 0x0000763210127816 */ /* 0x000fc40000000012 */
[----:B--2---:R-:W-:Y:S01]  /*28830*/  ISETP.LT.AND P5, PT, R3, UR12, !P0 ;  /* 0x0000000c03007c0c */ /* 0x004fe2000c7a1270 */
[----:B------:R-:W-:Y:S01]  /*28840*/  VIADD R3, R0, UR26 ;  /* 0x0000001a00037c36 */ /* 0x000fe20008000000 */
[----:B------:R-:W-:Y:S01]  /*28850*/  PRMT R28, R2, 0x7632, R28 ;  /* 0x00007632021c7816 */ /* 0x000fe2000000001c */
[----:B------:R0:W-:Y:S01]  /*28860*/  STL [R1+0x114c], R15 ;  /* 0x00114c0f01007387 */ /* 0x0001e20000100800 */
[----:B------:R-:W-:Y:S01]  /*28870*/  ULDC UR12, c[0x0][0x228] ;  /* 0x00008a00000c7ab9 */ /* 0x000fe20000000800 */
[----:B---3--:R-:W-:Y:S01]  /*28880*/  ISETP.LT.AND P6, PT, R25, UR10, !P0 ;  /* 0x0000000a19007c0c */ /* 0x008fe2000c7c1270 */
[----:B------:R-:W-:Y:S01]  /*28890*/  ULDC UR10, c[0x0][0x228] ;  /* 0x00008a00000a7ab9 */ /* 0x000fe20000000800 */
[----:B----4-:R-:W-:Y:S01]  /*288a0*/  ISETP.LT.AND P4, PT, R27, UR4, !P1 ;  /* 0x000000041b007c0c */ /* 0x010fe2000cf81270 */
[----:B------:R-:W-:Y:S02]  /*288b0*/  ULDC UR4, c[0x0][0x228] ;  /* 0x00008a0000047ab9 */ /* 0x000fe40000000800 */
[----:B------:R-:W-:Y:S01]  /*288c0*/  ISETP.LT.AND P3, PT, R17, UR4, !P1 ;  /* 0x0000000411007c0c */ /* 0x000fe2000cf61270 */
[----:B------:R-:W-:Y:S01]  /*288d0*/  IMAD.WIDE R16, R0, 0x2, R12 ;  /* 0x0000000200107825 */ /* 0x000fe200078e020c */
[----:B------:R-:W-:Y:S01]  /*288e0*/  ISETP.LT.AND P1, PT, R24, UR6, !P1 ;  /* 0x0000000618007c0c */ /* 0x000fe2000cf21270 */
[----:B------:R-:W-:Y:S01]  /*288f0*/  ULDC UR4, c[0x0][0x228] ;  /* 0x00008a0000047ab9 */ /* 0x000fe20000000800 */
[----:B------:R-:W-:Y:S01]  /*28900*/  ULDC UR6, c[0x0][0x228] ;  /* 0x00008a0000067ab9 */ /* 0x000fe20000000800 */
[----:B------:R-:W-:-:S04]  /*28910*/  IMAD.WIDE R26, R0, 0x2, R10 ;  /* 0x00000002001a7825 */ /* 0x000fc800078e020a */
[----:B------:R-:W-:Y:S01]  /*28920*/  IMAD.WIDE R24, R0, 0x2, R14 ;  /* 0x0000000200187825 */ /* 0x000fe200078e020e */
[----:B------:R1:W-:Y:S01]  /*28930*/  @P4 STG.E.U16 desc[UR8][R16.64], R18 ;  /* 0x0000001210004986 */ /* 0x0003e2000c101508 */
[----:B------:R-:W-:Y:S01]  /*28940*/  ISETP.LT.AND P4, PT, R19, UR14, !P0 ;  /* 0x0000000e13007c0c */ /* 0x000fe2000c781270 */
[----:B------:R-:W-:Y:S02]  /*28950*/  ULDC UR14, c[0x0][0x228] ;  /* 0x00008a00000e7ab9 */ /* 0x000fe40000000800 */
[----:B0-----:R-:W2:Y:S04]  /*28960*/  LDL.LU R15, [R1+0x128] ;  /* 0x00012800010f7983 */ /* 0x001ea80000300800 */
[----:B------:R0:W-:Y:S01]  /*28970*/  @P3 STG.E.U16 desc[UR8][R26.64], R2 ;  /* 0x000000021a003986 */ /* 0x0001e2000c101508 */
[----:B-1----:R-:W-:-:S03]  /*28980*/  IMAD.WIDE R18, R3, 0x2, R8 ;  /* 0x0000000203127825 */ /* 0x002fc600078e0208 */
[----:B------:R1:W-:Y:S01]  /*28990*/  @P1 STG.E.U16 desc[UR8][R24.64], R28 ;  /* 0x0000001c18001986 */ /* 0x0003e2000c101508 */
[----:B------:R-:W-:-:S03]  /*289a0*/  PRMT R0, R29, 0x7632, R0 ;  /* 0x000076321d007816 */ /* 0x000fc60000000000 */
[----:B------:R3:W-:Y:S04]  /*289b0*/  @P6 STG.E.U16 desc[UR8][R18.64], R29 ;  /* 0x0000001d12006986 */ /* 0x0007e8000c101508 */
[----:B0-----:R-:W4:Y:S04]  /*289c0*/  LDL.LU R2, [R1+0x1154] ;  /* 0x0011540001027983 */ /* 0x001f280000300800 */
[----:B-1----:R-:W2:Y:S04]  /*289d0*/  LDL R28, [R1+0x1048] ;  /* 0x00104800011c7983 */ /* 0x002ea80000100800 */
[----:B------:R-:W4:Y:S04]  /*289e0*/  LDL.LU R24, [R1+0xc8] ;  /* 0x0000c80001187983 */ /* 0x000f280000300800 */
[----:B------:R-:W2:Y:S04]  /*289f0*/  LDL R25, [R1+0x1034] ;  /* 0x0010340001197983 */ /* 0x000ea80000100800 */
[----:B---3--:R-:W3:Y:S04]  /*28a00*/  LDL.LU R29, [R1+0x1150] ;  /* 0x00115000011d7983 */ /* 0x008ee80000300800 */
[----:B------:R-:W3:Y:S04]  /*28a10*/  LDL R18, [R1+0x1040] ;  /* 0x0010400001127983 */ /* 0x000ee80000100800 */
[----:B------:R-:W3:Y:S01]  /*28a20*/  LDL R19, [R1+0x104c] ;  /* 0x00104c0001137983 */ /* 0x000ee20000100800 */
[----:B------:R-:W-:-:S04]  /*28a30*/  IMAD.WIDE R16, R3, 0x2, R4 ;  /* 0x0000000203107825 */ /* 0x000fc800078e0204 */
[C---:B------:R-:W-:Y:S01]  /*28a40*/  IMAD.WIDE R26, R3.reuse, 0x2, R6 ;  /* 0x00000002031a7825 */ /* 0x040fe200078e0206 */
[----:B------:R0:W-:Y:S03]  /*28a50*/  @P5 STG.E.U16 desc[UR8][R16.64], R0 ;  /* 0x0000000010005986 */ /* 0x0001e6000c101508 */
[----:B0-----:R-:W-:Y:S01]  /*28a60*/  IMAD.WIDE R16, R3, 0x2, R22 ;  /* 0x0000000203107825 */ /* 0x001fe200078e0216 */
[----:B----4-:R0:W-:Y:S01]  /*28a70*/  @P4 STG.E.U16 desc[UR8][R26.64], R24 ;  /* 0x000000181a004986 */ /* 0x0101e2000c101508 */
[----:B------:R-:W-:Y:S01]  /*28a80*/  ISETP.LT.AND P4, PT, R2, UR6, !P0 ;  /* 0x0000000602007c0c */ /* 0x000fe2000c781270 */
[----:B------:R-:W-:Y:S01]  /*28a90*/  ULDC UR6, c[0x0][0x228] ;  /* 0x00008a0000067ab9 */ /* 0x000fe20000000800 */
[----:B--2---:R-:W-:Y:S01]  /*28aa0*/  ISETP.LT.AND P6, PT, R28, UR12, !P0 ;  /* 0x0000000c1c007c0c */ /* 0x004fe2000c7c1270 */
[----:B------:R-:W-:Y:S01]  /*28ab0*/  VIADD R28, R25, 0xe ;  /* 0x0000000e191c7836 */ /* 0x000fe20000000000 */
[----:B---3--:R-:W-:Y:S01]  /*28ac0*/  ISETP.LT.AND P3, PT, R18, UR4, !P0 ;  /* 0x0000000412007c0c */ /* 0x008fe2000c761270 */
[----:B------:R-:W-:Y:S01]  /*28ad0*/  ULDC UR4, c[0x0][0x22c] ;  /* 0x00008b0000047ab9 */ /* 0x000fe20000000800 */
[----:B------:R-:W-:-:S02]  /*28ae0*/  PRMT R0, R24, 0x7632, R0 ;  /* 0x0000763218007816 */ /* 0x000fc40000000000 */
[----:B------:R-:W-:Y:S01]  /*28af0*/  ISETP.LT.AND P5, PT, R19, UR10, !P0 ;  /* 0x0000000a13007c0c */ /* 0x000fe2000c7a1270 */
[----:B------:R-:W-:Y:S01]  /*28b00*/  IMAD.WIDE R18, R3, 0x2, R20 ;  /* 0x0000000203127825 */ /* 0x000fe200078e0214 */
[----:B------:R1:W-:Y:S01]  /*28b10*/  STL [R1+0x1148], R2 ;  /* 0x0011480201007387 */ /* 0x0003e20000100800 */
[----:B------:R-:W-:Y:S01]  /*28b20*/  ISETP.GE.AND P1, PT, R28, UR4, PT ;  /* 0x000000041c007c0c */ /* 0x000fe2000bf26270 */
[----:B------:R-:W-:Y:S01]  /*28b30*/  ULDC UR4, c[0x0][0x228] ;  /* 0x00008a0000047ab9 */ /* 0x000fe20000000800 */
[----:B------:R-:W-:Y:S01]  /*28b40*/  PRMT R29, R15, 0x7632, R29 ;  /* 0x000076320f1d7816 */ /* 0x000fe2000000001d */
[C---:B0-----:R-:W-:Y:S01]  /*28b50*/  IMAD.WIDE R24, R3.reuse, 0x2, R12 ;  /* 0x0000000203187825 */ /* 0x041fe200078e020c */
[----:B------:R-:W-:Y:S01]  /*28b60*/  ULDC UR10, c[0x0][0x228] ;  /* 0x00008a00000a7ab9 */ /* 0x000fe20000000800 */
[----:B------:R-:W-:Y:S01]  /*28b70*/  ULDC UR12, c[0x0][0x228] ;  /* 0x00008a00000c7ab9 */ /* 0x000fe20000000800 */
[----:B------:R0:W-:Y:S04]  /*28b80*/  @P3 STG.E.U16 desc[UR8][R16.64], R0 ;  /* 0x0000000010003986 */ /* 0x0001e8000c101508 */
[----:B-1----:R-:W2:Y:S04]  /*28b90*/  LDL.LU R2, [R1+0x2c] ;  /* 0x00002c0001027983 */ /* 0x002ea80000300800 */
[----:B------:R-:W3:Y:S04]  /*28ba0*/  LDL R28, [R1+0x1034] ;  /* 0x00103400011c7983 */ /* 0x000ee80000100800 */
[----:B0-----:R-:W4:Y:S04]  /*28bb0*/  LDL R0, [R1+0x1038] ;  /* 0x0010380001007983 */ /* 0x001f280000100800 */
[----:B------:R-:W2:Y:S04]  /*28bc0*/  LDL R16, [R1+0x103c] ;  /* 0x00103c0001107983 */ /* 0x000ea80000100800 */
[----:B------:R-:W2:Y:S04]  /*28bd0*/  LDL.LU R17, [R1+0x108] ;  /* 0x0001080001117983 */ /* 0x000ea80000300800 */
[----:B------:R0:W-:Y:S04]  /*28be0*/  @P4 STG.E.U16 desc[UR8][R18.64], R15 ;  /* 0x0000000f12004986 */ /* 0x0001e8000c101508 */
[----:B0-----:R-:W2:Y:S04]  /*28bf0*/  LDL.LU R15, [R1+0x114c] ;  /* 0x00114c00010f7983 */ /* 0x001ea80000300800 */
[----:B------:R-:W2:Y:S04]  /*28c00*/  LDL R18, [R1+0x1044] ;  /* 0x0010440001127983 */ /* 0x000ea80000100800 */
[----:B------:R-:W2:Y:S01]  /*28c10*/  LDL R19, [R1+0x1030] ;  /* 0x0010300001137983 */ /* 0x000ea20000100800 */
[----:B------:R-:W-:-:S03]  /*28c20*/  IMAD.WIDE R26, R3, 0x2, R10 ;  /* 0x00000002031a7825 */ /* 0x000fc600078e020a */
[----:B------:R0:W-:Y:S04]  /*28c30*/  @P5 STG.E.U16 desc[UR8][R24.64], R29 ;  /* 0x0000001d18005986 */ /* 0x0001e8000c101508 */
[----:B------:R-:W-:Y:S04]  /*28c40*/  STL [R1+0x113c], R8 ;  /* 0x00113c0801007387 */ /* 0x000fe80000100800 */
[----:B------:R-:W-:Y:S01]  /*28c50*/  STL [R1+0x1138], R9 ;  /* 0x0011380901007387 */ /* 0x000fe20000100800 */
[----:B---3--:R-:W-:Y:S01]  /*28c60*/  VIADD R28, R28, 0xf ;  /* 0x0000000f1c1c7836 */ /* 0x008fe20000000000 */
[----:B----4-:R-:W-:Y:S01]  /*28c70*/  ISETP.LT.AND P5, PT, R0, UR10, !P1 ;  /* 0x0000000a00007c0c */ /* 0x010fe2000cfa1270 */
[----:B------:R-:W-:Y:S01]  /*28c80*/  VIADD R0, R3, UR26 ;  /* 0x0000001a03007c36 */ /* 0x000fe20008000000 */
[----:B------:R-:W-:Y:S01]  /*28c90*/  ULDC UR10, c[0x0][0x228] ;  /* 0x00008a00000a7ab9 */ /* 0x000fe20000000800 */
[----:B--2---:R1:W-:Y:S01]  /*28ca0*/  @P6 STG.E.U16 desc[UR8][R26.64], R17 ;  /* 0x000000111a006986 */ /* 0x0043e2000c101508 */
[----:B------:R-:W-:-:S02]  /*28cb0*/  ISETP.LT.AND P6, PT, R16, UR12, !P1 ;  /* 0x0000000c10007c0c */ /* 0x000fc4000cfc1270 */
[----:B0-----:R-:W-:Y:S01]  /*28cc0*/  PRMT R29, R17, 0x7632, R29 ;  /* 0x00007632111d7816 */ /* 0x001fe2000000001d */
[----:B------:R-:W-:Y:S01]  /*28cd0*/  IMAD.WIDE R24, R0, 0x2, R4 ;  /* 0x0000000200187825 */ /* 0x000fe200078e0204 */
[----:B------:R-:W-:Y:S01]  /*28ce0*/  ULDC UR12, c[0x0][0x228] ;  /* 0x00008a00000c7ab9 */ /* 0x000fe20000000800 */
[----:B------:R-:W-:Y:S02]  /*28cf0*/  ISETP.LT.AND P3, PT, R18, UR4, !P0 ;  /* 0x0000000412007c0c */ /* 0x000fe4000c761270 */
[----:B------:R-:W-:Y:S01]  /*28d00*/  ISETP.LT.AND P4, PT, R19, UR6, !P1 ;  /* 0x0000000613007c0c */ /* 0x000fe2000cf81270 */
[----:B-1----:R-:W-:Y:S01]  /*28d10*/  IMAD.WIDE R16, R3, 0x2, R14 ;  /* 0x0000000203107825 */ /* 0x002fe200078e020e */
[----:B------:R-:W-:Y:S01]  /*28d20*/  ULDC UR4, c[0x0][0x22c] ;  /* 0x00008b0000047ab9 */ /* 0x000fe20000000800 */
[----:B------:R-:W-:Y:S02]  /*28d30*/  ULDC UR6, c[0x0][0x228] ;  /* 0x00008a0000067ab9 */ /* 0x000fe40000000800 */
[----:B------:R-:W-:-:S02]  /*28d40*/  IMAD.WIDE R18, R0, 0x2, R8 ;  /* 0x0000000200127825 */ /* 0x000fc400078e0208 */
[----:B------:R-:W2:Y:S01]  /*28d50*/  LDL.LU R9, [R1+0xc] ;  /* 0x00000c0001097983 */ /* 0x000ea20000300800 */
[----:B------:R-:W-:Y:S01]  /*28d60*/  ISETP.GE.AND P0, PT, R28, UR4, PT ;  /* 0x000000041c007c0c */ /* 0x000fe2000bf06270 */
[----:B------:R-:W-:Y:S01]  /*28d70*/  IMAD.WIDE R26, R0, 0x2, R6 ;  /* 0x00000002001a7825 */ /* 0x000fe200078e0206 */
[----:B------:R-:W-:Y:S01]  /*28d80*/  PRMT R3, R2, 0x7632, R3 ;  /* 0x0000763202037816 */ /* 0x000fe20000000003 */
[----:B------:R-:W-:Y:S01]  /*28d90*/  STL [R1+0x1144], R4 ;  /* 0x0011440401007387 */ /* 0x000fe20000100800 */
[----:B------:R-:W-:-:S03]  /*28da0*/  ULDC UR4, c[0x0][0x228] ;  /* 0x00008a0000047ab9 */ /* 0x000fc60000000800 */
        /* <DEDUP_REMOVED lines=12> */
[----:B--2---:R-:W-:Y:S01]  /*28e70*/  @P6 STG.E.U16 desc[UR8][R26.64], R28 ;  /* 0x0000001c1a006986 */ /* 0x004fe2000c101508 */
[----:B----4-:R-:W-:Y:S01]  /*28e80*/  ISETP.LT.AND P4, PT, R29, UR10, !P1 ;  /* 0x0000000a1d007c0c */ /* 0x010fe2000cf81270 */
[----:B------:R-:W-:Y:S01]  /*28e90*/  ULDC UR10, c[0x0][0x228] ;  /* 0x00008a00000a7ab9 */ /* 0x000fe20000000800 */
[----:B------:R-:W-:Y:S02]  /*28ea0*/  PRMT R4, R28, 0x7632, R4 ;  /* 0x000076321c047816 */ /* 0x000fe40000000004 */
[----:B------:R-:W-:Y:S01]  /*28eb0*/  ISETP.LT.AND P3, PT, R16, UR12, !P1 ;  /* 0x0000000c10007c0c */ /* 0x000fe2000cf61270 */
[----:B------:R-:W-:Y:S01]  /*28ec0*/  ULDC UR12, c[0x0][0x228] ;  /* 0x00008a00000c7ab9 */ /* 0x000fe20000000800 */
[----:B---3--:R-:W-:Y:S02]  /*28ed0*/  ISETP.LT.AND P5, PT, R2, UR6, !P1 ;  /* 0x0000000602007c0c */ /* 0x008fe4000cfa1270 */
[----:B------:R-:W-:Y:S01]  /*28ee0*/  ISETP.LT.AND P6, PT, R19, UR4, !P1 ;  /* 0x0000000413007c0c */ /* 0x000fe2000cfc1270 */
[----:B------:R0:W-:Y:S01]  /*28ef0*/  STL [R1+0x1134], R2 ;  /* 0x0011340201007387 */ /* 0x0001e20000100800 */
[----:B------:R-:W-:Y:S01]  /*28f00*/  ISETP.LT.AND P1, PT, R17, UR14, !P1 ;  /* 0x0000000e11007c0c */ /* 0x000fe2000cf21270 */
[C---:B------:R-:W-:Y:S01]  /*28f10*/  IMAD.WIDE R16, R0.reuse, 0x2, R22 ;  /* 0x0000000200107825 */ /* 0x040fe200078e0216 */
[----:B------:R-:W-:Y:S01]  /*28f20*/  PRMT R8, R5, 0x7632, R8 ;  /* 0x0000763205087816 */ /* 0x000fe20000000008 */
[----:B------:R-:W-:Y:S01]  /*28f30*/  ULDC UR4, c[0x0][0x228] ;  /* 0x00008a0000047ab9 */ /* 0x000fe20000000800 */
[----:B------:R-:W-:Y:S01]  /*28f40*/  PRMT R3, R9, 0x7632, R3 ;  /* 0x0000763209037816 */ /* 0x000fe20000000003 */
[C---:B------:R-:W-:Y:S01]  /*28f50*/  IMAD.WIDE R18, R0.reuse, 0x2, R20 ;  /* 0x0000000200127825 */ /* 0x040fe200078e0214 */
[----:B------:R-:W-:Y:S01]  /*28f60*/  ULDC UR6, c[0x0][0x228] ;  /* 0x00008a0000067ab9 */ /* 0x000fe20000000800 */
[----:B------:R-:W-:Y:S01]  /*28f70*/  ULDC UR14, c[0x0][0x228] ;  /* 0x00008a00000e7ab9 */ /* 0x000fe20000000800 */
[----:B0-----:R-:W2:Y:S04]  /*28f80*/  LDL.LU R2, [R1+0xfc] ;  /* 0x0000fc0001027983 */ /* 0x001ea80000300800 */
        /* <DEDUP_REMOVED lines=10> */
[----:B------:R0:W-:Y:S01]  /*29030*/  @P4 STG.E.U16 desc[UR8][R24.64], R8 ;  /* 0x0000000818004986 */ /* 0x0001e2000c101508 */
[----:B------:R-:W-:-:S03]  /*29040*/  IMAD.WIDE R26, R0, 0x2, R10 ;  /* 0x00000002001a7825 */ /* 0x000fc600078e020a */
[----:B0-----:R-:W3:Y:S04]  /*29050*/  LDL.LU R8, [R1+0x113c] ;  /* 0x00113c0001087983 */ /* 0x001ee80000300800 */
[----:B------:R-:W3:Y:S04]  /*29060*/  LDL R25, [R1+0x1030] ;  /* 0x0010300001197983 */ /* 0x000ee80000100800 */
[----:B------:R0:W-:Y:S04]  /*29070*/  @P3 STG.E.U16 desc[UR8][R26.64], R9 ;  /* 0x000000091a003986 */ /* 0x0001e8000c101508 */
[----:B0-----:R-:W3:Y:S01]  /*29080*/  LDL.LU R9, [R1+0x1138] ;  /* 0x0011380001097983 */ /* 0x001ee20000300800 */
        /* <DEDUP_REMOVED lines=12> */
[----:B------:R-:W-:Y:S01]  /*29150*/  PRMT R29, R21, 0x7632, R29 ;  /* 0x00007632151d7816 */ /* 0x000fe2000000001d */
[----:B------:R-:W-:Y:S01]  /*29160*/  ULDC UR10, c[0x0][0x228] ;  /* 0x00008a00000a7ab9 */ /* 0x000fe20000000800 */
[----:B------:R-:W-:Y:S01]  /*29170*/  ISETP.GE.AND P1, PT, R0, UR4, PT ;  /* 0x0000000400007c0c */ /* 0x000fe2000bf26270 */
[----:B------:R-:W-:Y:S01]  /*29180*/  IMAD.WIDE R24, R3, 0x2, R6 ;  /* 0x0000000203187825 */ /* 0x000fe200078e0206 */
[----:B------:R-:W-:Y:S01]  /*29190*/  ULDC UR4, c[0x0][0x228] ;  /* 0x00008a0000047ab9 */ /* 0x000fe20000000800 */
[----:B------:R-:W-:-:S02]  /*291a0*/  ULDC UR12, c[0x0][0x228] ;  /* 0x00008a00000c7ab9 */ /* 0x000fc40000000800 */
[C---:B------:R-:W-:Y:S01]  /*291b0*/  IMAD.WIDE R16, R3.reuse, 0x2, R8 ;  /* 0x0000000203107825 */ /* 0x040fe200078e0208 */
[----:B------:R0:W-:Y:S04]  /*291c0*/  STL [R1+0x112c], R9 ;  /* 0x00112c0901007387 */ /* 0x0001e80000100800 */
[----:B------:R-:W-:Y:S04]  /*291d0*/  @P3 STG.E.U16 desc[UR8][R16.64], R2 ;  /* 0x0000000210003986 */ /* 0x000fe8000c101508 */
[----:B0-----:R-:W2:Y:S04]  /*291e0*/  LDL.LU R9, [R1+0x12c] ;  /* 0x00012c0001097983 */ /* 0x001ea80000300800 */
[----:B------:R0:W-:Y:S04]  /*291f0*/  STL [R1+0x1128], R5 ;  /* 0x0011280501007387 */ /* 0x0001e80000100800 */
[----:B------:R1:W-:Y:S04]  /*29200*/  @P4 STG.E.U16 desc[UR8][R18.64], R28 ;  /* 0x0000001c12004986 */ /* 0x0003e8000c101508 */
[----:B0-----:R-:W3:Y:S04]  /*29210*/  LDL.LU R5, [R1+0x10c] ;  /* 0x00010c0001057983 */ /* 0x001ee80000300800 */
[----:B------:R-:W4:Y:S04]  /*29220*/  LDL R0, [R1+0x1030] ;  /* 0x0010300001007983 */ /* 0x000f280000100800 */
[----:B------:R-:W3:Y:S04]  /*29230*/  LDL.LU R2, [R1+0x1134] ;  /* 0x0011340001027983 */ /* 0x000ee80000300800 */
[----:B-1----:R-:W4:Y:S04]  /*29240*/  LDL R19, [R1+0x104c] ;  /* 0x00104c0001137983 */ /* 0x002f280000100800 */
[----:B------:R-:W4:Y:S04]  /*29250*/  LDL R16, [R1+0x1048] ;  /* 0x0010480001107983 */ /* 0x000f280000100800 */
[----:B------:R-:W4:Y:S04]  /*29260*/  LDL R17, [R1+0x1044] ;  /* 0x0010440001117983 */ /* 0x000f280000100800 */
[----:B------:R0:W-:Y:S04]  /*29270*/  @P5 STG.E.U16 desc[UR8][R24.64], R21 ;  /* 0x0000001518005986 */ /* 0x0001e8000c101508 */
[----:B0-----:R-:W4:Y:S01]  /*29280*/  LDL.LU R21, [R1+0x1130] ;  /* 0x0011300001157983 */ /* 0x001f220000300800 */
[----:B------:R-:W-:-:S05]  /*29290*/  IMAD.WIDE R26, R3, 0x2, R22 ;  /* 0x00000002031a7825 */ /* 0x000fca00078e0216 */
[----:B------:R-:W-:Y:S01]  /*292a0*/  @P6 STG.E.U16 desc[UR8][R26.64], R29 ;  /* 0x0000001d1a006986 */ /* 0x000fe2000c101508 */
[----:B------:R-:W-:-:S03]  /*292b0*/  IMAD.WIDE R24, R3, 0x2, R12 ;  /* 0x0000000203187825 */ /* 0x000fc600078e020c */
[----:B------:R0:W-:Y:S04]  /*292c0*/  STL [R1+0x111c], R29 ;  /* 0x00111c1d01007387 */ /* 0x0001e80000100800 */
[----:B0-----:R-:W4:Y:S04]  /*292d0*/  LDL R29, [R1+0x1034] ;  /* 0x00103400011d7983 */ /* 0x001f280000100800 */
[----:B------:R0:W-:Y:S04]  /*292e0*/  STL [R1+0x1124], R13 ;  /* 0x0011240d01007387 */ /* 0x0001e80000100800 */
[----:B0-----:R-:W4:Y:S01]  /*292f0*/  LDL.LU R13, [R1+0x130] ;  /* 0x00013000010d7983 */ /* 0x001f220000300800 */
[----:B--2---:R-:W-:-:S02]  /*29300*/  PRMT R28, R9, 0x7632, R28 ;  /* 0x00007632091c7816 */ /* 0x004fc4000000001c */
[----:B---3--:R-:W-:Y:S01]  /*29310*/  ISETP.LT.AND P5, PT, R2, UR4, !P0 ;  /* 0x0000000402007c0c */ /* 0x008fe2000c7a1270 */
[----:B------:R-:W-:Y:S01]  /*29320*/  ULDC UR4, c[0x0][0x228] ;  /* 0x00008a0000047ab9 */ /* 0x000fe20000000800 */
[----:B----4-:R-:W-:Y:S02]  /*29330*/  ISETP.LT.AND P4, PT, R19, UR6, !P0 ;  /* 0x0000000613007c0c */ /* 0x010fe4000c781270 */
        /* <DEDUP_REMOVED lines=196> */
[----:B---3--:R-:W-:Y:S02]  /*29f80*/  ISETP.LT.AND P4, PT, R18, UR6, !P0 ;  /* 0x0000000612007c0c */ /* 0x008fe4000c781270 */
[----:B------:R-:W-:Y:S01]  /*29f90*/  ISETP.LT.AND P5, PT, R19, UR10, !P0 ;  /* 0x0000000a13007c0c */ /* 0x000fe2000c7a1270 */
[----:B------:R-:W-:Y:S01]  /*29fa0*/  IMAD.WIDE R18, R3, 0x2, R4 ;  /* 0x0000000203127825 */ /* 0x000fe200078e0204 */
[----:B------:R-:W-:Y:S01]  /*29fb0*/  PRMT R29, R21, 0x7632, R29 ;  /* 0x00007632151d7816 */ /* 0x000fe2000000001d */
[----:B------:R-:W-:Y:S01]  /*29fc0*/  ULDC UR6, c[0x0][0x228] ;  /* 0x00008a0000067ab9 */ /* 0x000fe20000000800 */
[----:B------:R-:W-:Y:S01]  /*29fd0*/  ULDC UR10, c[0x0][0x228] ;  /* 0x00008a00000a7ab9 */ /* 0x000fe20000000800 */
[----:B------:R-:W-:Y:S01]  /*29fe0*/  ISETP.LT.AND P1, PT, R25, UR4, !P0 ;  /* 0x0000000419007c0c */ /* 0x000fe2000c721270 */
[----:B------:R-:W-:Y:S01]  /*29ff0*/  ULDC UR4, c[0x0][0x22c] ;  /* 0x00008b0000047ab9 */ /* 0x000fe20000000800 */
[----:B------:R0:W-:Y:S01]  /*2a000*/  STL [R1+0x10f8], R9 ;  /* 0x0010f80901007387 */ /* 0x0001e20000100800 */
[----:B------:R-:W-:Y:S01]  /*2a010*/  IMAD.WIDE R16, R3, 0x2, R8 ;  /* 0x0000000203107825 */ /* 0x000fe200078e0208 */
[----:B------:R-:W-:Y:S01]  /*2a020*/  ISETP.GE.AND P3, PT, R0, UR4, PT ;  /* 0x0000000400007c0c */ /* 0x000fe2000bf66270 */
[----:B------:R-:W-:Y:S01]  /*2a030*/  ULDC UR4, c[0x0][0x228] ;  /* 0x00008a0000047ab9 */ /* 0x000fe20000000800 */
[----:B------:R-:W-:-:S07]  /*2a040*/  ULDC UR12, c[0x0][0x228] ;  /* 0x00008a00000c7ab9 */ /* 0x000fce0000000800 */
[----:B------:R-:W-:Y:S04]  /*2a050*/  @P1 STG.E.U16 desc[UR8][R16.64], R2 ;  /* 0x0000000210001986 */ /* 0x000fe8000c101508 */
[----:B0-----:R-:W2:Y:S04]  /*2a060*/  LDL.LU R9, [R1+0xd4] ;  /* 0x0000d40001097983 */ /* 0x001ea80000300800 */
[----:B------:R0:W-:Y:S01]  /*2a070*/  STL [R1+0x10f4], R5 ;  /* 0x0010f40501007387 */ /* 0x0001e20000100800 */
[----:B------:R-:W-:-:S03]  /*2a080*/  IMAD.WIDE R24, R3, 0x2, R6 ;  /* 0x0000000203187825 */ /* 0x000fc600078e0206 */
[----:B0-----:R-:W3:Y:S04]  /*2a090*/  LDL.LU R5, [R1+0x154] ;  /* 0x0001540001057983 */ /* 0x001ee80000300800 */
[----:B------:R-:W4:Y:S04]  /*2a0a0*/  LDL R0, [R1+0x1030] ;  /* 0x0010300001007983 */ /* 0x000f280000100800 */
[----:B------:R-:W3:Y:S04]  /*2a0b0*/  LDL.LU R2, [R1+0x1100] ;  /* 0x0011000001027983 */ /* 0x000ee80000300800 */
[----:B------:R0:W-:Y:S04]  /*2a0c0*/  @P4 STG.E.U16 desc[UR8][R18.64], R28 ;  /* 0x0000001c12004986 */ /* 0x0001e8000c101508 */
[----:B------:R-:W4:Y:S04]  /*2a0d0*/  LDL R16, [R1+0x1048] ;  /* 0x0010480001107983 */ /* 0x000f280000100800 */
[----:B------:R-:W4:Y:S04]  /*2a0e0*/  LDL R17, [R1+0x1044] ;  /* 0x0010440001117983 */ /* 0x000f280000100800 */
[----:B0-----:R-:W4:Y:S04]  /*2a0f0*/  LDL R19, [R1+0x104c] ;  /* 0x00104c0001137983 */ /* 0x001f280000100800 */
[----:B------:R0:W-:Y:S04]  /*2a100*/  @P5 STG.E.U16 desc[UR8][R24.64], R21 ;  /* 0x0000001518005986 */ /* 0x0001e8000c101508 */
[----:B0-----:R-:W4:Y:S01]  /*2a110*/  LDL.LU R21, [R1+0x10fc] ;  /* 0x0010fc0001157983 */ /* 0x001f220000300800 */
[----:B------:R-:W-:-:S05]  /*2a120*/  IMAD.WIDE R26, R3, 0x2, R22 ;  /* 0x00000002031a7825 */ /* 0x000fca00078e0216 */
[----:B------:R-:W-:Y:S01]  /*2a130*/  @P6 STG.E.U16 desc[UR8][R26.64], R29 ;  /* 0x0000001d1a006986 */ /* 0x000fe2000c101508 */
[----:B------:R-:W-:-:S03]  /*2a140*/  IMAD.WIDE R24, R3, 0x2, R12 ;  /* 0x0000000203187825 */ /* 0x000fc600078e020c */
[----:B------:R0:W-:Y:S04]  /*2a150*/  STL [R1+0x10e8], R29 ;  /* 0x0010e81d01007387 */ /* 0x0001e80000100800 */
[----:B0-----:R-:W4:Y:S04]  /*2a160*/  LDL.LU R29, [R1+0x148] ;  /* 0x00014800011d7983 */ /* 0x001f280000300800 */
[----:B------:R0:W-:Y:S04]  /*2a170*/  STL [R1+0x10f0], R13 ;  /* 0x0010f00d01007387 */ /* 0x0001e80000100800 */
[----:B0-----:R-:W4:Y:S01]  /*2a180*/  LDL.LU R13, [R1+0x138] ;  /* 0x00013800010d7983 */ /* 0x001f220000300800 */
[----:B--2---:R-:W-:-:S02]  /*2a190*/  PRMT R28, R9, 0x7632, R28 ;  /* 0x00007632091c7816 */ /* 0x004fc4000000001c */
[----:B---3--:R-:W-:Y:S01]  /*2a1a0*/  ISETP.LT.AND P5, PT, R2, UR4, !P0 ;  /* 0x0000000402007c0c */ /* 0x008fe2000c7a1270 */
[----:B------:R-:W-:Y:S01]  /*2a1b0*/  ULDC UR4, c[0x0][0x228] ;  /* 0x00008a0000047ab9 */ /* 0x000fe20000000800 */
[----:B----4-:R-:W-:-:S11]  /*2a1c0*/  IMAD.WIDE R26, R3, 0x2, R20 ;  /* 0x00000002031a7825 */ /* 0x010fd600078e0214 */
[----:B------:R0:W-:Y:S04]  /*2a1d0*/  @P5 STG.E.U16 desc[UR8][R26.64], R9 ;  /* 0x000000091a005986 */ /* 0x0001e8000c101508 */
[----:B0-----:R-:W2:Y:S01]  /*2a1e0*/  LDL.LU R9, [R1+0x10f8] ;  /* 0x0010f80001097983 */ /* 0x001ea20000300800 */
[----:B------:R-:W-:Y:S02]  /*2a1f0*/  ISETP.LT.AND P4, PT, R19, UR6, !P0 ;  /* 0x0000000613007c0c */ /* 0x000fe4000c781270 */
[----:B------:R-:W-:Y:S02]  /*2a200*/  ISETP.LT.AND P1, PT, R16, UR10, !P0 ;  /* 0x0000000a10007c0c */ /* 0x000fe4000c721270 */
[----:B------:R-:W-:Y:S01]  /*2a210*/  ISETP.LT.AND P6, PT, R0, UR4, !P3 ;  /* 0x0000000400007c0c */ /* 0x000fe2000dfc1270 */
[----:B------:R-:W-:Y:S01]  /*2a220*/  IMAD.WIDE R18, R3, 0x2, R10 ;  /* 0x0000000203127825 */ /* 0x000fe200078e020a */
[----:B------:R-:W-:Y:S01]  /*2a230*/  ISETP.LT.AND P0, PT, R17, UR12, !P0 ;  /* 0x0000000c11007c0c */ /* 0x000fe2000c701270 */
[----:B------:R-:W-:Y:S01]  /*2a240*/  ULDC UR4, c[0x0][0x228] ;  /* 0x00008a0000047ab9 */ /* 0x000fe20000000800 */
[----:B------:R-:W-:Y:S01]  /*2a250*/  ULDC UR6, c[0x0][0x228] ;  /* 0x00008a0000067ab9 */ /* 0x000fe20000000800 */
[C---:B------:R-:W-:Y:S01]  /*2a260*/  VIADD R0, R3.reuse, UR26 ;  /* 0x0000001a03007c36 */ /* 0x040fe20008000000 */
[----:B------:R-:W-:Y:S01]  /*2a270*/  ULDC UR10, c[0x0][0x228] ;  /* 0x00008a00000a7ab9 */ /* 0x000fe20000000800 */
[----:B------:R-:W-:Y:S01]  /*2a280*/  IMAD.WIDE R16, R3, 0x2, R14 ;  /* 0x0000000203107825 */ /* 0x000fe200078e020e */
[----:B------:R-:W-:Y:S01]  /*2a290*/  PRMT R3, R5, 0x7632, R3 ;  /* 0x0000763205037816 */ /* 0x000fe20000000003 */
[----:B------:R0:W-:Y:S01]  /*2a2a0*/  @P4 STG.E.U16 desc[UR8][R24.64], R28 ;  /* 0x0000001c18004986 */ /* 0x0001e2000c101508 */
[----:B------:R-:W-:-:S03]  /*2a2b0*/  ULDC UR12, c[0x0][0x228] ;  /* 0x00008a00000c7ab9 */ /* 0x000fc60000000800 */
[----:B------:R1:W-:Y:S04]  /*2a2c0*/  @P1 STG.E.U16 desc[UR8][R18.64], R5 ;  /* 0x0000000512001986 */ /* 0x0003e8000c101508 */
[----:B------:R-:W-:Y:S04]  /*2a2d0*/  @P0 STG.E.U16 desc[UR8][R16.64], R3 ;  /* 0x0000000310000986 */ /* 0x000fe8000c101508 */
[----:B0-----:R-:W3:Y:S04]  /*2a2e0*/  LDL R24, [R1+0x1040] ;  /* 0x0010400001187983 */ /* 0x001ee80000100800 */
[----:B------:R-:W4:Y:S04]  /*2a2f0*/  LDL R25, [R1+0x1034] ;  /* 0x0010340001197983 */ /* 0x000f280000100800 */
[----:B-1----:R-:W3:Y:S04]  /*2a300*/  LDL.LU R5, [R1+0x10f4] ;  /* 0x0010f40001057983 */ /* 0x002ee80000300800 */
[----:B------:R-:W3:Y:S01]  /*2a310*/  LDL R19, [R1+0x103c] ;  /* 0x00103c0001137983 */ /* 0x000ee20000100800 */
[----:B--2---:R-:W-:-:S05]  /*2a320*/  IMAD.WIDE R26, R0, 0x2, R8 ;  /* 0x00000002001a7825 */ /* 0x004fca00078e0208 */
[----:B------:R0:W-:Y:S04]  /*2a330*/  @P6 STG.E.U16 desc[UR8][R26.64], R29 ;  /* 0x0000001d1a006986 */ /* 0x0001e8000c101508 */
[----:B0-----:R-:W2:Y:S01]  /*2a340*/  LDL R27, [R1+0x1038] ;  /* 0x00103800011b7983 */ /* 0x001ea20000100800 */
[----:B------:R-:W-:Y:S01]  /*2a350*/  PRMT R26, R29, 0x7632, R26 ;  /* 0x000076321d1a7816 */ /* 0x000fe2000000001a */
[----:B------:R-:W-:Y:S02]  /*2a360*/  IMAD.WIDE R16, R0, 0x2, R22 ;  /* 0x0000000200107825 */ /* 0x000fe400078e0216 */
[----:B------:R0:W-:Y:S02]  /*2a370*/  STL [R1+0x10ec], R2 ;  /* 0x0010ec0201007387 */ /* 0x0001e40000100800 */
[----:B----4-:R-:W-:Y:S01]  /*2a380*/  VIADD R3, R25, 0x16 ;  /* 0x0000001619037836 */ /* 0x010fe20000000000 */
[----:B---3--:R-:W-:Y:S01]  /*2a390*/  ISETP.LT.AND P5, PT, R19, UR6, !P3 ;  /* 0x0000000613007c0c */ /* 0x008fe2000dfa1270 */
[----:B------:R-:W-:-:S03]  /*2a3a0*/  ULDC UR6, c[0x0][0x228] ;  /* 0x00008a0000067ab9 */ /* 0x000fc60000000800 */
[----:B------:R-:W-:Y:S01]  /*2a3b0*/  ISETP.GE.AND P1, PT, R3, UR13, PT ;  /* 0x0000000d03007c0c */ /* 0x000fe2000bf26270 */
[----:B------:R-:W-:Y:S01]  /*2a3c0*/  IMAD.WIDE R18, R0, 0x2, R6 ;  /* 0x0000000200127825 */ /* 0x000fe200078e0206 */
[----:B------:R-:W-:Y:S02]  /*2a3d0*/  PRMT R3, R13, 0x7632, R3 ;  /* 0x000076320d037816 */ /* 0x000fe40000000003 */
[----:B------:R-:W-:Y:S01]  /*2a3e0*/  ISETP.LT.AND P4, PT, R2, UR6, !P3 ;  /* 0x0000000602007c0c */ /* 0x000fe2000df81270 */
[----:B------:R-:W-:Y:S01]  /*2a3f0*/  ULDC UR6, c[0x0][0x228] ;  /* 0x00008a0000067ab9 */ /* 0x000fe20000000800 */
[----:B0-----:R-:W3:Y:S04]  /*2a400*/  LDL R2, [R1+0xe8] ;  /* 0x0000e80001027983 */ /* 0x001ee80000100800 */
[----:B------:R-:W4:Y:S01]  /*2a410*/  LDL.LU R29, [R1+0x118] ;  /* 0x00011800011d7983 */ /* 0x000f220000300800 */
[----:B--2---:R-:W-:Y:S01]  /*2a420*/  ISETP.LT.AND P0, PT, R27, UR4, !P3 ;  /* 0x000000041b007c0c */ /* 0x004fe2000df01270 */
[----:B------:R-:W-:-:S02]  /*2a430*/  ULDC UR4, c[0x0][0x228] ;  /* 0x00008a0000047ab9 */ /* 0x000fc40000000800 */
[----:B------:R-:W-:Y:S01]  /*2a440*/  ISETP.LT.AND P6, PT, R24, UR4, !P3 ;  /* 0x0000000418007c0c */ /* 0x000fe2000dfc1270 */
[----:B------:R-:W-:Y:S01]  /*2a450*/  IMAD.WIDE R24, R0, 0x2, R4 ;  /* 0x0000000200187825 */ /* 0x000fe200078e0204 */
[----:B------:R-:W-:-:S08]  /*2a460*/  ULDC UR4, c[0x0][0x228] ;  /* 0x00008a0000047ab9 */ /* 0x000fd00000000800 */
[----:B------:R0:W-:Y:S04]  /*2a470*/  @P0 STG.E.U16 desc[UR8][R24.64], R26 ;  /* 0x0000001a18000986 */ /* 0x0001e8000c101508 */
[----:B------:R1:W-:Y:S04]  /*2a480*/  @P5 STG.E.U16 desc[UR8][R18.64], R13 ;  /* 0x0000000d12005986 */ /* 0x0003e8000c101508 */
[----:B------:R2:W-:Y:S04]  /*2a490*/  @P6 STG.E.U16 desc[UR8][R16.64], R3 ;  /* 0x0000000310006986 */ /* 0x0005e8000c101508 */
[----:B0-----:R-:W4:Y:S04]  /*2a4a0*/  LDL R26, [R1+0x1030] ;  /* 0x00103000011a7983 */ /* 0x001f280000100800 */
[----:B-1----:R-:W4:Y:S04]  /*2a4b0*/  LDL.LU R13, [R1+0x10f0] ;  /* 0x0010f000010d7983 */ /* 0x002f280000300800 */
[----:B--2---:R-:W2:Y:S04]  /*2a4c0*/  LDL R3, [R1+0x104c] ;  /* 0x00104c0001037983 */ /* 0x004ea80000100800 */
[----:B------:R-:W4:Y:S04]  /*2a4d0*/  LDL R19, [R1+0x1044] ;  /* 0x0010440001137983 */ /* 0x000f280000100800 */
[----:B------:R-:W4:Y:S04]  /*2a4e0*/  LDL.LU R16, [R1+0x188] ;  /* 0x0001880001107983 */ /* 0x000f280000300800 */
[----:B------:R-:W4:Y:S01]  /*2a4f0*/  LDL R17, [R1+0x1048] ;  /* 0x0010480001117983 */ /* 0x000f220000100800 */
[----:B------:R-:W-:Y:S01]  /*2a500*/  IMAD.WIDE R24, R0, 0x2, R20 ;  /* 0x0000000200187825 */ /* 0x000fe200078e0214 */
[----:B---3--:R-:W-:-:S02]  /*2a510*/  PRMT R28, R2, 0x7632, R28 ;  /* 0x00007632021c7816 */ /* 0x008fc4000000001c */
[----:B------:R-:W-:Y:S01]  /*2a520*/  STL [R1+0x10e4], R15 ;  /* 0x0010e40f01007387 */ /* 0x000fe20000100800 */
[----:B--2---:R-:W-:Y:S01]  /*2a530*/  ISETP.LT.AND P0, PT, R3, UR4, !P3 ;  /* 0x0000000403007c0c */ /* 0x004fe2000df01270 */
[----:B------:R-:W-:Y:S02]  /*2a540*/  ULDC UR4, c[0x0][0x228] ;  /* 0x00008a0000047ab9 */ /* 0x000fe40000000800 */
[----:B----4-:R0:W-:Y:S01]  /*2a550*/  @P4 STG.E.U16 desc[UR8][R24.64], R16 ;  /* 0x0000001018004986 */ /* 0x0101e2000c101508 */
[----:B------:R-:W-:Y:S02]  /*2a560*/  PRMT R18, R16, 0x7632, R18 ;  /* 0x0000763210127816 */ /* 0x000fe40000000012 */
[----:B------:R-:W-:Y:S01]  /*2a570*/  ISETP.LT.AND P6, PT, R17, UR4, !P3 ;  /* 0x0000000411007c0c */ /* 0x000fe2000dfc1270 */
[C---:B------:R-:W-:Y:S02]  /*2a580*/  VIADD R3, R0.reuse, UR26 ;  /* 0x0000001a00037c36 */ /* 0x040fe40008000000 */
[----:B0-----:R-:W-:-:S04]  /*2a590*/  IMAD.WIDE R16, R0, 0x2, R12 ;  /* 0x0000000200107825 */ /* 0x001fc800078e020c */
[----:B------:R-:W-:Y:S01]  /*2a5a0*/  IMAD.WIDE R24, R0, 0x2, R14 ;  /* 0x0000000200187825 */ /* 0x000fe200078e020e */
[----:B------:R0:W-:Y:S01]  /*2a5b0*/  @P0 STG.E.U16 desc[UR8][R16.64], R18 ;  /* 0x0000001210000986 */ /* 0x0001e2000c101508 */
[----:B------:R-:W-:Y:S01]  /*2a5c0*/  ISETP.LT.AND P4, PT, R26, UR10, !P2 ;  /* 0x0000000a1a007c0c */ /* 0x000fe2000d781270 */
[----:B------:R-:W-:Y:S01]  /*2a5d0*/  ULDC UR4, c[0x0][0x228] ;  /* 0x00008a0000047ab9 */ /* 0x000fe20000000800 */
[----:B------:R-:W-:Y:S01]  /*2a5e0*/  ISETP.LT.AND P3, PT, R19, UR6, !P3 ;  /* 0x0000000613007c0c */ /* 0x000fe2000df61270 */
[----:B------:R-:W2:Y:S01]  /*2a5f0*/  LDL.LU R15, [R1+0xd8] ;  /* 0x0000d800010f7983 */ /* 0x000ea20000300800 */
[----:B------:R-:W-:Y:S01]  /*2a600*/  ISETP.LT.AND P5, PT, R27, UR12, !P2 ;  /* 0x0000000c1b007c0c */ /* 0x000fe2000d7a1270 */
[----:B------:R-:W-:Y:S01]  /*2a610*/  ULDC UR6, c[0x0][0x228] ;  /* 0x00008a0000067ab9 */ /* 0x000fe20000000800 */
[----:B------:R-:W-:Y:S01]  /*2a620*/  ULDC UR10, c[0x0][0x228] ;  /* 0x00008a00000a7ab9 */ /* 0x000fe20000000800 */
[----:B------:R-:W3:Y:S01]  /*2a630*/  LDL.LU R2, [R1+0x10ec] ;  /* 0x0010ec0001027983 */ /* 0x000ee20000300800 */
[----:B0-----:R-:W-:Y:S01]  /*2a640*/  IMAD.WIDE R16, R0, 0x2, R10 ;  /* 0x0000000200107825 */ /* 0x001fe200078e020a */
[----:B------:R-:W-:Y:S01]  /*2a650*/  PRMT R0, R29, 0x7632, R0 ;  /* 0x000076321d007816 */ /* 0x000fe20000000000 */
[----:B------:R-:W-:-:S03]  /*2a660*/  ULDC UR12, c[0x0][0x228] ;  /* 0x00008a00000c7ab9 */ /* 0x000fc60000000800 */
[----:B------:R0:W-:Y:S04]  /*2a670*/  @P6 STG.E.U16 desc[UR8][R16.64], R29 ;  /* 0x0000001d10006986 */ /* 0x0001e8000c101508 */
[----:B0-----:R-:W2:Y:S04]  /*2a680*/  LDL.LU R29, [R1+0x10e8] ;  /* 0x0010e800011d7983 */ /* 0x001ea80000300800 */
[----:B------:R-:W4:Y:S04]  /*2a690*/  LDL R16, [R1+0x103c] ;  /* 0x00103c0001107983 */ /* 0x000f280000100800 */
[----:B------:R-:W3:Y:S01]  /*2a6a0*/  LDL.LU R17, [R1+0xe8] ;  /* 0x0000e80001117983 */ /* 0x000ee20000300800 */
[----:B------:R-:W-:-:S04]  /*2a6b0*/  IMAD.WIDE R18, R3, 0x2, R8 ;  /* 0x0000000203127825 */ /* 0x000fc800078e0208 */
[C---:B------:R-:W-:Y:S01]  /*2a6c0*/  IMAD.WIDE R26, R3.reuse, 0x2, R4 ;  /* 0x00000002031a7825 */ /* 0x040fe200078e0204 */
[----:B------:R0:W-:Y:S04]  /*2a6d0*/  @P3 STG.E.U16 desc[UR8][R24.64], R0 ;  /* 0x0000000018003986 */ /* 0x0001e8000c101508 */
[----:B0-----:R-:W2:Y:S04]  /*2a6e0*/  LDL.LU R24, [R1+0x178] ;  /* 0x0001780001187983 */ /* 0x001ea80000300800 */
[----:B------:R-:W2:Y:S04]  /*2a6f0*/  LDL R25, [R1+0x1034] ;  /* 0x0010340001197983 */ /* 0x000ea80000100800 */
[----:B---3--:R0:W-:Y:S04]  /*2a700*/  @P4 STG.E.U16 desc[UR8][R18.64], R17 ;  /* 0x0000001112004986 */ /* 0x0081e8000c101508 */
[----:B------:R1:W-:Y:S04]  /*2a710*/  @P5 STG.E.U16 desc[UR8][R26.64], R28 ;  /* 0x0000001c1a005986 */ /* 0x0003e8000c101508 */
[----:B0-----:R-:W3:Y:S04]  /*2a720*/  LDL R18, [R1+0x104c] ;  /* 0x00104c0001127983 */ /* 0x001ee80000100800 */
[----:B-1----:R-:W3:Y:S04]  /*2a730*/  LDL R27, [R1+0x1040] ;  /* 0x00104000011b7983 */ /* 0x002ee80000100800 */
[----:B------:R-:W3:Y:S01]  /*2a740*/  LDL R19, [R1+0x1048] ;  /* 0x0010480001137983 */ /* 0x000ee20000100800 */
[----:B----4-:R-:W-:Y:S01]  /*2a750*/  ISETP.LT.AND P0, PT, R16, UR4, !P2 ;  /* 0x0000000410007c0c */ /* 0x010fe2000d701270 */
[----:B------:R-:W-:Y:S01]  /*2a760*/  ULDC UR4, c[0x0][0x228] ;  /* 0x00008a0000047ab9 */ /* 0x000fe20000000800 */
[----:B------:R-:W-:Y:S01]  /*2a770*/  IMAD.WIDE R16, R3, 0x2, R6 ;  /* 0x0000000203107825 */ /* 0x000fe200078e0206 */
[----:B------:R-:W-:-:S02]  /*2a780*/  ISETP.LT.AND P4, PT, R2, UR6, !P2 ;  /* 0x0000000602007c0c */ /* 0x000fc4000d781270 */
[----:B--2---:R-:W-:Y:S01]  /*2a790*/  PRMT R0, R24, 0x7632, R0 ;  /* 0x0000763218007816 */ /* 0x004fe20000000000 */
[----:B------:R0:W-:Y:S01]  /*2a7a0*/  STL [R1+0x10e0], R7 ;  /* 0x0010e00701007387 */ /* 0x0001e20000100800 */
[----:B------:R-:W-:Y:S01]  /*2a7b0*/  PRMT R29, R15, 0x7632, R29 ;  /* 0x000076320f1d7816 */ /* 0x000fe2000000001d */
[----:B------:R-:W-:Y:S01]  /*2a7c0*/  VIADD R28, R25, 0x17 ;  /* 0x00000017191c7836 */ /* 0x000fe20000000000 */
[----:B------:R-:W-:-:S04]  /*2a7d0*/  ULDC UR6, c[0x0][0x228] ;  /* 0x00008a0000067ab9 */ /* 0x000fc80000000800 */
[----:B------:R1:W-:Y:S04]  /*2a7e0*/  @P0 STG.E.U16 desc[UR8][R16.64], R24 ;  /* 0x0000001810000986 */ /* 0x0003e8000c101508 */
[----:B0-----:R-:W2:Y:S01]  /*2a7f0*/  LDL R7, [R1+0x14c] ;  /* 0x00014c0001077983 */ /* 0x001ea20000100800 */
[----:B-1----:R-:W-:-:S04]  /*2a800*/  IMAD.WIDE R16, R3, 0x2, R22 ;  /* 0x0000000203107825 */ /* 0x002fc800078e0216 */
[----:B------:R-:W-:Y:S01]  /*2a810*/  IMAD.WIDE R24, R3, 0x2, R12 ;  /* 0x0000000203187825 */ /* 0x000fe200078e020c */
[----:B---3--:R-:W-:Y:S02]  /*2a820*/  ISETP.LT.AND P3, PT, R27, UR4, !P2 ;  /* 0x000000041b007c0c */ /* 0x008fe4000d761270 */
[----:B------:R-:W-:Y:S02]  /*2a830*/  ISETP.LT.AND P5, PT, R18, UR10, !P2 ;  /* 0x0000000a12007c0c */ /* 0x000fe4000d7a1270 */
[----:B------:R-:W-:Y:S01]  /*2a840*/  ISETP.LT.AND P6, PT, R19, UR12, !P2 ;  /* 0x0000000c13007c0c */ /* 0x000fe2000d7c1270 */
[----:B------:R-:W-:Y:S01]  /*2a850*/  IMAD.WIDE R18, R3, 0x2, R20 ;  /* 0x0000000203127825 */ /* 0x000fe200078e0214 */
[----:B------:R-:W-:Y:S01]  /*2a860*/  ULDC UR4, c[0x0][0x228] ;  /* 0x00008a0000047ab9 */ /* 0x000fe20000000800 */
[----:B------:R-:W-:-:S06]  /*2a870*/  ULDC UR10, c[0x0][0x228] ;  /* 0x00008a00000a7ab9 */ /* 0x000fcc0000000800 */
[----:B------:R0:W-:Y:S04]  /*2a880*/  @P3 STG.E.U16 desc[UR8][R16.64], R0 ;  /* 0x0000000010003986 */ /* 0x0001e8000c101508 */
[----:B------:R1:W-:Y:S04]  /*2a890*/  @P4 STG.E.U16 desc[UR8][R18.64], R15 ;  /* 0x0000000f12004986 */ /* 0x0003e8000c101508 */
[----:B0-----:R-:W3:Y:S04]  /*2a8a0*/  LDL.LU R0, [R1+0x158] ;  /* 0x0001580001007983 */ /* 0x001ee80000300800 */
[----:B------:R-:W4:Y:S04]  /*2a8b0*/  LDL R16, [R1+0x1038] ;  /* 0x0010380001107983 */ /* 0x000f280000100800 */
[----:B------:R-:W2:Y:S04]  /*2a8c0*/  LDL R17, [R1+0x103c] ;  /* 0x00103c0001117983 */ /* 0x000ea80000100800 */
[----:B-1----:R-:W2:Y:S04]  /*2a8d0*/  LDL.LU R15, [R1+0x10e4] ;  /* 0x0010e400010f7983 */ /* 0x002ea80000300800 */
[----:B------:R-:W2:Y:S04]  /*2a8e0*/  LDL R19, [R1+0x1044] ;  /* 0x0010440001137983 */ /* 0x000ea80000100800 */
[----:B------:R0:W-:Y:S04]  /*2a8f0*/  @P5 STG.E.U16 desc[UR8][R24.64], R29 ;  /* 0x0000001d18005986 */ /* 0x0001e8000c101508 */
[----:B0-----:R-:W2:Y:S01]  /*2a900*/  LDL R29, [R1+0x1034] ;  /* 0x00103400011d7983 */ /* 0x001ea20000100800 */
[----:B------:R-:W-:-:S05]  /*2a910*/  IMAD.WIDE R26, R3, 0x2, R10 ;  /* 0x00000002031a7825 */ /* 0x000fca00078e020a */
[----:B---3--:R0:W-:Y:S01]  /*2a920*/  @P6 STG.E.U16 desc[UR8][R26.64], R0 ;  /* 0x000000001a006986 */ /* 0x0081e2000c101508 */
[----:B----4-:R-:W-:Y:S01]  /*2a930*/  ISETP.LT.AND P6, PT, R16, UR10, !P1 ;  /* 0x0000000a10007c0c */ /* 0x010fe2000cfc1270 */
[----:B------:R-:W-:Y:S02]  /*2a940*/  ULDC UR10, c[0x0][0x228] ;  /* 0x00008a00000a7ab9 */ /* 0x000fe40000000800 */
[----:B0-----:R-:W3:Y:S01]  /*2a950*/  LDL R27, [R1+0x1030] ;  /* 0x00103000011b7983 */ /* 0x001ee20000100800 */
[----:B--2---:R-:W-:Y:S01]  /*2a960*/  ISETP.LT.AND P3, PT, R19, UR4, !P2 ;  /* 0x0000000413007c0c */ /* 0x004fe2000d761270 */
[----:B------:R-:W-:Y:S01]  /*2a970*/  ULDC UR4, c[0x0][0x228] ;  /* 0x00008a0000047ab9 */ /* 0x000fe20000000800 */
[----:B------:R-:W-:Y:S02]  /*2a980*/  PRMT R26, R0, 0x7632, R26 ;  /* 0x00007632001a7816 */ /* 0x000fe4000000001a */
[----:B------:R-:W-:Y:S01]  /*2a990*/  ISETP.LT.AND P4, PT, R17, UR4, !P1 ;  /* 0x0000000411007c0c */ /* 0x000fe2000cf81270 */
[----:B------:R-:W-:Y:S01]  /*2a9a0*/  IMAD.WIDE R16, R3, 0x2, R14 ;  /* 0x0000000203107825 */ /* 0x000fe200078e020e */
[----:B------:R-:W-:-:S03]  /*2a9b0*/  ULDC UR4, c[0x0][0x228] ;  /* 0x00008a0000047ab9 */ /* 0x000fc60000000800 */
[----:B------:R-:W-:Y:S01]  /*2a9c0*/  VIADD R0, R3, UR26 ;  /* 0x0000001a03007c36 */ /* 0x000fe20008000000 */
[----:B------:R-:W-:-:S03]  /*2a9d0*/  PRMT R3, R7, 0x7632, R3 ;  /* 0x0000763207037816 */ /* 0x000fc60000000003 */
[----:B------:R-:W-:Y:S01]  /*2a9e0*/  @P3 STG.E.U16 desc[UR8][R16.64], R26 ;  /* 0x0000001a10003986 */ /* 0x000fe2000c101508 */
[----:B------:R-:W-:-:S03]  /*2a9f0*/  VIADD R24, R29, 0x18 ;  /* 0x000000181d187836 */ /* 0x000fc60000000000 */
[----:B------:R0:W-:Y:S04]  /*2aa00*/  STL [R1+0x10dc], R29 ;  /* 0x0010dc1d01007387 */ /* 0x0001e80000100800 */
[----:B0-----:R-:W2:Y:S04]  /*2aa10*/  LDL.LU R29, [R1+0x18c] ;  /* 0x00018c00011d7983 */ /* 0x001ea80000300800 */
[----:B------:R-:W4:Y:S04]  /*2aa20*/  LDL.LU R7, [R1+0x10e0] ;  /* 0x0010e00001077983 */ /* 0x000f280000300800 */
[----:B------:R-:W2:Y:S01]  /*2aa30*/  LDL.LU R17, [R1+0x14c] ;  /* 0x00014c0001117983 */ /* 0x000ea20000300800 */
[----:B------:R-:W-:Y:S01]  /*2aa40*/  IMAD.WIDE R18, R0, 0x2, R8 ;  /* 0x0000000200127825 */ /* 0x000fe200078e0208 */
[----:B------:R-:W-:Y:S01]  /*2aa50*/  ISETP.GE.AND P2, PT, R24, UR7, PT ;  /* 0x0000000718007c0c */ /* 0x000fe2000bf46270 */
[----:B------:R-:W-:Y:S01]  /*2aa60*/  ULDC UR7, c[0x0][0x228] ;  /* 0x00008a0000077ab9 */ /* 0x000fe20000000800 */
[----:B------:R-:W4:Y:S01]  /*2aa70*/  LDL R26, [R1+0x1044] ;  /* 0x00104400011a7983 */ /* 0x000f220000100800 */
[----:B------:R-:W-:Y:S01]  /*2aa80*/  IMAD.WIDE R24, R0, 0x2, R4 ;  /* 0x0000000200187825 */ /* 0x000fe200078e0204 */
[----:B---3--:R-:W-:Y:S01]  /*2aa90*/  ISETP.LT.AND P5, PT, R27, UR6, !P1 ;  /* 0x000000061b007c0c */ /* 0x008fe2000cfa1270 */
[----:B------:R-:W-:-:S12]  /*2aaa0*/  ULDC UR6, c[0x0][0x228] ;  /* 0x00008a0000067ab9 */ /* 0x000fd80000000800 */
[----:B--2---:R0:W-:Y:S04]  /*2aab0*/  @P5 STG.E.U16 desc[UR8][R18.64], R17 ;  /* 0x0000001112005986 */ /* 0x0041e8000c101508 */
[----:B------:R1:W-:Y:S04]  /*2aac0*/  @P6 STG.E.U16 desc[UR8][R24.64], R3 ;  /* 0x0000000318006986 */ /* 0x0003e8000c101508 */
[----:B0-----:R-:W2:Y:S04]  /*2aad0*/  LDL R18, [R1+0x104c] ;  /* 0x00104c0001127983 */ /* 0x001ea80000100800 */
[----:B-1----:R-:W3:Y:S04]  /*2aae0*/  LDL R24, [R1+0x1040] ;  /* 0x0010400001187983 */ /* 0x002ee80000100800 */
[----:B------:R-:W2:Y:S04]  /*2aaf0*/  LDL R19, [R1+0x1048] ;  /* 0x0010480001137983 */ /* 0x000ea80000100800 */
[----:B------:R-:W2:Y:S01]  /*2ab00*/  LDL.LU R25, [R1+0x13c] ;  /* 0x00013c0001197983 */ /* 0x000ea20000300800 */
[----:B----4-:R-:W-:-:S03]  /*2ab10*/  IMAD.WIDE R16, R0, 0x2, R6 ;  /* 0x0000000200107825 */ /* 0x010fc600078e0206 */
[----:B------:R-:W-:Y:S01]  /*2ab20*/  STL [R1+0x10d8], R21 ;  /* 0x0010d81501007387 */ /* 0x000fe20000100800 */
[----:B---3--:R-:W-:Y:S01]  /*2ab30*/  ISETP.LT.AND P6, PT, R24, UR4, !P1 ;  /* 0x0000000418007c0c */ /* 0x008fe2000cfc1270 */
[----:B------:R-:W-:Y:S02]  /*2ab40*/  ULDC UR4, c[0x0][0x228] ;  /* 0x00008a0000047ab9 */ /* 0x000fe40000000800 */
[----:B--2---:R0:W-:Y:S01]  /*2ab50*/  @P4 STG.E.U16 desc[UR8][R16.64], R25 ;  /* 0x0000001910004986 */ /* 0x0041e2000c101508 */
[----:B------:R-:W-:Y:S02]  /*2ab60*/  PRMT R3, R25, 0x7632, R3 ;  /* 0x0000763219037816 */ /* 0x000fe40000000003 */
[----:B------:R-:W-:Y:S01]  /*2ab70*/  ISETP.LT.AND P5, PT, R18, UR6, !P1 ;  /* 0x0000000612007c0c */ /* 0x000fe2000cfa1270 */
[----:B------:R-:W-:Y:S01]  /*2ab80*/  ULDC UR6, c[0x0][0x228] ;  /* 0x00008a0000067ab9 */ /* 0x000fe20000000800 */
[----:B------:R-:W-:Y:S01]  /*2ab90*/  ISETP.LT.AND P4, PT, R19, UR7, !P1 ;  /* 0x0000000713007c0c */ /* 0x000fe2000cf81270 */
[----:B0-----:R-:W-:Y:S01]  /*2aba0*/  IMAD.WIDE R16, R0, 0x2, R22 ;  /* 0x0000000200107825 */ /* 0x001fe200078e0216 */
[----:B------:R-:W-:Y:S01]  /*2abb0*/  ISETP.LT.AND P3, PT, R2, UR4, !P1 ;  /* 0x0000000402007c0c */ /* 0x000fe2000cf61270 */
[----:B------:R-:W-:Y:S01]  /*2abc0*/  ULDC UR4, c[0x0][0x228] ;  /* 0x00008a0000047ab9 */ /* 0x000fe20000000800 */
[----:B------:R-:W-:Y:S01]  /*2abd0*/  ISETP.GE.AND P0, PT, R28, UR11, PT ;  /* 0x0000000b1c007c0c */ /* 0x000fe2000bf06270 */
[----:B------:R-:W-:Y:S01]  /*2abe0*/  IMAD.WIDE R18, R0, 0x2, R12 ;  /* 0x0000000200127825 */ /* 0x000fe200078e020c */
[----:B------:R0:W-:Y:S01]  /*2abf0*/  @P6 STG.E.U16 desc[UR8][R16.64], R3 ;  /* 0x0000000310006986 */ /* 0x0001e2000c101508 */
[----:B------:R-:W-:-:S02]  /*2ac00*/  ULDC UR7, c[0x0][0x228] ;  /* 0x00008a0000077ab9 */ /* 0x000fc40000000800 */
[C---:B0-----:R-:W-:Y:S02]  /*2ac10*/  IMAD.WIDE R16, R0.reuse, 0x2, R20 ;  /* 0x0000000200107825 */ /* 0x041fe400078e0214 */
[----:B------:R-:W2:Y:S04]  /*2ac20*/  LDL R21, [R1+0x17c] ;  /* 0x00017c0001157983 */ /* 0x000ea80000100800 */
[----:B------:R0:W-:Y:S04]  /*2ac30*/  STL [R1+0x10d4], R13 ;  /* 0x0010d40d01007387 */ /* 0x0001e80000100800 */
[----:B0-----:R-:W3:Y:S01]  /*2ac40*/  LDL.LU R13, [R1+0x11c] ;  /* 0x00011c00010d7983 */ /* 0x001ee20000300800 */
[----:B------:R-:W-:Y:S01]  /*2ac50*/  PRMT R3, R29, 0x7632, R3 ;  /* 0x000076321d037816 */ /* 0x000fe20000000003 */
[----:B------:R-:W-:-:S02]  /*2ac60*/  IMAD.WIDE R24, R0, 0x2, R10 ;  /* 0x0000000200187825 */ /* 0x000fc400078e020a */
[----:B------:R0:W-:Y:S04]  /*2ac70*/  @P3 STG.E.U16 desc[UR8][R16.64], R29 ;  /* 0x0000001d10003986 */ /* 0x0001e8000c101508 */
[----:B------:R1:W-:Y:S04]  /*2ac80*/  @P5 STG.E.U16 desc[UR8][R18.64], R3 ;  /* 0x0000000312005986 */ /* 0x0003e8000c101508 */
[----:B0-----:R-:W4:Y:S04]  /*2ac90*/  LDL.LU R29, [R1+0x10dc] ;  /* 0x0010dc00011d7983 */ /* 0x001f280000300800 */
[----:B-1----:R-:W2:Y:S01]  /*2aca0*/  LDL.LU R18, [R1+0xec] ;  /* 0x0000ec0001127983 */ /* 0x002ea20000300800 */
[----:B------:R-:W-:Y:S01]  /*2acb0*/  ISETP.LT.AND P1, PT, R26, UR10, !P1 ;  /* 0x0000000a1a007c0c */ /* 0x000fe2000cf21270 */
[----:B------:R-:W-:Y:S01]  /*2acc0*/  ULDC UR10, c[0x0][0x228] ;  /* 0x00008a00000a7ab9 */ /* 0x000fe20000000800 */
[----:B------:R-:W-:Y:S01]  /*2acd0*/  ISETP.LT.AND P6, PT, R27, UR4, !P0 ;  /* 0x000000041b007c0c */ /* 0x000fe2000c7c1270 */
[----:B---3--:R0:W-:Y:S01]  /*2ace0*/  @P4 STG.E.U16 desc[UR8][R24.64], R13 ;  /* 0x0000000d18004986 */ /* 0x0081e2000c101508 */
[C---:B------:R-:W-:Y:S01]  /*2acf0*/  IMAD.WIDE R26, R0.reuse, 0x2, R14 ;  /* 0x00000002001a7825 */ /* 0x040fe200078e020e */
[----:B------:R-:W-:Y:S01]  /*2ad00*/  PRMT R28, R13, 0x7632, R28 ;  /* 0x000076320d1c7816 */ /* 0x000fe2000000001c */
[----:B------:R-:W-:Y:S01]  /*2ad10*/  ULDC UR4, c[0x0][0x228] ;  /* 0x00008a0000047ab9 */ /* 0x000fe20000000800 */
[----:B------:R-:W3:Y:S04]  /*2ad20*/  LDL R19, [R1+0x1040] ;  /* 0x0010400001137983 */ /* 0x000ee80000100800 */
[----:B0-----:R-:W3:Y:S01]  /*2ad30*/  LDL R25, [R1+0x1038] ;  /* 0x0010380001197983 */ /* 0x001ee20000100800 */
[----:B------:R-:W-:-:S03]  /*2ad40*/  VIADD R0, R0, UR26 ;  /* 0x0000001a00007c36 */ /* 0x000fc60008000000 */
[----:B------:R0:W-:Y:S01]  /*2ad50*/  @P1 STG.E.U16 desc[UR8][R26.64], R28 ;  /* 0x0000001c1a001986 */ /* 0x0001e2000c101508 */
[----:B------:R-:W-:Y:S01]  /*2ad60*/  IMAD.WIDE R16, R0, 0x2, R8 ;  /* 0x0000000200107825 */ /* 0x000fe200078e0208 */
[----:B--2---:R-:W-:Y:S02]  /*2ad70*/  PRMT R3, R18, 0x7632, R3 ;  /* 0x0000763212037816 */ /* 0x004fe40000000003 */
[----:B------:R-:W2:Y:S04]  /*2ad80*/  LDL R13, [R1+0x104c] ;  /* 0x00104c00010d7983 */ /* 0x000ea80000100800 */
[----:B0-----:R-:W2:Y:S01]  /*2ad90*/  LDL R27, [R1+0x103c] ;  /* 0x00103c00011b7983 */ /* 0x001ea20000100800 */
[----:B----4-:R-:W-:-:S03]  /*2ada0*/  VIADD R24, R29, 0x19 ;  /* 0x000000191d187836 */ /* 0x010fc60000000000 */
[----:B------:R0:W-:Y:S01]  /*2adb0*/  @P6 STG.E.U16 desc[UR8][R16.64], R18 ;  /* 0x0000001210006986 */ /* 0x0001e2000c101508 */
[----:B------:R-:W-:-:S03]  /*2adc0*/  PRMT R26, R21, 0x7632, R26 ;  /* 0x00007632151a7816 */ /* 0x000fc6000000001a */
[----:B------:R1:W-:Y:S01]  /*2add0*/  STL [R1+0x10d0], R29 ;  /* 0x0010d01d01007387 */ /* 0x0003e20000100800 */
[----:B0-----:R-:W-:-:S03]  /*2ade0*/  IMAD.WIDE R16, R0, 0x2, R4 ;  /* 0x0000000200107825 */ /* 0x001fc600078e0204 */
[----:B-1----:R-:W4:Y:S01]  /*2adf0*/  LDL.LU R29, [R1+0x15c] ;  /* 0x00015c00011d7983 */ /* 0x002f220000300800 */
[----:B---3--:R-:W-:Y:S01]  /*2ae00*/  ISETP.LT.AND P3, PT, R25, UR4, !P0 ;  /* 0x0000000419007c0c */ /* 0x008fe2000c761270 */
[----:B------:R-:W-:Y:S02]  /*2ae10*/  ULDC UR4, c[0x0][0x228] ;  /* 0x00008a0000047ab9 */ /* 0x000fe40000000800 */
[----:B------:R-:W-:Y:S01]  /*2ae20*/  ISETP.LT.AND P5, PT, R2, UR4, !P0 ;  /* 0x0000000402007c0c */ /* 0x000fe2000c7a1270 */
[----:B------:R-:W-:Y:S01]  /*2ae30*/  ULDC UR4, c[0x0][0x228] ;  /* 0x00008a0000047ab9 */ /* 0x000fe20000000800 */
[----:B------:R-:W3:Y:S04]  /*2ae40*/  LDL.LU R2, [R1+0x1a0] ;  /* 0x0001a00001027983 */ /* 0x000ee80000300800 */
[----:B------:R-:W3:Y:S04]  /*2ae50*/  LDL.LU R21, [R1+0x10d8] ;  /* 0x0010d80001157983 */ /* 0x000ee80000300800 */
[----:B------:R0:W-:Y:S04]  /*2ae60*/  @P3 STG.E.U16 desc[UR8][R16.64], R3 ;  /* 0x0000000310003986 */ /* 0x0001e8000c101508 */
[----:B0-----:R-:W3:Y:S01]  /*2ae70*/  LDL.LU R17, [R1+0x17c] ;  /* 0x00017c0001117983 */ /* 0x001ee20000300800 */
[----:B--2---:R-:W-:Y:S01]  /*2ae80*/  ISETP.LT.AND P4, PT, R27, UR6, !P0 ;  /* 0x000000061b007c0c */ /* 0x004fe2000c781270 */
[----:B------:R-:W-:Y:S01]  /*2ae90*/  ULDC UR6, c[0x0][0x228] ;  /* 0x00008a0000067ab9 */ /* 0x000fe20000000800 */
[----:B------:R-:W-:Y:S01]  /*2aea0*/  ISETP.LT.AND P6, PT, R19, UR7, !P0 ;  /* 0x0000000713007c0c */ /* 0x000fe2000c7c1270 */
[----:B------:R-:W-:Y:S01]  /*2aeb0*/  IMAD.WIDE R18, R0, 0x2, R6 ;  /* 0x0000000200127825 */ /* 0x000fe200078e0206 */
[----:B------:R-:W-:Y:S01]  /*2aec0*/  ISETP.GE.AND P1, PT, R24, UR5, PT ;  /* 0x0000000518007c0c */ /* 0x000fe2000bf26270 */
[----:B------:R-:W2:Y:S01]  /*2aed0*/  LDL R3, [R1+0x1038] ;  /* 0x0010380001037983 */ /* 0x000ea20000100800 */
[----:B------:R-:W-:Y:S01]  /*2aee0*/  ISETP.LT.AND P3, PT, R13, UR4, !P0 ;  /* 0x000000040d007c0c */ /* 0x000fe2000c761270 */
[----:B------:R-:W-:Y:S01]  /*2aef0*/  IMAD.WIDE R24, R0, 0x2, R22 ;  /* 0x0000000200187825 */ /* 0x000fe200078e0216 */
[----:B------:R-:W-:Y:S01]  /*2af00*/  ULDC UR4, c[0x0][0x228] ;  /* 0x00008a0000047ab9 */ /* 0x000fe20000000800 */
[----:B------:R-:W-:Y:S01]  /*2af10*/  ULDC UR5, c[0x0][0x228] ;  /* 0x00008a0000057ab9 */ /* 0x000fe20000000800 */
[----:B----4-:R-:W-:Y:S01]  /*2af20*/  PRMT R28, R29, 0x7632, R28 ;  /* 0x000076321d1c7816 */ /* 0x010fe2000000001c */
[----:B------:R-:W-:-:S02]  /*2af30*/  ULDC UR7, c[0x0][0x228] ;  /* 0x00008a0000077ab9 */ /* 0x000fc40000000800 */
[----:B---3--:R0:W-:Y:S04]  /*2af40*/  @P4 STG.E.U16 desc[UR8][R18.64], R17 ;  /* 0x0000001112004986 */ /* 0x0081e8000c101508 */
[----:B------:R1:W-:Y:S04]  /*2af50*/  @P6 STG.E.U16 desc[UR8][R24.64], R26 ;  /* 0x0000001a18006986 */ /* 0x0003e8000c101508 */
[----:B0-----:R-:W3:Y:S04]  /*2af60*/  LDL R19, [R1+0x1030] ;  /* 0x0010300001137983 */ /* 0x001ee80000100800 */
[----:B-1----:R-:W4:Y:S04]  /*2af70*/  LDL.LU R26, [R1+0xdc] ;  /* 0x0000dc00011a7983 */ /* 0x002f280000300800 */
[----:B------:R-:W2:Y:S04]  /*2af80*/  LDL R24, [R1+0x1048] ;  /* 0x0010480001187983 */ /* 0x000ea80000100800 */
[----:B------:R-:W3:Y:S04]  /*2af90*/  LDL R25, [R1+0x1044] ;  /* 0x0010440001197983 */ /* 0x000ee80000100800 */
[----:B------:R-:W3:Y:S01]  /*2afa0*/  LDL.LU R13, [R1+0x10d4] ;  /* 0x0010d400010d7983 */ /* 0x000ee20000300800 */
[----:B------:R-:W-:-:S05]  /*2afb0*/  IMAD.WIDE R16, R0, 0x2, R20 ;  /* 0x0000000200107825 */ /* 0x000fca00078e0214 */
[----:B----4-:R0:W-:Y:S01]  /*2afc0*/  @P5 STG.E.U16 desc[UR8][R16.64], R26 ;  /* 0x0000001a10005986 */ /* 0x0101e2000c101508 */
[----:B------:R-:W-:Y:S02]  /*2afd0*/  PRMT R18, R26, 0x7632, R18 ;  /* 0x000076321a127816 */ /* 0x000fe40000000012 */
[----:B--2---:R-:W-:Y:S01]  /*2afe0*/  ISETP.LT.AND P4, PT, R24, UR4, !P0 ;  /* 0x0000000418007c0c */ /* 0x004fe2000c781270 */
[----:B------:R-:W-:Y:S01]  /*2aff0*/  ULDC UR4, c[0x0][0x228] ;  /* 0x00008a0000047ab9 */ /* 0x000fe20000000800 */
[----:B---3--:R-:W-:Y:S01]  /*2b000*/  ISETP.LT.AND P0, PT, R25, UR5, !P0 ;  /* 0x0000000519007c0c */ /* 0x008fe2000c701270 */
[C---:B0-----:R-:W-:Y:S01]  /*2b010*/  IMAD.WIDE R16, R0.reuse, 0x2, R12 ;  /* 0x0000000200107825 */ /* 0x041fe200078e020c */
[----:B------:R0:W-:Y:S01]  /*2b020*/  STL [R1+0x10cc], R13 ;  /* 0x0010cc0d01007387 */ /* 0x0001e20000100800 */
[----:B------:R-:W-:Y:S01]  /*2b030*/  ISETP.LT.AND P6, PT, R19, UR6, !P2 ;  /* 0x0000000613007c0c */ /* 0x000fe2000d7c1270 */
[----:B------:R-:W-:Y:S01]  /*2b040*/  ULDC UR5, c[0x0][0x228] ;  /* 0x00008a0000057ab9 */ /* 0x000fe20000000800 */
[C---:B------:R-:W-:Y:S01]  /*2b050*/  IMAD.WIDE R24, R0.reuse, 0x2, R14 ;  /* 0x0000000200187825 */ /* 0x040fe200078e020e */
[----:B------:R-:W-:Y:S01]  /*2b060*/  @P3 STG.E.U16 desc[UR8][R16.64], R18 ;  /* 0x0000001210003986 */ /* 0x000fe2000c101508 */
[----:B------:R-:W-:Y:S01]  /*2b070*/  ISETP.LT.AND P3, PT, R27, UR10, !P2 ;  /* 0x0000000a1b007c0c */ /* 0x000fe2000d761270 */
[----:B------:R-:W-:Y:S01]  /*2b080*/  ULDC UR6, c[0x0][0x228] ;  /* 0x00008a0000067ab9 */ /* 0x000fe20000000800 */
[----:B------:R-:W-:Y:S01]  /*2b090*/  IMAD.WIDE R26, R0, 0x2, R10 ;  /* 0x00000002001a7825 */ /* 0x000fe200078e020a */
[----:B------:R-:W-:Y:S01]  /*2b0a0*/  ISETP.LT.AND P5, PT, R3, UR7, !P2 ;  /* 0x0000000703007c0c */ /* 0x000fe2000d7a1270 */
[----:B------:R-:W-:Y:S01]  /*2b0b0*/  ULDC UR7, c[0x0][0x228] ;  /* 0x00008a0000077ab9 */ /* 0x000fe20000000800 */
[----:B0-----:R-:W2:Y:S01]  /*2b0c0*/  LDL R13, [R1+0x1048] ;  /* 0x00104800010d7983 */ /* 0x001ea20000100800 */
[----:B------:R-:W-:-:S03]  /*2b0d0*/  ULDC UR10, c[0x0][0x228] ;  /* 0x00008a00000a7ab9 */ /* 0x000fc60000000800 */
[----:B------:R0:W-:Y:S04]  /*2b0e0*/  @P4 STG.E.U16 desc[UR8][R26.64], R29 ;  /* 0x0000001d1a004986 */ /* 0x0001e8000c101508 */
[----:B------:R1:W-:Y:S04]  /*2b0f0*/  @P0 STG.E.U16 desc[UR8][R24.64], R28 ;  /* 0x0000001c18000986 */ /* 0x0003e8000c101508 */
[----:B0-----:R-:W3:Y:S04]  /*2b100*/  LDL.LU R29, [R1+0x10d0] ;  /* 0x0010d000011d7983 */ /* 0x001ee80000300800 */
[----:B-1----:R-:W4:Y:S01]  /*2b110*/  LDL.LU R24, [R1+0x1c0] ;  /* 0x0001c00001187983 */ /* 0x002f220000300800 */
[----:B------:R-:W-:Y:S01]  /*2b120*/  VIADD R3, R0, UR26 ;  /* 0x0000001a00037c36 */ /* 0x000fe20008000000 */
[----:B------:R-:W-:-:S02]  /*2b130*/  PRMT R0, R2, 0x7632, R0 ;  /* 0x0000763202007816 */ /* 0x000fc40000000000 */
[----:B------:R-:W3:Y:S01]  /*2b140*/  LDL R28, [R1+0x1044] ;  /* 0x00104400011c7983 */ /* 0x000ee20000100800 */
[----:B------:R-:W-:-:S03]  /*2b150*/  IMAD.WIDE R18, R3, 0x2, R8 ;  /* 0x0000000203127825 */ /* 0x000fc600078e0208 */
[----:B------:R-:W3:Y:S01]  /*2b160*/  LDL.LU R25, [R1+0x1b0] ;  /* 0x0001b00001197983 */ /* 0x000ee20000300800 */
[----:B------:R-:W-:-:S04]  /*2b170*/  IMAD.WIDE R16, R3, 0x2, R4 ;  /* 0x0000000203107825 */ /* 0x000fc800078e0204 */
[C---:B------:R-:W-:Y:S01]  /*2b180*/  IMAD.WIDE R26, R3.reuse, 0x2, R6 ;  /* 0x00000002031a7825 */ /* 0x040fe200078e0206 */
[----:B------:R0:W-:Y:S04]  /*2b190*/  @P6 STG.E.U16 desc[UR8][R18.64], R2 ;  /* 0x0000000212006986 */ /* 0x0001e8000c101508 */
[----:B------:R-:W-:Y:S04]  /*2b1a0*/  @P5 STG.E.U16 desc[UR8][R16.64], R0 ;  /* 0x0000000010005986 */ /* 0x000fe8000c101508 */
[----:B0-----:R-:W3:Y:S04]  /*2b1b0*/  LDL R18, [R1+0x1040] ;  /* 0x0010400001127983 */ /* 0x001ee80000100800 */
[----:B------:R-:W3:Y:S04]  /*2b1c0*/  LDL R19, [R1+0x104c] ;  /* 0x00104c0001137983 */ /* 0x000ee80000100800 */
[----:B------:R-:W3:Y:S04]  /*2b1d0*/  LDL R2, [R1+0x1d0] ;  /* 0x0001d00001027983 */ /* 0x000ee80000100800 */
[----:B----4-:R0:W-:Y:S04]  /*2b1e0*/  @P3 STG.E.U16 desc[UR8][R26.64], R24 ;  /* 0x000000181a003986 */ /* 0x0101e8000c101508 */
[----:B0-----:R-:W4:Y:S01]  /*2b1f0*/  LDL R27, [R1+0x1050] ;  /* 0x00105000011b7983 */ /* 0x001f220000100800 */
[----:B------:R-:W-:Y:S01]  /*2b200*/  PRMT R0, R24, 0x7632, R0 ;  /* 0x0000763218007816 */ /* 0x000fe20000000000 */
[----:B------:R-:W-:Y:S01]  /*2b210*/  IMAD.WIDE R16, R3, 0x2, R22 ;  /* 0x0000000203107825 */ /* 0x000fe200078e0216 */
[----:B----4-:R-:W-:Y:S01]  /*2b220*/  ISETP.LT.AND P6, PT, R27, UR5, !P2 ;  /* 0x000000051b007c0c */ /* 0x010fe2000d7c1270 */
[----:B------:R-:W-:-:S02]  /*2b230*/  ULDC UR5, c[0x0][0x228] ;  /* 0x00008a0000057ab9 */ /* 0x000fc40000000800 */
[----:B--2---:R-:W-:Y:S02]  /*2b240*/  ISETP.LT.AND P4, PT, R13, UR5, !P2 ;  /* 0x000000050d007c0c */ /* 0x004fe4000d781270 */
[----:B---3--:R-:W-:Y:S01]  /*2b250*/  ISETP.LT.AND P3, PT, R18, UR4, !P2 ;  /* 0x0000000412007c0c */ /* 0x008fe2000d761270 */
[----:B------:R-:W2:Y:S01]  /*2b260*/  LDL.LU R13, [R1+0x10cc] ;  /* 0x0010cc00010d7983 */ /* 0x000ea20000300800 */
[----:B------:R-:W-:Y:S01]  /*2b270*/  ULDC UR4, c[0x0][0x228] ;  /* 0x00008a0000047ab9 */ /* 0x000fe20000000800 */
[----:B------:R-:W-:Y:S01]  /*2b280*/  VIADD R24, R29, 0x1a ;  /* 0x0000001a1d187836 */ /* 0x000fe20000000000 */
[----:B------:R-:W-:Y:S01]  /*2b290*/  ISETP.LT.AND P5, PT, R19, UR4, !P2 ;  /* 0x0000000413007c0c */ /* 0x000fe2000d7a1270 */
[----:B------:R-:W-:Y:S01]  /*2b2a0*/  IMAD.WIDE R18, R3, 0x2, R20 ;  /* 0x0000000203127825 */ /* 0x000fe200078e0214 */
[----:B------:R-:W-:Y:S01]  /*2b2b0*/  ISETP.LT.AND P2, PT, R28, UR6, !P2 ;  /* 0x000000061c007c0c */ /* 0x000fe2000d741270 */
[----:B------:R-:W-:Y:S01]  /*2b2c0*/  ULDC UR4, c[0x0][0x228] ;  /* 0x00008a0000047ab9 */ /* 0x000fe20000000800 */
[----:B------:R-:W3:Y:S01]  /*2b2d0*/  LDL.LU R28, [R1+0x1e0] ;  /* 0x0001e000011c7983 */ /* 0x000ee20000300800 */
[----:B------:R-:W-:Y:S01]  /*2b2e0*/  ISETP.GE.AND P0, PT, R24, UR25, PT ;  /* 0x0000001918007c0c */ /* 0x000fe2000bf06270 */
[----:B------:R-:W-:Y:S01]  /*2b2f0*/  ULDC UR5, c[0x0][0x228] ;  /* 0x00008a0000057ab9 */ /* 0x000fe20000000800 */
[----:B------:R-:W-:-:S02]  /*2b300*/  PRMT R26, R2, 0x7632, R26 ;  /* 0x00007632021a7816 */ /* 0x000fc4000000001a */
[----:B------:R0:W-:Y:S01]  /*2b310*/  @P3 STG.E.U16 desc[UR8][R16.64], R0 ;  /* 0x0000000010003986 */ /* 0x0001e2000c101508 */
[----:B------:R-:W-:-:S03]  /*2b320*/  ULDC UR6, c[0x0][0x228] ;  /* 0x00008a0000067ab9 */ /* 0x000fc60000000800 */
[----:B------:R1:W-:Y:S04]  /*2b330*/  @P6 STG.E.U16 desc[UR8][R18.64], R25 ;  /* 0x0000001912006986 */ /* 0x0003e8000c101508 */
[----:B------:R-:W-:Y:S01]  /*2b340*/  STL [R1+0x10b8], R12 ;  /* 0x0010b80c01007387 */ /* 0x000fe20000100800 */
[----:B0-----:R-:W-:Y:S01]  /*2b350*/  PRMT R0, R25, 0x7632, R0 ;  /* 0x0000763219007816 */ /* 0x001fe20000000000 */
[----:B-1----:R-:W-:-:S04]  /*2b360*/  IMAD.WIDE R18, R3, 0x2, R10 ;  /* 0x0000000203127825 */ /* 0x002fc800078e020a */
[C---:B--2---:R-:W-:Y:S01]  /*2b370*/  IMAD.WIDE R24, R3.reuse, 0x2, R12 ;  /* 0x0000000203187825 */ /* 0x044fe200078e020c */
[----:B------:R0:W-:Y:S04]  /*2b380*/  STL [R1+0x10b4], R13 ;  /* 0x0010b40d01007387 */ /* 0x0001e80000100800 */
[----:B------:R-:W-:Y:S04]  /*2b390*/  @P5 STG.E.U16 desc[UR8][R24.64], R0 ;  /* 0x0000000018005986 */ /* 0x000fe8000c101508 */
[----:B0-----:R-:W2:Y:S04]  /*2b3a0*/  LDL.LU R13, [R1+0x190] ;  /* 0x00019000010d7983 */ /* 0x001ea80000300800 */
[----:B------:R0:W-:Y:S04]  /*2b3b0*/  STL.64 [R1+0x10c0], R10 ;  /* 0x0010c00a01007387 */ /* 0x0001e80000100a00 */
[----:B0-----:R-:W4:Y:S04]  /*2b3c0*/  LDL R10, [R1+0x103c] ;  /* 0x00103c00010a7983 */ /* 0x001f280000100800 */
[----:B------:R-:W3:Y:S04]  /*2b3d0*/  LDL R11, [R1+0x1040] ;  /* 0x00104000010b7983 */ /* 0x000ee80000100800 */
[----:B------:R-:W2:Y:S04]  /*2b3e0*/  LDL.LU R2, [R1+0x10c8] ;  /* 0x0010c80001027983 */ /* 0x000ea80000300800 */
[----:B------:R-:W4:Y:S04]  /*2b3f0*/  LDL R24, [R1+0x1030] ;  /* 0x0010300001187983 */ /* 0x000f280000100800 */
[----:B------:R-:W3:Y:S01]  /*2b400*/  LDL.LU R25, [R1+0x1d0] ;  /* 0x0001d00001197983 */ /* 0x000ee20000300800 */
[----:B------:R-:W-:-:S03]  /*2b410*/  IMAD.WIDE R16, R3, 0x2, R14 ;  /* 0x0000000203107825 */ /* 0x000fc600078e020e */
[----:B---3--:R-:W-:Y:S04]  /*2b420*/  @P4 STG.E.U16 desc[UR8][R18.64], R25 ;  /* 0x0000001912004986 */ /* 0x008fe8000c101508 */
[----:B------:R-:W-:Y:S04]  /*2b430*/  @P2 STG.E.U16 desc[UR8][R16.64], R26 ;  /* 0x0000001a10002986 */ /* 0x000fe8000c101508 */
[----:B--2---:R-:W0:Y:S04]  /*2b440*/  LDS.128 R16, [R2] ;  /* 0x0000000002107984 */ /* 0x004e280000000c00 */
[----:B0-----:R0:W-:Y:S04]  /*2b450*/  STL [R1+0x1098], R17 ;  /* 0x0010981101007387 */ /* 0x0011e80000100800 */
[----:B0-----:R-:W2:Y:S01]  /*2b460*/  LDL R17, [R1+0x1038] ;  /* 0x0010380001117983 */ /* 0x001ea20000100800 */
[----:B----4-:R-:W-:Y:S01]  /*2b470*/  ISETP.LT.AND P3, PT, R24, UR4, !P1 ;  /* 0x0000000418007c0c */ /* 0x010fe2000cf61270 */
[----:B------:R-:W-:Y:S01]  /*2b480*/  ULDC UR4, c[0x0][0x228] ;  /* 0x00008a0000047ab9 */ /* 0x000fe20000000800 */
[----:B------:R-:W-:Y:S01]  /*2b490*/  VIADD R3, R3, UR26 ;  /* 0x0000001a03037c36 */ /* 0x000fe20008000000 */
[----:B------:R-:W-:Y:S01]  /*2b4a0*/  ISETP.LT.AND P5, PT, R10, UR5, !P1 ;  /* 0x000000050a007c0c */ /* 0x000fe2000cfa1270 */
[----:B------:R0:W-:Y:S01]  /*2b4b0*/  STL [R1+0x1084], R18 ;  /* 0x0010841201007387 */ /* 0x0001e20000100800 */
[----:B------:R-:W-:Y:S01]  /*2b4c0*/  ISETP.LT.AND P4, PT, R11, UR6, !P1 ;  /* 0x000000060b007c0c */ /* 0x000fe2000cf81270 */
[----:B------:R-:W-:Y:S01]  /*2b4d0*/  IMAD.WIDE R24, R3, 0x2, R8 ;  /* 0x0000000203187825 */ /* 0x000fe200078e0208 */
[----:B------:R-:W-:Y:S01]  /*2b4e0*/  PRMT R12, R28, 0x7632, R12 ;  /* 0x000076321c0c7816 */ /* 0x000fe2000000000c */
[----:B------:R-:W-:Y:S01]  /*2b4f0*/  ULDC UR5, c[0x0][0x228] ;  /* 0x00008a0000057ab9 */ /* 0x000fe20000000800 */
[----:B------:R-:W-:Y:S01]  /*2b500*/  ISETP.LT.AND P6, PT, R27, UR7, !P1 ;  /* 0x000000071b007c0c */ /* 0x000fe2000cfc1270 */
[----:B------:R-:W-:Y:S01]  /*2b510*/  IMAD.WIDE R10, R3, 0x2, R4 ;  /* 0x00000002030a7825 */ /* 0x000fe200078e0204 */
[----:B------:R-:W-:Y:S01]  /*2b520*/  PRMT R0, R13, 0x7632, R0 ;  /* 0x000076320d007816 */ /* 0x000fe20000000000 */
[----:B------:R-:W-:Y:S01]  /*2b530*/  ULDC UR7, c[0x0][0x228] ;  /* 0x00008a0000077ab9 */ /* 0x000fe20000000800 */
[----:B------:R1:W-:Y:S01]  /*2b540*/  @P3 STG.E.U16 desc[UR8][R24.64], R28 ;  /* 0x0000001c18003986 */ /* 0x0003e2000c101508 */
[----:B------:R-:W-:Y:S01]  /*2b550*/  IMAD.WIDE R26, R3, 0x2, R22 ;  /* 0x00000002031a7825 */ /* 0x000fe200078e0216 */
[----:B------:R-:W-:-:S02]  /*2b560*/  ULDC UR6, c[0x0][0x228] ;  /* 0x00008a0000067ab9 */ /* 0x000fc40000000800 */
[----:B0-----:R-:W3:Y:S04]  /*2b570*/  LDL R18, [R1+0x1048] ;  /* 0x0010480001127983 */ /* 0x001ee80000100800 */
[----:B------:R0:W-:Y:S01]  /*2b580*/  STL [R1+0x1078], R19 ;  /* 0x0010781301007387 */ /* 0x0001e20000100800 */
[----:B-1----:R-:W-:-:S03]  /*2b590*/  IMAD.WIDE R24, R3, 0x2, R6 ;  /* 0x0000000203187825 */ /* 0x002fc600078e0206 */
[----:B0-----:R-:W4:Y:S04]  /*2b5a0*/  LDL.LU R19, [R1+0x1044] ;  /* 0x0010440001137983 */ /* 0x001f280000300800 */
[----:B------:R0:W-:Y:S04]  /*2b5b0*/  STL [R1+0x10b0], R22 ;  /* 0x0010b01601007387 */ /* 0x0001e80000100800 */
[----:B0-----:R-:W4:Y:S04]  /*2b5c0*/  LDL.LU R22, [R1+0x1a4] ;  /* 0x0001a40001167983 */ /* 0x001f280000300800 */
[----:B------:R-:W-:Y:S01]  /*2b5d0*/  STL [R1+0x10ac], R23 ;  /* 0x0010ac1701007387 */ /* 0x000fe20000100800 */
[----:B--2---:R-:W-:Y:S01]  /*2b5e0*/  ISETP.LT.AND P2, PT, R17, UR4, !P1 ;  /* 0x0000000411007c0c */ /* 0x004fe2000cf41270 */
[----:B------:R-:W-:-:S12]  /*2b5f0*/  ULDC UR4, c[0x0][0x228] ;  /* 0x00008a0000047ab9 */ /* 0x000fd80000000800 */
[----:B------:R0:W-:Y:S04]  /*2b600*/  @P2 STG.E.U16 desc[UR8][R10.64], R12 ;  /* 0x0000000c0a002986 */ /* 0x0001e8000c101508 */
[----:B------:R1:W-:Y:S04]  /*2b610*/  @P5 STG.E.U16 desc[UR8][R24.64], R13 ;  /* 0x0000000d18005986 */ /* 0x0003e8000c101508 */
[----:B0-----:R-:W2:Y:S04]  /*2b620*/  LDL.LU.64 R10, [R1+0x10c0] ;  /* 0x0010c000010a7983 */ /* 0x001ea80000300a00 */
[----:B------:R-:W2:Y:S04]  /*2b630*/  LDL.LU R12, [R1+0x10b8] ;  /* 0x0010b800010c7983 */ /* 0x000ea80000300800 */
[----:B-1----:R-:W2:Y:S04]  /*2b640*/  LDL.LU R13, [R1+0x10b4] ;  /* 0x0010b400010d7983 */ /* 0x002ea80000300800 */
[----:B------:R-:W3:Y:S04]  /*2b650*/  LDL R24, [R1+0x104c] ;  /* 0x00104c0001187983 */ /* 0x000ee80000100800 */
[----:B------:R-:W4:Y:S04]  /*2b660*/  LDL.LU R25, [R1+0x160] ;  /* 0x0001600001197983 */ /* 0x000f280000300800 */
[----:B------:R0:W-:Y:S01]  /*2b670*/  @P4 STG.E.U16 desc[UR8][R26.64], R0 ;  /* 0x000000001a004986 */ /* 0x0001e2000c101508 */
[----:B------:R-:W-:-:S02]  /*2b680*/  VIADD R2, R29, 0x1b ;  /* 0x0000001b1d027836 */ /* 0x000fc40000000000 */
[C---:B------:R-:W-:Y:S01]  /*2b690*/  IMAD.WIDE R28, R3.reuse, 0x2, R20 ;  /* 0x00000002031c7825 */ /* 0x040fe200078e0214 */
[----:B0-----:R-:W2:Y:S02]  /*2b6a0*/  LDL R26, [R1+0x1030] ;  /* 0x00103000011a7983 */ /* 0x001ea40000100800 */
[----:B------:R-:W-:Y:S01]  /*2b6b0*/  ISETP.GE.AND P3, PT, R2, UR23, PT ;  /* 0x0000001702007c0c */ /* 0x000fe2000bf66270 */
[----:B------:R-:W-:Y:S01]  /*2b6c0*/  VIADD R0, R3, UR26 ;  /* 0x0000001a03007c36 */ /* 0x000fe20008000000 */
[----:B------:R-:W2:Y:S01]  /*2b6d0*/  LDL R27, [R1+0x103c] ;  /* 0x00103c00011b7983 */ /* 0x000ea20000100800 */
[----:B------:R-:W-:Y:S01]  /*2b6e0*/  ISETP.LT.AND P5, PT, R17, UR7, !P0 ;  /* 0x0000000711007c0c */ /* 0x000fe2000c7a1270 */
[----:B------:R-:W-:Y:S02]  /*2b6f0*/  ULDC UR7, c[0x0][0x228] ;  /* 0x00008a0000077ab9 */ /* 0x000fe40000000800 */
[----:B------:R0:W-:Y:S04]  /*2b700*/  STL [R1+0x10a4], R17 ;  /* 0x0010a41101007387 */ /* 0x0001e80000100800 */
[----:B0-----:R-:W2:Y:S04]  /*2b710*/  LDL.LU R17, [R1+0x1d4] ;  /* 0x0001d40001117983 */ /* 0x001ea80000300800 */
[----:B------:R-:W-:Y:S01]  /*2b720*/  STL [R1+0x10a8], R9 ;  /* 0x0010a80901007387 */ /* 0x000fe20000100800 */
[----:B---3--:R-:W-:Y:S01]  /*2b730*/  ISETP.LT.AND P4, PT, R24, UR4, !P1 ;  /* 0x0000000418007c0c */ /* 0x008fe2000cf81270 */
[----:B------:R-:W-:-:S02]  /*2b740*/  ULDC UR4, c[0x0][0x228] ;  /* 0x00008a0000047ab9 */ /* 0x000fc40000000800 */
[----:B------:R-:W-:Y:S01]  /*2b750*/  ISETP.LT.AND P2, PT, R18, UR4, !P1 ;  /* 0x0000000412007c0c */ /* 0x000fe2000cf41270 */
[----:B----4-:R2:W-:Y:S01]  /*2b760*/  @P6 STG.E.U16 desc[UR8][R28.64], R25 ;  /* 0x000000191c006986 */ /* 0x0105e2000c101508 */
[----:B------:R-:W-:Y:S01]  /*2b770*/  PRMT R2, R25, 0x7632, R2 ;  /* 0x0000763219027816 */ /* 0x000fe20000000002 */
[----:B------:R-:W-:Y:S01]  /*2b780*/  ULDC UR4, c[0x0][0x228] ;  /* 0x00008a0000047ab9 */ /* 0x000fe20000000800 */
[----:B------:R-:W-:Y:S01]  /*2b790*/  ISETP.LT.AND P1, PT, R19, UR5, !P1 ;  /* 0x0000000513007c0c */ /* 0x000fe2000cf21270 */
[----:B------:R-:W-:Y:S01]  /*2b7a0*/  ULDC UR5, c[0x0][0x228] ;  /* 0x00008a0000057ab9 */ /* 0x000fe20000000800 */
[----:B--2---:R-:W-:-:S04]  /*2b7b0*/  IMAD.WIDE R24, R3, 0x2, R12 ;  /* 0x0000000203187825 */ /* 0x004fc800078e020c */
[----:B------:R-:W-:Y:S01]  /*2b7c0*/  IMAD.WIDE R28, R3, 0x2, R10 ;  /* 0x00000002031c7825 */ /* 0x000fe200078e020a */
[----:B------:R0:W-:Y:S04]  /*2b7d0*/  @P4 STG.E.U16 desc[UR8][R24.64], R2 ;  /* 0x0000000218004986 */ /* 0x0001e8000c101508 */
[----:B------:R-:W-:Y:S01]  /*2b7e0*/  @P2 STG.E.U16 desc[UR8][R28.64], R16 ;  /* 0x000000101c002986 */ /* 0x000fe2000c101508 */
[----:B0-----:R-:W-:Y:S01]  /*2b7f0*/  IMAD.WIDE R24, R0, 0x2, R8 ;  /* 0x0000000200187825 */ /* 0x001fe200078e0208 */
[----:B------:R-:W-:-:S03]  /*2b800*/  PRMT R9, R16, 0x7632, R9 ;  /* 0x0000763210097816 */ /* 0x000fc60000000009 */
[----:B------:R-:W-:-:S05]  /*2b810*/  IMAD.WIDE R2, R3, 0x2, R14 ;  /* 0x0000000203027825 */ /* 0x000fca00078e020e */
[----:B------:R0:W-:Y:S04]  /*2b820*/  @P1 STG.E.U16 desc[UR8][R2.64], R9 ;  /* 0x0000000902001986 */ /* 0x0001e8000c101508 */
[----:B0-----:R-:W2:Y:S01]  /*2b830*/  LDL.LU R2, [R1+0x1c4] ;  /* 0x0001c40001027983 */ /* 0x001ea20000300800 */
[----:B------:R-:W-:Y:S02]  /*2b840*/  ISETP.LT.AND P6, PT, R26, UR6, !P0 ;  /* 0x000000061a007c0c */ /* 0x000fe4000c7c1270 */
[----:B------:R-:W-:Y:S01]  /*2b850*/  ISETP.LT.AND P4, PT, R27, UR10, !P0 ;  /* 0x0000000a1b007c0c */ /* 0x000fe2000c781270 */
[----:B------:R-:W3:Y:S01]  /*2b860*/  LDL R3, [R1+0x104c] ;  /* 0x00104c0001037983 */ /* 0x000ee20000100800 */
[----:B------:R-:W-:-:S03]  /*2b870*/  PRMT R23, R22, 0x7632, R23 ;  /* 0x0000763216177816 */ /* 0x000fc60000000017 */
[----:B------:R-:W4:Y:S01]  /*2b880*/  LDL R9, [R1+0x1030] ;  /* 0x0010300001097983 */ /* 0x000f220000100800 */
[----:B------:R-:W-:Y:S01]  /*2b890*/  IMAD.WIDE R26, R0, 0x2, R4 ;  /* 0x00000002001a7825 */ /* 0x000fe200078e0204 */
[----:B------:R-:W-:Y:S01]  /*2b8a0*/  ULDC UR6, c[0x0][0x228] ;  /* 0x00008a0000067ab9 */ /* 0x000fe20000000800 */
[----:B------:R-:W-:-:S03]  /*2b8b0*/  ULDC UR10, c[0x0][0x228] ;  /* 0x00008a00000a7ab9 */ /* 0x000fc60000000800 */
[----:B------:R0:W-:Y:S01]  /*2b8c0*/  @P6 STG.E.U16 desc[UR8][R24.64], R22 ;  /* 0x0000001618006986 */ /* 0x0001e2000c101508 */
[----:B------:R-:W-:-:S03]  /*2b8d0*/  IMAD.WIDE R28, R0, 0x2, R6 ;  /* 0x00000002001c7825 */ /* 0x000fc600078e0206 */
[----:B------:R1:W-:Y:S04]  /*2b8e0*/  @P5 STG.E.U16 desc[UR8][R26.64], R23 ;  /* 0x000000171a005986 */ /* 0x0003e8000c101508 */
[----:B0-----:R-:W4:Y:S04]  /*2b8f0*/  LDL.LU R22, [R1+0x10b0] ;  /* 0x0010b00001167983 */ /* 0x001f280000300800 */
[----:B------:R-:W3:Y:S04]  /*2b900*/  LDL R24, [R1+0x1040] ;  /* 0x0010400001187983 */ /* 0x000ee80000100800 */
[----:B------:R-:W4:Y:S04]  /*2b910*/  LDL R25, [R1+0x1050] ;  /* 0x0010500001197983 */ /* 0x000f280000100800 */
[----:B-1----:R-:W4:Y:S04]  /*2b920*/  LDL.LU R23, [R1+0x10ac] ;  /* 0x0010ac0001177983 */ /* 0x002f280000300800 */
[----:B------:R-:W4:Y:S04]  /*2b930*/  LDL.LU R27, [R1+0x1b4] ;  /* 0x0001b400011b7983 */ /* 0x000f280000300800 */
[----:B--2---:R0:W-:Y:S04]  /*2b940*/  @P4 STG.E.U16 desc[UR8][R28.64], R2 ;  /* 0x000000021c004986 */ /* 0x0041e8000c101508 */
[----:B0-----:R-:W2:Y:S01]  /*2b950*/  LDL R29, [R1+0x1034] ;  /* 0x00103400011d7983 */ /* 0x001ea20000100800 */
[----:B------:R-:W-:-:S02]  /*2b960*/  PRMT R16, R2, 0x7632, R16 ;  /* 0x0000763202107816 */ /* 0x000fc40000000010 */
[----:B---3--:R-:W-:Y:S01]  /*2b970*/  ISETP.LT.AND P6, PT, R24, UR4, !P0 ;  /* 0x0000000418007c0c */ /* 0x008fe2000c7c1270 */
[----:B------:R-:W-:Y:S01]  /*2b980*/  ULDC UR4, c[0x0][0x228] ;  /* 0x00008a0000047ab9 */ /* 0x000fe20000000800 */
[----:B----4-:R-:W-:Y:S01]  /*2b990*/  ISETP.LT.AND P5, PT, R25, UR5, !P0 ;  /* 0x0000000519007c0c */ /* 0x010fe2000c7a1270 */
[----:B------:R-:W-:Y:S01]  /*2b9a0*/  ULDC UR5, c[0x0][0x228] ;  /* 0x00008a0000057ab9 */ /* 0x000fe20000000800 */
[----:B------:R-:W-:Y:S01]  /*2b9b0*/  ISETP.LT.AND P1, PT, R3, UR4, !P0 ;  /* 0x0000000403007c0c */ /* 0x000fe2000c721270 */
[----:B------:R-:W-:Y:S01]  /*2b9c0*/  IMAD.WIDE R24, R0, 0x2, R20 ;  /* 0x0000000200187825 */ /* 0x000fe200078e0214 */
[----:B------:R-:W-:Y:S01]  /*2b9d0*/  ISETP.LT.AND P2, PT, R18, UR5, !P0 ;  /* 0x0000000512007c0c */ /* 0x000fe2000c741270 */
[----:B------:R0:W-:Y:S01]  /*2b9e0*/  STL [R1+0x109c], R18 ;  /* 0x00109c1201007387 */ /* 0x0001e20000100800 */
[----:B------:R-:W-:Y:S01]  /*2b9f0*/  ULDC UR4, c[0x0][0x228] ;  /* 0x00008a0000047ab9 */ /* 0x000fe20000000800 */
[----:B------:R-:W-:Y:S01]  /*2ba00*/  IMAD.WIDE R2, R0, 0x2, R22 ;  /* 0x0000000200027825 */ /* 0x000fe200078e0216 */
[----:B------:R-:W-:Y:S01]  /*2ba10*/  PRMT R28, R27, 0x7632, R28 ;  /* 0x000076321b1c7816 */ /* 0x000fe2000000001c */
[----:B------:R-:W-:-:S03]  /*2ba20*/  ULDC UR5, c[0x0][0x228] ;  /* 0x00008a0000057ab9 */ /* 0x000fc60000000800 */
[----:B------:R-:W-:Y:S04]  /*2ba30*/  @P6 STG.E.U16 desc[UR8][R2.64], R16 ;  /* 0x0000001002006986 */ /* 0x000fe8000c101508 */
[----:B------:R1:W-:Y:S01]  /*2ba40*/  @P5 STG.E.U16 desc[UR8][R24.64], R27 ;  /* 0x0000001b18005986 */ /* 0x0003e2000c101508 */
[----:B------:R-:W-:Y:S01]  /*2ba50*/  ISETP.LT.AND P5, PT, R9, UR4, !P3 ;  /* 0x0000000409007c0c */ /* 0x000fe2000dfa1270 */
[----:B------:R-:W-:Y:S02]  /*2ba60*/  ULDC UR4, c[0x0][0x228] ;  /* 0x00008a0000047ab9 */ /* 0x000fe40000000800 */
[----:B0-----:R-:W3:Y:S04]  /*2ba70*/  LDL.LU R18, [R1+0x194] ;  /* 0x0001940001127983 */ /* 0x001ee80000300800 */
[----:B------:R-:W-:Y:S01]  /*2ba80*/  STL [R1+0x10a0], R19 ;  /* 0x0010a01301007387 */ /* 0x000fe20000100800 */
[----:B-1----:R-:W-:-:S03]  /*2ba90*/  IMAD.WIDE R24, R0, 0x2, R10 ;  /* 0x0000000200187825 */ /* 0x002fc600078e020a */
[----:B------:R-:W4:Y:S01]  /*2baa0*/  LDL.LU R9, [R1+0x10a8] ;  /* 0x0010a80001097983 */ /* 0x000f220000300800 */
[----:B------:R-:W-:Y:S01]  /*2bab0*/  PRMT R16, R17, 0x7632, R16 ;  /* 0x0000763211107816 */ /* 0x000fe20000000010 */
[----:B--2---:R-:W-:-:S05]  /*2bac0*/  VIADD R26, R29, 0x1c ;  /* 0x0000001c1d1a7836 */ /* 0x004fca0000000000 */
[----:B------:R-:W-:Y:S01]  /*2bad0*/  ISETP.GE.AND P4, PT, R26, UR21, PT ;  /* 0x000000151a007c0c */ /* 0x000fe2000bf86270 */
[----:B------:R-:W-:-:S05]  /*2bae0*/  IMAD.WIDE R26, R0, 0x2, R12 ;  /* 0x00000002001a7825 */ /* 0x000fca00078e020c */
[----:B------:R0:W-:Y:S04]  /*2baf0*/  @P1 STG.E.U16 desc[UR8][R26.64], R28 ;  /* 0x0000001c1a001986 */ /* 0x0001e8000c101508 */
[----:B------:R1:W-:Y:S04]  /*2bb00*/  @P2 STG.E.U16 desc[UR8][R24.64], R17 ;  /* 0x0000001118002986 */ /* 0x0003e8000c101508 */
[----:B0-----:R-:W2:Y:S04]  /*2bb10*/  LDL R28, [R1+0x1040] ;  /* 0x00104000011c7983 */ /* 0x001ea80000100800 */
[----:B------:R-:W3:Y:S04]  /*2bb20*/  LDL R26, [R1+0x1050] ;  /* 0x00105000011a7983 */ /* 0x000ee80000100800 */
[----:B------:R-:W2:Y:S04]  /*2bb30*/  LDL.LU R27, [R1+0x1e4] ;  /* 0x0001e400011b7983 */ /* 0x000ea80000300800 */
[----:B-1----:R-:W3:Y:S01]  /*2bb40*/  LDL.LU R17, [R1+0x10a4] ;  /* 0x0010a40001117983 */ /* 0x002ee20000300800 */
[----:B------:R-:W-:Y:S01]  /*2bb50*/  ISETP.LT.AND P0, PT, R19, UR6, !P0 ;  /* 0x0000000613007c0c */ /* 0x000fe2000c701270 */
[C---:B------:R-:W-:Y:S01]  /*2bb60*/  IMAD.WIDE R2, R0.reuse, 0x2, R14 ;  /* 0x0000000200027825 */ /* 0x040fe200078e020e */
[----:B------:R-:W-:Y:S01]  /*2bb70*/  ULDC UR6, c[0x0][0x228] ;  /* 0x00008a0000067ab9 */ /* 0x000fe20000000800 */
[----:B------:R-:W2:Y:S02]  /*2bb80*/  LDL R25, [R1+0x103c] ;  /* 0x00103c0001197983 */ /* 0x000ea40000100800 */
[----:B------:R-:W-:-:S08]  /*2bb90*/  VIADD R0, R0, UR26 ;  /* 0x0000001a00007c36 */ /* 0x000fd00008000000 */
[----:B------:R4:W-:Y:S02]  /*2bba0*/  @P0 STG.E.U16 desc[UR8][R2.64], R16 ;  /* 0x0000001002000986 */ /* 0x0009e4000c101508 */
[----:B----4-:R-:W-:Y:S02]  /*2bbb0*/  IMAD.WIDE R2, R0, 0x2, R8 ;  /* 0x0000000200027825 */ /* 0x010fe400078e0208 */
[----:B------:R-:W-:Y:S04]  /*2bbc0*/  STL [R1+0x1094], R22 ;  /* 0x0010941601007387 */ /* 0x000fe80000100800 */
[----:B------:R-:W-:Y:S01]  /*2bbd0*/  STL [R1+0x1090], R23 ;  /* 0x0010901701007387 */ /* 0x000fe20000100800 */
[----:B---3--:R-:W-:-:S03]  /*2bbe0*/  ISETP.LT.AND P0, PT, R17, UR4, !P3 ;  /* 0x0000000411007c0c */ /* 0x008fc6000df01270 */
[----:B--2---:R0:W-:Y:S01]  /*2bbf0*/  @P5 STG.E.U16 desc[UR8][R2.64], R27 ;  /* 0x0000001b02005986 */ /* 0x0041e2000c101508 */
[----:B------:R-:W-:Y:S01]  /*2bc00*/  PRMT R19, R27, 0x7632, R19 ;  /* 0x000076321b137816 */ /* 0x000fe20000000013 */
[----:B------:R-:W-:Y:S01]  /*2bc10*/  ULDC UR4, c[0x0][0x228] ;  /* 0x00008a0000047ab9 */ /* 0x000fe20000000800 */
[----:B------:R-:W-:Y:S01]  /*2bc20*/  ISETP.LT.AND P5, PT, R26, UR7, !P3 ;  /* 0x000000071a007c0c */ /* 0x000fe2000dfa1270 */
[----:B------:R-:W-:Y:S01]  /*2bc30*/  ULDC UR7, c[0x0][0x228] ;  /* 0x00008a0000077ab9 */ /* 0x000fe20000000800 */
[----:B0-----:R-:W-:-:S04]  /*2bc40*/  IMAD.WIDE R2, R0, 0x2, R4 ;  /* 0x0000000200027825 */ /* 0x001fc800078e0204 */
[----:B------:R-:W-:Y:S01]  /*2bc50*/  IMAD.WIDE R26, R0, 0x2, R22 ;  /* 0x00000002001a7825 */ /* 0x000fe200078e0216 */
[----:B------:R0:W-:Y:S04]  /*2bc60*/  @P0 STG.E.U16 desc[UR8][R2.64], R19 ;  /* 0x0000001302000986 */ /* 0x0001e8000c101508 */
[----:B------:R-:W2:Y:S04]  /*2bc70*/  LDL.LU R23, [R1+0x1a8] ;  /* 0x0001a80001177983 */ /* 0x000ea80000300800 */
[----:B0-----:R-:W3:Y:S04]  /*2bc80*/  LDL.LU R19, [R1+0x10a0] ;  /* 0x0010a00001137983 */ /* 0x001ee80000300800 */
[----:B------:R-:W4:Y:S04]  /*2bc90*/  LDL R2, [R1+0x104c] ;  /* 0x00104c0001027983 */ /* 0x000f280000100800 */
[----:B------:R-:W2:Y:S01]  /*2bca0*/  LDL.LU R3, [R1+0x164] ;  /* 0x0001640001037983 */ /* 0x000ea20000300800 */
[----:B------:R-:W-:-:S02]  /*2bcb0*/  ISETP.LT.AND P6, PT, R25, UR5, !P3 ;  /* 0x0000000519007c0c */ /* 0x000fc4000dfc1270 */
[----:B------:R-:W-:Y:S01]  /*2bcc0*/  ISETP.LT.AND P1, PT, R28, UR6, !P3 ;  /* 0x000000061c007c0c */ /* 0x000fe2000df21270 */
[----:B------:R-:W-:Y:S01]  /*2bcd0*/  IMAD.WIDE R24, R0, 0x2, R6 ;  /* 0x0000000200187825 */ /* 0x000fe200078e0206 */
[----:B------:R-:W-:Y:S01]  /*2bce0*/  PRMT R16, R18, 0x7632, R16 ;  /* 0x0000763212107816 */ /* 0x000fe20000000010 */
[----:B------:R-:W-:Y:S01]  /*2bcf0*/  ULDC UR5, c[0x0][0x228] ;  /* 0x00008a0000057ab9 */ /* 0x000fe20000000800 */
[----:B------:R-:W-:Y:S01]  /*2bd00*/  ULDC UR6, c[0x0][0x228] ;  /* 0x00008a0000067ab9 */ /* 0x000fe20000000800 */
[----:B------:R-:W-:-:S06]  /*2bd10*/  VIADD R28, R29, 0x1d ;  /* 0x0000001d1d1c7836 */ /* 0x000fcc0000000000 */
[----:B------:R0:W-:Y:S01]  /*2bd20*/  @P6 STG.E.U16 desc[UR8][R24.64], R18 ;  /* 0x0000001218006986 */ /* 0x0001e2000c101508 */
[----:B------:R-:W-:Y:S01]  /*2bd30*/  ISETP.GE.AND P2, PT, R28, UR19, PT ;  /* 0x000000131c007c0c */ /* 0x000fe2000bf46270 */
[----:B------:R-:W-:Y:S02]  /*2bd40*/  IMAD.WIDE R28, R0, 0x2, R20 ;  /* 0x00000002001c7825 */ /* 0x000fe400078e0214 */
[----:B------:R1:W-:Y:S04]  /*2bd50*/  @P1 STG.E.U16 desc[UR8][R26.64], R16 ;  /* 0x000000101a001986 */ /* 0x0003e8000c101508 */
[----:B0-----:R-:W3:Y:S04]  /*2bd60*/  LDL.LU R18, [R1+0x109c] ;  /* 0x00109c0001127983 */ /* 0x001ee80000300800 */
[----:B-1----:R-:W3:Y:S04]  /*2bd70*/  LDL R27, [R1+0x1030] ;  /* 0x00103000011b7983 */ /* 0x002ee80000100800 */
[----:B------:R-:W3:Y:S04]  /*2bd80*/  LDL R25, [R1+0x103c] ;  /* 0x00103c0001197983 */ /* 0x000ee80000100800 */
[----:B--2---:R0:W-:Y:S01]  /*2bd90*/  @P5 STG.E.U16 desc[UR8][R28.64], R3 ;  /* 0x000000031c005986 */ /* 0x0041e2000c101508 */
[----:B------:R-:W-:-:S02]  /*2bda0*/  ISETP.LT.AND P5, PT, R17, UR7, !P4 ;  /* 0x0000000711007c0c */ /* 0x000fc4000e7a1270 */
[----:B------:R-:W-:Y:S01]  /*2bdb0*/  PRMT R24, R3, 0x7632, R24 ;  /* 0x0000763203187816 */ /* 0x000fe20000000018 */
[----:B------:R-:W2:Y:S01]  /*2bdc0*/  LDL.LU R17, [R1+0x1098] ;  /* 0x0010980001117983 */ /* 0x000ea20000300800 */
[----:B----4-:R-:W-:Y:S01]  /*2bdd0*/  ISETP.LT.AND P1, PT, R2, UR4, !P3 ;  /* 0x0000000402007c0c */ /* 0x010fe2000df21270 */
[----:B------:R-:W-:Y:S01]  /*2bde0*/  ULDC UR4, c[0x0][0x228] ;  /* 0x00008a0000047ab9 */ /* 0x000fe20000000800 */
[C---:B------:R-:W-:Y:S01]  /*2bdf0*/  VIADD R16, R0.reuse, UR26 ;  /* 0x0000001a00107c36 */ /* 0x040fe20008000000 */
[----:B------:R-:W-:Y:S01]  /*2be00*/  ULDC UR7, c[0x0][0x228] ;  /* 0x00008a0000077ab9 */ /* 0x000fe20000000800 */
[----:B0-----:R-:W-:Y:S01]  /*2be10*/  IMAD.WIDE R2, R0, 0x2, R12 ;  /* 0x0000000200027825 */ /* 0x001fe200078e020c */
[----:B------:R-:W-:Y:S08]  /*2be20*/  STL [R1+0x108c], R8 ;  /* 0x00108c0801007387 */ /* 0x000ff00000100800 */
[----:B------:R0:W-:Y:S01]  /*2be30*/  @P1 STG.E.U16 desc[UR8][R2.64], R24 ;  /* 0x0000001802001986 */ /* 0x0001e2000c101508 */
[----:B---3--:R-:W-:-:S02]  /*2be40*/  ISETP.LT.AND P0, PT, R18, UR4, !P3 ;  /* 0x0000000412007c0c */ /* 0x008fc4000df01270 */
[----:B------:R-:W-:Y:S01]  /*2be50*/  ISETP.LT.AND P6, PT, R27, UR6, !P4 ;  /* 0x000000061b007c0c */ /* 0x000fe2000e7c1270 */
[C---:B0-----:R-:W-:Y:S01]  /*2be60*/  IMAD.WIDE R2, R0.reuse, 0x2, R10 ;  /* 0x0000000200027825 */ /* 0x041fe200078e020a */
[----:B------:R-:W-:Y:S01]  /*2be70*/  ISETP.LT.AND P3, PT, R19, UR5, !P3 ;  /* 0x0000000513007c0c */ /* 0x000fe2000df61270 */
[----:B------:R-:W-:Y:S01]  /*2be80*/  ULDC UR4, c[0x0][0x228] ;  /* 0x00008a0000047ab9 */ /* 0x000fe20000000800 */
[----:B------:R-:W-:Y:S01]  /*2be90*/  ISETP.LT.AND P1, PT, R25, UR10, !P4 ;  /* 0x0000000a19007c0c */ /* 0x000fe2000e721270 */
[----:B------:R-:W-:-:S04]  /*2bea0*/  IMAD.WIDE R24, R0, 0x2, R14 ;  /* 0x0000000200187825 */ /* 0x000fc800078e020e */
[----:B------:R-:W-:Y:S01]  /*2beb0*/  IMAD.WIDE R26, R16, 0x2, R8 ;  /* 0x00000002101a7825 */ /* 0x000fe200078e0208 */
[----:B------:R-:W-:Y:S01]  /*2bec0*/  ULDC UR5, c[0x0][0x228] ;  /* 0x00008a0000057ab9 */ /* 0x000fe20000000800 */
[----:B------:R-:W3:Y:S01]  /*2bed0*/  LDL R8, [R1+0x1030] ;  /* 0x0010300001087983 */ /* 0x000ee20000100800 */
[----:B------:R-:W-:-:S03]  /*2bee0*/  ULDC UR6, c[0x0][0x228] ;  /* 0x00008a0000067ab9 */ /* 0x000fc60000000800 */
[----:B------:R0:W-:Y:S01]  /*2bef0*/  STL [R1+0x1088], R9 ;  /* 0x0010880901007387 */ /* 0x0001e20000100800 */
[----:B------:R-:W-:Y:S01]  /*2bf00*/  PRMT R0, R23, 0x7632, R0 ;  /* 0x0000763217007816 */ /* 0x000fe20000000000 */
[----:B------:R-:W-:Y:S02]  /*2bf10*/  IMAD.WIDE R28, R16, 0x2, R4 ;  /* 0x00000002101c7825 */ /* 0x000fe400078e0204 */
[----:B0-----:R-:W4:Y:S01]  /*2bf20*/  LDL.LU R9, [R1+0x1d8] ;  /* 0x0001d80001097983 */ /* 0x001f220000300800 */
[----:B--2---:R-:W-:-:S03]  /*2bf30*/  PRMT R22, R17, 0x7632, R22 ;  /* 0x0000763211167816 */ /* 0x004fc60000000016 */
[----:B------:R0:W-:Y:S04]  /*2bf40*/  @P0 STG.E.U16 desc[UR8][R2.64], R17 ;  /* 0x0000001102000986 */ /* 0x0001e8000c101508 */
[----:B------:R1:W-:Y:S04]  /*2bf50*/  @P3 STG.E.U16 desc[UR8][R24.64], R22 ;  /* 0x0000001618003986 */ /* 0x0003e8000c101508 */
[----:B------:R2:W-:Y:S04]  /*2bf60*/  @P6 STG.E.U16 desc[UR8][R26.64], R23 ;  /* 0x000000171a006986 */ /* 0x0005e8000c101508 */
[----:B0-----:R-:W3:Y:S04]  /*2bf70*/  LDL.LU R17, [R1+0x1c8] ;  /* 0x0001c80001117983 */ /* 0x001ee80000300800 */
[----:B-1----:R-:W4:Y:S04]  /*2bf80*/  LDL.LU R22, [R1+0x1094] ;  /* 0x0010940001167983 */ /* 0x002f280000300800 */
[----:B------:R-:W4:Y:S04]  /*2bf90*/  LDL R24, [R1+0x1050] ;  /* 0x0010500001187983 */ /* 0x000f280000100800 */
[----:B------:R-:W4:Y:S04]  /*2bfa0*/  LDL R25, [R1+0x104c] ;  /* 0x00104c0001197983 */ /* 0x000f280000100800 */
[----:B--2---:R-:W2:Y:S04]  /*2bfb0*/  LDL.LU R23, [R1+0x1090] ;  /* 0x0010900001177983 */ /* 0x004ea80000300800 */
[----:B------:R-:W2:Y:S04]  /*2bfc0*/  LDL R26, [R1+0x1040] ;  /* 0x00104000011a7983 */ /* 0x000ea80000100800 */
[----:B------:R-:W2:Y:S04]  /*2bfd0*/  LDL.LU R27, [R1+0x1b8] ;  /* 0x0001b800011b7983 */ /* 0x000ea80000300800 */
[----:B------:R0:W-:Y:S04]  /*2bfe0*/  @P5 STG.E.U16 desc[UR8][R28.64], R0 ;  /* 0x000000001c005986 */ /* 0x0001e8000c101508 */
[----:B0-----:R-:W2:Y:S01]  /*2bff0*/  LDL.LU R29, [R1+0x1034] ;  /* 0x00103400011d7983 */ /* 0x001ea20000300800 */
[----:B------:R-:W-:-:S03]  /*2c000*/  IMAD.WIDE R2, R16, 0x2, R6 ;  /* 0x0000000210027825 */ /* 0x000fc600078e0206 */
[----:B------:R-:W2:Y:S04]  /*2c010*/  LDL.LU R28, [R1+0x1e8] ;  /* 0x0001e800011c7983 */ /* 0x000ea80000300800 */
[----:B---3--:R0:W-:Y:S01]  /*2c020*/  @P1 STG.E.U16 desc[UR8][R2.64], R17 ;  /* 0x0000001102001986 */ /* 0x0081e2000c101508 */
[----:B------:R-:W-:Y:S02]  /*2c030*/  PRMT R0, R17, 0x7632, R0 ;  /* 0x0000763211007816 */ /* 0x000fe40000000000 */
[----:B----4-:R-:W-:Y:S01]  /*2c040*/  ISETP.LT.AND P5, PT, R24, UR5, !P4 ;  /* 0x0000000518007c0c */ /* 0x010fe2000e7a1270 */
[----:B------:R-:W-:Y:S02]  /*2c050*/  ULDC UR5, c[0x0][0x228] ;  /* 0x00008a0000057ab9 */ /* 0x000fe40000000800 */
[----:B------:R-:W-:Y:S01]  /*2c060*/  ISETP.LT.AND P3, PT, R18, UR5, !P4 ;  /* 0x0000000512007c0c */ /* 0x000fe2000e761270 */
[----:B------:R-:W-:Y:S01]  /*2c070*/  ULDC UR5, c[0x0][0x228] ;  /* 0x00008a0000057ab9 */ /* 0x000fe20000000800 */
[----:B--2---:R-:W-:Y:S01]  /*2c080*/  ISETP.LT.AND P6, PT, R26, UR4, !P4 ;  /* 0x000000041a007c0c */ /* 0x004fe2000e7c1270 */
[----:B------:R-:W-:Y:S01]  /*2c090*/  ULDC UR4, c[0x0][0x228] ;  /* 0x00008a0000047ab9 */ /* 0x000fe20000000800 */
[----:B0-----:R-:W-:Y:S01]  /*2c0a0*/  IMAD.WIDE R2, R16, 0x2, R22 ;  /* 0x0000000210027825 */ /* 0x001fe200078e0216 */
[----:B------:R-:W-:Y:S01]  /*2c0b0*/  ISETP.LT.AND P0, PT, R25, UR4, !P4 ;  /* 0x0000000419007c0c */ /* 0x000fe2000e701270 */
[----:B------:R-:W-:-:S02]  /*2c0c0*/  ULDC UR4, c[0x0][0x228] ;  /* 0x00008a0000047ab9 */ /* 0x000fc40000000800 */
[----:B------:R-:W-:-:S07]  /*2c0d0*/  IMAD.WIDE R24, R16, 0x2, R20 ;  /* 0x0000000210187825 */ /* 0x000fce00078e0214 */
[----:B------:R0:W-:Y:S01]  /*2c0e0*/  @P6 STG.E.U16 desc[UR8][R2.64], R0 ;  /* 0x0000000002006986 */ /* 0x0001e2000c101508 */
[----:B------:R-:W-:-:S03]  /*2c0f0*/  VIADD R17, R29, 0x1e ;  /* 0x0000001e1d117836 */ /* 0x000fc60000000000 */
[----:B------:R1:W-:Y:S02]  /*2c100*/  @P5 STG.E.U16 desc[UR8][R24.64], R27 ;  /* 0x0000001b18005986 */ /* 0x0003e4000c101508 */
[----:B------:R-:W-:Y:S02]  /*2c110*/  ISETP.GE.AND P1, PT, R17, UR17, PT ;  /* 0x0000001111007c0c */ /* 0x000fe4000bf26270 */
[----:B------:R-:W-:Y:S02]  /*2c120*/  PRMT R17, R27, 0x7632, R17 ;  /* 0x000076321b117816 */ /* 0x000fe40000000011 */
[----:B------:R-:W-:Y:S02]  /*2c130*/  ISETP.LT.AND P5, PT, R8, UR4, !P2 ;  /* 0x0000000408007c0c */ /* 0x000fe4000d7a1270 */
[----:B0-----:R-:W-:Y:S01]  /*2c140*/  PRMT R0, R9, 0x7632, R0 ;  /* 0x0000763209007816 */ /* 0x001fe20000000000 */
[----:B------:R-:W2:Y:S01]  /*2c150*/  LDL.LU R8, [R1+0x108c] ;  /* 0x00108c0001087983 */ /* 0x000ea20000300800 */
[----:B-1----:R-:W-:Y:S01]  /*2c160*/  IMAD.WIDE R26, R16, 0x2, R12 ;  /* 0x00000002101a7825 */ /* 0x002fe200078e020c */
[----:B------:R-:W-:-:S03]  /*2c170*/  ULDC UR4, c[0x0][0x228] ;  /* 0x00008a0000047ab9 */ /* 0x000fc60000000800 */
[C---:B------:R-:W-:Y:S01]  /*2c180*/  IMAD.WIDE R24, R16.reuse, 0x2, R10 ;  /* 0x0000000210187825 */ /* 0x040fe200078e020a */
[----:B------:R0:W-:Y:S04]  /*2c190*/  @P0 STG.E.U16 desc[UR8][R26.64], R17 ;  /* 0x000000111a000986 */ /* 0x0001e8000c101508 */
[----:B------:R1:W-:Y:S04]  /*2c1a0*/  @P3 STG.E.U16 desc[UR8][R24.64], R9 ;  /* 0x0000000918003986 */ /* 0x0003e8000c101508 */
[----:B0-----:R-:W3:Y:S04]  /*2c1b0*/  LDL R26, [R1+0x1040] ;  /* 0x00104000011a7983 */ /* 0x001ee80000100800 */
[----:B------:R-:W4:Y:S04]  /*2c1c0*/  LDL R27, [R1+0x1050] ;  /* 0x00105000011b7983 */ /* 0x000f280000100800 */
[----:B-1----:R-:W2:Y:S04]  /*2c1d0*/  LDL.LU R9, [R1+0x1088] ;  /* 0x0010880001097983 */ /* 0x002ea80000300800 */
[----:B------:R-:W3:Y:S04]  /*2c1e0*/  LDL R24, [R1+0x1038] ;  /* 0x0010380001187983 */ /* 0x000ee80000100800 */
[----:B------:R-:W4:Y:S01]  /*2c1f0*/  LDL R25, [R1+0x103c] ;  /* 0x00103c0001197983 */ /* 0x000f220000100800 */
[----:B------:R-:W-:-:S04]  /*2c200*/  IMAD.WIDE R2, R16, 0x2, R14 ;  /* 0x0000000210027825 */ /* 0x000fc800078e020e */
[----:B------:R-:W-:Y:S01]  /*2c210*/  VIADD R16, R16, UR26 ;  /* 0x0000001a10107c36 */ /* 0x000fe20008000000 */
[----:B------:R0:W-:Y:S01]  /*2c220*/  STL [R1+0x1080], R6 ;  /* 0x0010800601007387 */ /* 0x0001e20000100800 */
[----:B------:R-:W-:Y:S01]  /*2c230*/  ISETP.LT.AND P4, PT, R19, UR6, !P4 ;  /* 0x0000000613007c0c */ /* 0x000fe2000e781270 */
[----:B------:R-:W-:Y:S01]  /*2c240*/  ULDC UR6, c[0x0][0x228] ;  /* 0x00008a0000067ab9 */ /* 0x000fe20000000800 */
[----:B---3--:R-:W-:Y:S02]  /*2c250*/  ISETP.LT.AND P3, PT, R24, UR4, !P2 ;  /* 0x0000000418007c0c */ /* 0x008fe4000d761270 */
[----:B----4-:R-:W-:Y:S01]  /*2c260*/  ISETP.LT.AND P6, PT, R25, UR5, !P2 ;  /* 0x0000000519007c0c */ /* 0x010fe2000d7c1270 */
[----:B------:R-:W-:-:S08]  /*2c270*/  IMAD.WIDE R24, R16, 0x2, R6 ;  /* 0x0000000210187825 */ /* 0x000fd000078e0206 */
[----:B------:R-:W-:Y:S01]  /*2c280*/  @P4 STG.E.U16 desc[UR8][R2.64], R0 ;  /* 0x0000000002004986 */ /* 0x000fe2000c101508 */
[----:B------:R-:W-:Y:S01]  /*2c290*/  ULDC UR4, c[0x0][0x228] ;  /* 0x00008a0000047ab9 */ /* 0x000fe20000000800 */
[----:B------:R-:W-:Y:S02]  /*2c2a0*/  ULDC UR5, c[0x0][0x228] ;  /* 0x00008a0000057ab9 */ /* 0x000fe40000000800 */
[----:B0-----:R-:W3:Y:S04]  /*2c2b0*/  LDL R6, [R1+0x1ac] ;  /* 0x0001ac0001067983 */ /* 0x001ee80000100800 */
[----:B------:R0:W-:Y:S04]  /*2c2c0*/  STL [R1+0x107c], R7 ;  /* 0x00107c0701007387 */ /* 0x0001e80000100800 */
[----:B0-----:R-:W4:Y:S01]  /*2c2d0*/  LDL.LU R7, [R1+0x198] ;  /* 0x0001980001077983 */ /* 0x001f220000300800 */
[----:B--2---:R-:W-:Y:S01]  /*2c2e0*/  IMAD.WIDE R2, R16, 0x2, R8 ;  /* 0x0000000210027825 */ /* 0x004fe200078e0208 */
[----:B------:R-:W-:-:S04]  /*2c2f0*/  PRMT R0, R28, 0x7632, R0 ;  /* 0x000076321c007816 */ /* 0x000fc80000000000 */
[----:B------:R0:W-:Y:S02]  /*2c300*/  @P5 STG.E.U16 desc[UR8][R2.64], R28 ;  /* 0x0000001c02005986 */ /* 0x0001e4000c101508 */
[----:B0-----:R-:W-:-:S05]  /*2c310*/  IMAD.WIDE R2, R16, 0x2, R4 ;  /* 0x0000000210027825 */ /* 0x001fca00078e0204 */
[----:B------:R0:W-:Y:S04]  /*2c320*/  @P3 STG.E.U16 desc[UR8][R2.64], R0 ;  /* 0x0000000002003986 */ /* 0x0001e8000c101508 */
[----:B0-----:R-:W2:Y:S04]  /*2c330*/  LDL.LU R2, [R1+0x168] ;  /* 0x0001680001027983 */ /* 0x001ea80000300800 */
[----:B------:R-:W3:Y:S04]  /*2c340*/  LDL.LU R3, [R1+0x1030] ;  /* 0x0010300001037983 */ /* 0x000ee80000300800 */
[----:B----4-:R0:W-:Y:S04]  /*2c350*/  @P6 STG.E.U16 desc[UR8][R24.64], R7 ;  /* 0x0000000718006986 */ /* 0x0101e8000c101508 */
[----:B0-----:R-:W4:Y:S01]  /*2c360*/  LDL R25, [R1+0x104c] ;  /* 0x00104c0001197983 */ /* 0x001f220000100800 */
[----:B------:R-:W-:Y:S01]  /*2c370*/  ISETP.LT.AND P4, PT, R26, UR6, !P2 ;  /* 0x000000061a007c0c */ /* 0x000fe2000d781270 */
[----:B------:R-:W-:Y:S01]  /*2c380*/  VIADD R28, R29, 0x1f ;  /* 0x0000001f1d1c7836 */ /* 0x000fe20000000000 */
[----:B------:R-:W-:Y:S01]  /*2c390*/  ISETP.LT.AND P5, PT, R27, UR7, !P2 ;  /* 0x000000071b007c0c */ /* 0x000fe2000d7a1270 */
[----:B------:R-:W-:Y:S01]  /*2c3a0*/  IMAD.WIDE R26, R16, 0x2, R22 ;  /* 0x00000002101a7825 */ /* 0x000fe200078e0216 */
[----:B------:R-:W-:Y:S01]  /*2c3b0*/  PRMT R17, R7, 0x7632, R17 ;  /* 0x0000763207117816 */ /* 0x000fe20000000011 */
[----:B------:R-:W-:Y:S01]  /*2c3c0*/  ULDC UR6, c[0x0][0x228] ;  /* 0x00008a0000067ab9 */ /* 0x000fe20000000800 */
[----:B------:R-:W-:Y:S01]  /*2c3d0*/  ISETP.GE.AND P0, PT, R28, UR15, PT ;  /* 0x0000000f1c007c0c */ /* 0x000fe2000bf06270 */
[----:B------:R-:W-:Y:S01]  /*2c3e0*/  IMAD.WIDE R28, R16, 0x2, R20 ;  /* 0x00000002101c7825 */ /* 0x000fe200078e0214 */
[----:B------:R-:W3:Y:S05]  /*2c3f0*/  LDL R7, [R1+0x103c] ;  /* 0x00103c0001077983 */ /* 0x000eea0000100800 */
[----:B------:R-:W-:Y:S04]  /*2c400*/  @P4 STG.E.U16 desc[UR8][R26.64], R17 ;  /* 0x000000111a004986 */ /* 0x000fe8000c101508 */
[----:B--2---:R0:W-:Y:S04]  /*2c410*/  @P5 STG.E.U16 desc[UR8][R28.64], R2 ;  /* 0x000000021c005986 */ /* 0x0041e8000c101508 */
[----:B0-----:R-:W2:Y:S01]  /*2c420*/  LDL.LU R28, [R1+0x1038] ;  /* 0x00103800011c7983 */ /* 0x001ea20000300800 */
[----:B----4-:R-:W-:Y:S01]  /*2c430*/  ISETP.LT.AND P6, PT, R25, UR4, !P2 ;  /* 0x0000000419007c0c */ /* 0x010fe2000d7c1270 */
[----:B------:R-:W-:-:S02]  /*2c440*/  ULDC UR4, c[0x0][0x228] ;  /* 0x00008a0000047ab9 */ /* 0x000fc40000000800 */
[----:B------:R-:W-:Y:S01]  /*2c450*/  ISETP.LT.AND P5, PT, R18, UR4, !P2 ;  /* 0x0000000412007c0c */ /* 0x000fe2000d7a1270 */
[----:B------:R-:W-:Y:S01]  /*2c460*/  ULDC UR4, c[0x0][0x228] ;  /* 0x00008a0000047ab9 */ /* 0x000fe20000000800 */
[----:B------:R-:W4:Y:S01]  /*2c470*/  LDL.LU R18, [R1+0x1084] ;  /* 0x0010840001127983 */ /* 0x000f220000300800 */
[----:B------:R-:W-:Y:S01]  /*2c480*/  ISETP.LT.AND P2, PT, R19, UR4, !P2 ;  /* 0x0000000413007c0c */ /* 0x000fe2000d741270 */
[----:B------:R-:W-:Y:S01]  /*2c490*/  IMAD.WIDE R24, R16, 0x2, R12 ;  /* 0x0000000210187825 */ /* 0x000fe200078e020c */
[----:B------:R-:W-:Y:S01]  /*2c4a0*/  PRMT R0, R2, 0x7632, R0 ;  /* 0x0000763202007816 */ /* 0x000fe20000000000 */
[----:B------:R-:W2:Y:S01]  /*2c4b0*/  LDL.LU R29, [R1+0x1cc] ;  /* 0x0001cc00011d7983 */ /* 0x000ea20000300800 */
[C---:B---3--:R-:W-:Y:S01]  /*2c4c0*/  ISETP.LT.AND P3, PT, R3.reuse, UR5, !P1 ;  /* 0x0000000503007c0c */ /* 0x048fe2000cf61270 */
[----:B------:R-:W-:Y:S01]  /*2c4d0*/  ULDC UR4, c[0x0][0x228] ;  /* 0x00008a0000047ab9 */ /* 0x000fe20000000800 */
[----:B------:R-:W-:Y:S01]  /*2c4e0*/  ISETP.LT.AND P4, PT, R3, UR6, !P0 ;  /* 0x0000000603007c0c */ /* 0x000fe2000c781270 */
[----:B------:R-:W-:Y:S01]  /*2c4f0*/  IMAD.WIDE R2, R16, 0x2, R10 ;  /* 0x0000000210027825 */ /* 0x000fe200078e020a */
[----:B------:R0:W-:Y:S01]  /*2c500*/  @P6 STG.E.U16 desc[UR8][R24.64], R0 ;  /* 0x0000000018006986 */ /* 0x0001e2000c101508 */
[----:B------:R-:W-:Y:S01]  /*2c510*/  PRMT R26, R6, 0x7632, R26 ;  /* 0x00007632061a7816 */ /* 0x000fe2000000001a */
[----:B------:R-:W-:-:S02]  /*2c520*/  ULDC UR5, c[0x0][0x228] ;  /* 0x00008a0000057ab9 */ /* 0x000fc40000000800 */
[----:B------:R-:W3:Y:S04]  /*2c530*/  LDL.LU R27, [R1+0x1bc] ;  /* 0x0001bc00011b7983 */ /* 0x000ee80000300800 */
[----:B------:R-:W3:Y:S01]  /*2c540*/  LDL.LU R6, [R1+0x1080] ;  /* 0x0010800001067983 */ /* 0x000ee20000300800 */
[C---:B0-----:R-:W-:Y:S02]  /*2c550*/  VIADD R0, R16.reuse, UR26 ;  /* 0x0000001a10007c36 */ /* 0x041fe40008000000 */
[----:B------:R-:W-:Y:S01]  /*2c560*/  IMAD.WIDE R16, R16, 0x2, R14 ;  /* 0x0000000210107825 */ /* 0x000fe200078e020e */
[----:B----4-:R0:W-:Y:S02]  /*2c570*/  @P5 STG.E.U16 desc[UR8][R2.64], R18 ;  /* 0x0000001202005986 */ /* 0x0101e4000c101508 */
[----:B0-----:R-:W-:-:S05]  /*2c580*/  PRMT R18, R18, 0x7632, R18 ;  /* 0x0000763212127816 */ /* 0x001fca0000000012 */
[----:B------:R0:W-:Y:S04]  /*2c590*/  @P2 STG.E.U16 desc[UR8][R16.64], R18 ;  /* 0x0000001210002986 */ /* 0x0001e8000c101508 */
[----:B0-----:R-:W4:Y:S01]  /*2c5a0*/  LDL.LU R16, [R1+0x1ac] ;  /* 0x0001ac0001107983 */ /* 0x001f220000300800 */
[----:B--2---:R-:W-:Y:S01]  /*2c5b0*/  ISETP.LT.AND P6, PT, R28, UR4, !P1 ;  /* 0x000000041c007c0c */ /* 0x004fe2000cfc1270 */
[C---:B------:R-:W-:Y:S01]  /*2c5c0*/  IMAD.WIDE R2, R0.reuse, 0x2, R8 ;  /* 0x0000000200027825 */ /* 0x040fe200078e0208 */
[----:B------:R-:W-:Y:S01]  /*2c5d0*/  ULDC UR4, c[0x0][0x228] ;  /* 0x00008a0000047ab9 */ /* 0x000fe20000000800 */
[----:B------:R-:W2:Y:S02]  /*2c5e0*/  LDL R17, [R1+0x1040] ;  /* 0x0010400001117983 */ /* 0x000ea40000100800 */
[C---:B------:R-:W-:Y:S01]  /*2c5f0*/  IMAD.WIDE R24, R0.reuse, 0x2, R4 ;  /* 0x0000000200187825 */ /* 0x040fe200078e0204 */
[----:B------:R-:W-:Y:S01]  /*2c600*/  ISETP.LT.AND P2, PT, R7, UR4, !P1 ;  /* 0x0000000407007c0c */ /* 0x000fe2000cf41270 */
[----:B------:R-:W-:Y:S01]  /*2c610*/  ULDC UR4, c[0x0][0x228] ;  /* 0x00008a0000047ab9 */ /* 0x000fe20000000800 */
[----:B------:R-:W3:Y:S04]  /*2c620*/  LDL.LU R7, [R1+0x107c] ;  /* 0x00107c0001077983 */ /* 0x000ee80000300800 */
[----:B----4-:R-:W-:Y:S04]  /*2c630*/  @P3 STG.E.U16 desc[UR8][R2.64], R16 ;  /* 0x0000001002003986 */ /* 0x010fe8000c101508 */
[----:B------:R0:W-:Y:S04]  /*2c640*/  @P6 STG.E.U16 desc[UR8][R24.64], R26 ;  /* 0x0000001a18006986 */ /* 0x0001e8000c101508 */
[----:B0-----:R-:W4:Y:S04]  /*2c650*/  LDL.LU R26, [R1+0x1050] ;  /* 0x00105000011a7983 */ /* 0x001f280000300800 */
[----:B------:R-:W4:Y:S01]  /*2c660*/  LDL.LU R24, [R1+0x104c] ;  /* 0x00104c0001187983 */ /* 0x000f220000300800 */
[----:B--2---:R-:W-:Y:S01]  /*2c670*/  ISETP.LT.AND P6, PT, R17, UR4, !P1 ;  /* 0x0000000411007c0c */ /* 0x004fe2000cfc1270 */
[----:B------:R-:W-:Y:S01]  /*2c680*/  ULDC UR4, c[0x0][0x228] ;  /* 0x00008a0000047ab9 */ /* 0x000fe20000000800 */
[----:B---3--:R-:W-:Y:S01]  /*2c690*/  IMAD.WIDE R16, R0, 0x2, R6 ;  /* 0x0000000200107825 */ /* 0x008fe200078e0206 */
[----:B------:R-:W2:Y:S01]  /*2c6a0*/  LDL.LU R25, [R1+0x1048] ;  /* 0x0010480001197983 */ /* 0x000ea20000300800 */
[----:B------:R-:W-:-:S03]  /*2c6b0*/  PRMT R18, R29, 0x7632, R18 ;  /* 0x000076321d127816 */ /* 0x000fc60000000012 */
[----:B------:R0:W-:Y:S01]  /*2c6c0*/  @P2 STG.E.U16 desc[UR8][R16.64], R29 ;  /* 0x0000001d10002986 */ /* 0x0001e2000c101508 */
[----:B------:R-:W-:Y:S01]  /*2c6d0*/  IMAD.WIDE R2, R0, 0x2, R22 ;  /* 0x0000000200027825 */ /* 0x000fe200078e0216 */
[----:B------:R-:W-:Y:S01]  /*2c6e0*/  ISETP.LT.AND P3, PT, R28, UR5, !P0 ;  /* 0x000000051c007c0c */ /* 0x000fe2000c761270 */
[----:B------:R-:W-:Y:S01]  /*2c6f0*/  ULDC UR5, c[0x0][0x228] ;  /* 0x00008a0000057ab9 */ /* 0x000fe20000000800 */
[----:B------:R-:W3:Y:S04]  /*2c700*/  LDL.LU R28, [R1+0x1ec] ;  /* 0x0001ec00011c7983 */ /* 0x000ee80000300800 */
[----:B------:R1:W-:Y:S01]  /*2c710*/  @P6 STG.E.U16 desc[UR8][R2.64], R18 ;  /* 0x0000001202006986 */ /* 0x0003e2000c101508 */
[----:B0-----:R-:W-:Y:S01]  /*2c720*/  IMAD.WIDE R16, R0, 0x2, R20 ;  /* 0x0000000200107825 */ /* 0x001fe200078e0214 */
[----:B-1----:R-:W-:-:S03]  /*2c730*/  PRMT R18, R27, 0x7632, R18 ;  /* 0x000076321b127816 */ /* 0x002fc60000000012 */
[----:B------:R-:W-:Y:S01]  /*2c740*/  IMAD.WIDE R2, R0, 0x2, R12 ;  /* 0x0000000200027825 */ /* 0x000fe200078e020c */
[----:B----4-:R-:W-:Y:S01]  /*2c750*/  ISETP.LT.AND P5, PT, R26, UR4, !P1 ;  /* 0x000000041a007c0c */ /* 0x010fe2000cfa1270 */
[----:B------:R-:W-:Y:S02]  /*2c760*/  ULDC UR4, c[0x0][0x228] ;  /* 0x00008a0000047ab9 */ /* 0x000fe40000000800 */
[----:B------:R-:W-:Y:S01]  /*2c770*/  ISETP.LT.AND P2, PT, R24, UR4, !P1 ;  /* 0x0000000418007c0c */ /* 0x000fe2000cf41270 */
[----:B------:R-:W-:-:S09]  /*2c780*/  ULDC UR4, c[0x0][0x228] ;  /* 0x00008a0000047ab9 */ /* 0x000fd20000000800 */
[----:B------:R0:W-:Y:S04]  /*2c790*/  @P5 STG.E.U16 desc[UR8][R16.64], R27 ;  /* 0x0000001b10005986 */ /* 0x0001e8000c101508 */
[----:B------:R1:W-:Y:S04]  /*2c7a0*/  @P2 STG.E.U16 desc[UR8][R2.64], R18 ;  /* 0x0000001202002986 */ /* 0x0003e8000c101508 */
[----:B0-----:R-:W4:Y:S04]  /*2c7b0*/  LDL.LU R17, [R1+0x103c] ;  /* 0x00103c0001117983 */ /* 0x001f280000300800 */
[----:B------:R-:W3:Y:S04]  /*2c7c0*/  LDL.LU R29, [R1+0x19c] ;  /* 0x00019c00011d7983 */ /* 0x000ee80000300800 */
[----:B------:R-:W3:Y:S04]  /*2c7d0*/  LDL.LU R27, [R1+0x16c] ;  /* 0x00016c00011b7983 */ /* 0x000ee80000300800 */
[----:B-1----:R-:W3:Y:S04]  /*2c7e0*/  LDL.LU R2, [R1+0x1040] ;  /* 0x0010400001027983 */ /* 0x002ee80000300800 */
[----:B------:R-:W3:Y:S01]  /*2c7f0*/  LDL.LU R18, [R1+0x1dc] ;  /* 0x0001dc0001127983 */ /* 0x000ee20000300800 */
[----:B--2---:R-:W-:Y:S01]  /*2c800*/  ISETP.LT.AND P6, PT, R25, UR4, !P1 ;  /* 0x0000000419007c0c */ /* 0x004fe2000cfc1270 */
[----:B------:R-:W-:-:S02]  /*2c810*/  ULDC UR4, c[0x0][0x228] ;  /* 0x00008a0000047ab9 */ /* 0x000fc40000000800 */
[----:B------:R-:W-:Y:S01]  /*2c820*/  ISETP.LT.AND P1, PT, R19, UR4, !P1 ;  /* 0x0000000413007c0c */ /* 0x000fe2000cf21270 */
[----:B------:R-:W-:Y:S01]  /*2c830*/  ULDC UR4, c[0x0][0x228] ;  /* 0x00008a0000047ab9 */ /* 0x000fe20000000800 */
[----:B----4-:R-:W-:Y:S01]  /*2c840*/  ISETP.LT.AND P5, PT, R17, UR5, !P0 ;  /* 0x0000000511007c0c */ /* 0x010fe2000c7a1270 */
[----:B------:R-:W-:Y:S01]  /*2c850*/  IMAD.WIDE R16, R0, 0x2, R10 ;  /* 0x0000000200107825 */ /* 0x000fe200078e020a */
[----:B------:R-:W-:Y:S01]  /*2c860*/  ULDC UR5, c[0x0][0x228] ;  /* 0x00008a0000057ab9 */ /* 0x000fe20000000800 */
[----:B---3--:R-:W-:Y:S02]  /*2c870*/  ISETP.LT.AND P2, PT, R2, UR4, !P0 ;  /* 0x0000000402007c0c */ /* 0x008fe4000c741270 */
[----:B------:R-:W-:Y:S01]  /*2c880*/  VIADD R2, R0, UR26 ;  /* 0x0000001a00027c36 */ /* 0x000fe20008000000 */
[----:B------:R-:W-:Y:S02]  /*2c890*/  ULDC UR4, c[0x0][0x228] ;  /* 0x00008a0000047ab9 */ /* 0x000fe40000000800 */
[----:B------:R0:W-:Y:S01]  /*2c8a0*/  @P6 STG.E.U16 desc[UR8][R16.64], R18 ;  /* 0x0000001210006986 */ /* 0x0001e2000c101508 */
[----:B------:R-:W-:Y:S01]  /*2c8b0*/  PRMT R3, R18, 0x7632, R3 ;  /* 0x0000763212037816 */ /* 0x000fe20000000003 */
[----:B------:R-:W-:Y:S01]  /*2c8c0*/  IMAD.WIDE R8, R2, 0x2, R8 ;  /* 0x0000000202087825 */ /* 0x000fe200078e0208 */
[----:B------:R-:W-:Y:S01]  /*2c8d0*/  ISETP.LT.AND P6, PT, R26, UR4, !P0 ;  /* 0x000000041a007c0c */ /* 0x000fe2000c7c1270 */
[----:B------:R-:W-:-:S02]  /*2c8e0*/  ULDC UR4, c[0x0][0x228] ;  /* 0x00008a0000047ab9 */ /* 0x000fc40000000800 */
[----:B0-----:R-:W-:-:S05]  /*2c8f0*/  IMAD.WIDE R16, R0, 0x2, R14 ;  /* 0x0000000200107825 */ /* 0x001fca00078e020e */
[----:B------:R-:W-:Y:S01]  /*2c900*/  @P1 STG.E.U16 desc[UR8][R16.64], R3 ;  /* 0x0000000310001986 */ /* 0x000fe2000c101508 */
[----:B------:R-:W-:Y:S01]  /*2c910*/  ISETP.LT.AND P1, PT, R24, UR4, !P0 ;  /* 0x0000000418007c0c */ /* 0x000fe2000c721270 */
[----:B------:R-:W-:Y:S02]  /*2c920*/  ULDC UR4, c[0x0][0x228] ;  /* 0x00008a0000047ab9 */ /* 0x000fe40000000800 */
[----:B------:R0:W-:Y:S01]  /*2c930*/  @P4 STG.E.U16 desc[UR8][R8.64], R28 ;  /* 0x0000001c08004986 */ /* 0x0001e2000c101508 */
[----:B------:R-:W-:Y:S02]  /*2c940*/  ISETP.LT.AND P4, PT, R25, UR4, !P0 ;  /* 0x0000000419007c0c */ /* 0x000fe4000c781270 */
[----:B------:R-:W-:Y:S02]  /*2c950*/  ISETP.LT.AND P0, PT, R19, UR5, !P0 ;  /* 0x0000000513007c0c */ /* 0x000fe4000c701270 */
[----:B------:R-:W2:Y:S01]  /*2c960*/  LDL.LU R19, [R1+0x1078] ;  /* 0x0010780001137983 */ /* 0x000ea20000300800 */
[----:B------:R-:W-:Y:S01]  /*2c970*/  PRMT R0, R28, 0x7632, R0 ;  /* 0x000076321c007816 */ /* 0x000fe20000000000 */
[----:B------:R-:W-:-:S04]  /*2c980*/  IMAD.WIDE R4, R2, 0x2, R4 ;  /* 0x0000000202047825 */ /* 0x000fc800078e0204 */
[----:B------:R-:W-:Y:S01]  /*2c990*/  IMAD.WIDE R6, R2, 0x2, R6 ;  /* 0x0000000202067825 */ /* 0x000fe200078e0206 */
[----:B0-----:R-:W-:-:S03]  /*2c9a0*/  PRMT R8, R29, 0x7632, R8 ;  /* 0x000076321d087816 */ /* 0x001fc60000000008 */
[C---:B------:R-:W-:Y:S01]  /*2c9b0*/  IMAD.WIDE R22, R2.reuse, 0x2, R22 ;  /* 0x0000000202167825 */ /* 0x040fe200078e0216 */
[----:B------:R-:W-:Y:S01]  /*2c9c0*/  PRMT R9, R27, 0x7632, R9 ;  /* 0x000076321b097816 */ /* 0x000fe20000000009 */
[----:B------:R0:W-:Y:S02]  /*2c9d0*/  @P3 STG.E.U16 desc[UR8][R4.64], R0 ;  /* 0x0000000004003986 */ /* 0x0001e4000c101508 */
[C---:B------:R-:W-:Y:S02]  /*2c9e0*/  IMAD.WIDE R20, R2.reuse, 0x2, R20 ;  /* 0x0000000202147825 */ /* 0x040fe400078e0214 */
[----:B------:R0:W-:Y:S02]  /*2c9f0*/  @P5 STG.E.U16 desc[UR8][R6.64], R29 ;  /* 0x0000001d06005986 */ /* 0x0001e4000c101508 */
[C---:B------:R-:W-:Y:S02]  /*2ca00*/  IMAD.WIDE R12, R2.reuse, 0x2, R12 ;  /* 0x00000002020c7825 */ /* 0x040fe400078e020c */
[----:B------:R0:W-:Y:S02]  /*2ca10*/  @P2 STG.E.U16 desc[UR8][R22.64], R8 ;  /* 0x0000000816002986 */ /* 0x0001e4000c101508 */
[----:B------:R-:W-:-:S02]  /*2ca20*/  IMAD.WIDE R10, R2, 0x2, R10 ;  /* 0x00000002020a7825 */ /* 0x000fc400078e020a */
[----:B------:R0:W-:Y:S04]  /*2ca30*/  @P6 STG.E.U16 desc[UR8][R20.64], R27 ;  /* 0x0000001b14006986 */ /* 0x0001e8000c101508 */
[----:B------:R0:W-:Y:S01]  /*2ca40*/  @P1 STG.E.U16 desc[UR8][R12.64], R9 ;  /* 0x000000090c001986 */ /* 0x0001e2000c101508 */
[----:B------:R-:W-:-:S03]  /*2ca50*/  IMAD.WIDE R2, R2, 0x2, R14 ;  /* 0x0000000202027825 */ /* 0x000fc600078e020e */
[----:B--2---:R0:W-:Y:S01]  /*2ca60*/  @P4 STG.E.U16 desc[UR8][R10.64], R19 ;  /* 0x000000130a004986 */ /* 0x0041e2000c101508 */
[----:B------:R-:W-:Y:S05]  /*2ca70*/  @!P0 EXIT ;  /* 0x000000000000894d */ /* 0x000fea0003800000 */
[----:B0-----:R-:W-:-:S05]  /*2ca80*/  PRMT R19, R19, 0x7632, R19 ;  /* 0x0000763213137816 */ /* 0x001fca0000000013 */
[----:B------:R-:W-:Y:S01]  /*2ca90*/  STG.E.U16 desc[UR8][R2.64], R19 ;  /* 0x0000001302007986 */ /* 0x000fe2000c101508 */
[----:B------:R-:W-:Y:S05]  /*2caa0*/  EXIT ;  /* 0x000000000000794d */ /* 0x000fea0003800000 */
.L_x_2:
[----:B------:R-:W-:-:S00]  /*2cab0*/  BRA `(.L_x_2) ;  /* 0xfffffffc00fc7947 */ /* 0x000fc0000383ffff */
[----:B------:R-:W-:-:S00]  /*2cac0*/  NOP ;  /* 0x0000000000007918 */ /* 0x000fc00000000000 */
        /* <DEDUP_REMOVED lines=11> */
.L_x_3:


//--------------------- .nv.shared.matmul_kernel  --------------------------
	.section	.nv.shared.matmul_kernel,"aw",@nobits
	.sectionflags	@""
	.align	16
	.zero		1024


//--------------------- .nv.shared.reserved.0     --------------------------
	.section	.nv.shared.reserved.0,"aw",@nobits
	.weak		__nv_reservedSMEM_offset_0_alias
	.size		__nv_reservedSMEM_offset_0_alias, 0, 0
	.other		__nv_reservedSMEM_offset_0_alias,@"STO_CUDA_RESERVED_SHARED STV_DEFAULT"
__nv_reservedSMEM_offset_0_alias:
	.zero		0


//--------------------- .nv.constant0.matmul_kernel --------------------------
	.section	.nv.constant0.matmul_kernel,"a",@progbits
	.sectionflags	@""
	.align	4
.nv.constant0.matmul_kernel:
	.zero		608


//--------------------- SYMBOLS --------------------------

	.type		.nv.reservedSmem.offset0,@object
	.size		.nv.reservedSmem.offset0,0x4
